	.target	sm_100a

	.elftype	@"ET_EXEC"


//--------------------- .note.nv.tkinfo           --------------------------
	.section	.note.nv.tkinfo,"",@"SHT_NOTE"
	.sectionflags	@"SHF_NOTE_NV_TKINFO"
	.tkinfo
        /*0018*/ 	.word	0x00000002
        /*0030*/ 	.string	""
        /*0030*/ 	.string	"ptxas"
        /*0030*/ 	.string	"Cuda compilation tools, release 13.0, V13.0.88"
        /*0030*/ 	.string	"Build cuda_13.0.r13.0/compiler.36424714_0"
        /*0030*/ 	.string	"-arch sm_100a -m 64 "



//--------------------- .note.nv.cuinfo           --------------------------
	.section	.note.nv.cuinfo,"",@"SHT_NOTE"
	.sectionflags	@"SHF_NOTE_NV_CUINFO"
        /*0018*/ 	.short	0x0002
        /*001a*/ 	.short	0x0064
        /*001c*/ 	.short	0x0082
	.zero		2


//--------------------- .nv.info                  --------------------------
	.section	.nv.info,"",@"SHT_CUDA_INFO"
	.align	4


	//----- nvinfo : EIATTR_REGCOUNT
	.align		4
        /*0000*/ 	.byte	0x04, 0x2f
        /*0002*/ 	.short	(.L_12 - .L_11)
	.align		4
.L_11:
        /*0004*/ 	.word	index@(_ZN7cutlass13device_kernelIN5flash22FlashAttnBwdPreprocessIN4cute5tupleIJNS3_1CILi128EEENS5_ILi64EEEEEENS_6half_tEfNS_4arch4Sm80ELb1ELb1EEEEEvNT_6ParamsE)
        /*0008*/ 	.word	0x00000040


	//----- nvinfo : EIATTR_FRAME_SIZE
	.align		4
.L_12:
        /*000c*/ 	.byte	0x04, 0x11
        /*000e*/ 	.short	(.L_14 - .L_13)
	.align		4
.L_13:
        /*0010*/ 	.word	index@(_ZN7cutlass13device_kernelIN5flash22FlashAttnBwdPreprocessIN4cute5tupleIJNS3_1CILi128EEENS5_ILi64EEEEEENS_6half_tEfNS_4arch4Sm80ELb1ELb1EEEEEvNT_6ParamsE)
        /*0014*/ 	.word	0x00000000


	//----- nvinfo : EIATTR_REGCOUNT
	.align		4
.L_14:
        /*0018*/ 	.byte	0x04, 0x2f
        /*001a*/ 	.short	(.L_16 - .L_15)
	.align		4
.L_15:
        /*001c*/ 	.word	index@(_ZN7cutlass13device_kernelIN5flash19enable_sm80_to_sm89INS1_16FlashAttnBwdSm80INS1_25CollectiveMainloopBwdSm80ILi2ELi2EN4cute5tupleIJNS5_1CILi128EEES8_NS7_ILi64EEEEEENS_6half_tEfNS_4arch4Sm80ELb1ELb0ELb1ELb1ELb1ELb0ELb0ELb0ELi2ELi4ELi4ELi4ELb0EEENS1_24CollectiveEpilogueBwdGQAISA_fSD_Li256ELb1ELb1EEENS1_25SingleTileBwdLPTSchedulerILb1ELi128ELb1EEEEEEEEEvNT_6ParamsE)
        /*0020*/ 	.word	0x00000004


	//----- nvinfo : EIATTR_FRAME_SIZE
	.align		4
.L_16:
        /*0024*/ 	.byte	0x04, 0x11
        /*0026*/ 	.short	(.L_18 - .L_17)
	.align		4
.L_17:
        /*0028*/ 	.word	index@(_ZN7cutlass13device_kernelIN5flash19enable_sm80_to_sm89INS1_16FlashAttnBwdSm80INS1_25CollectiveMainloopBwdSm80ILi2ELi2EN4cute5tupleIJNS5_1CILi128EEES8_NS7_ILi64EEEEEENS_6half_tEfNS_4arch4Sm80ELb1ELb0ELb1ELb1ELb1ELb0ELb0ELb0ELi2ELi4ELi4ELi4ELb0EEENS1_24CollectiveEpilogueBwdGQAISA_fSD_Li256ELb1ELb1EEENS1_25SingleTileBwdLPTSchedulerILb1ELi128ELb1EEEEEEEEEvNT_6ParamsE)
        /*002c*/ 	.word	0x00000000


	//----- nvinfo : EIATTR_REGCOUNT
	.align		4
.L_18:
        /*0030*/ 	.byte	0x04, 0x2f
        /*0032*/ 	.short	(.L_20 - .L_19)
	.align		4
.L_19:
        /*0034*/ 	.word	index@(_ZN7cutlass13device_kernelIN5flash32FlashAttnBwdPostprocessConvertdQIN4cute5tupleIJNS3_1CILi128EEENS5_ILi64EEEEEENS_6half_tEfNS_4arch4Sm80ELi256ENS3_8TiledMMAINS3_8MMA_AtomIJNS3_28SM80_16x8x16_F32F16F16F32_TNEEEENS3_6LayoutINS4_IJNS5_ILi4EEENS5_ILi2EEENS5_ILi1EEEEEENS4_IJSJ_SH_NS5_ILi0EEEEEEEENS4_IJS7_NS5_ILi32EEENS5_ILi16EEEEEEEELb0EEEEEvNT_6ParamsE)
        /*0038*/ 	.word	0x00000036


	//----- nvinfo : EIATTR_FRAME_SIZE
	.align		4
.L_20:
        /*003c*/ 	.byte	0x04, 0x11
        /*003e*/ 	.short	(.L_22 - .L_21)
	.align		4
.L_21:
        /*0040*/ 	.word	index@(_ZN7cutlass13device_kernelIN5flash32FlashAttnBwdPostprocessConvertdQIN4cute5tupleIJNS3_1CILi128EEENS5_ILi64EEEEEENS_6half_tEfNS_4arch4Sm80ELi256ENS3_8TiledMMAINS3_8MMA_AtomIJNS3_28SM80_16x8x16_F32F16F16F32_TNEEEENS3_6LayoutINS4_IJNS5_ILi4EEENS5_ILi2EEENS5_ILi1EEEEEENS4_IJSJ_SH_NS5_ILi0EEEEEEEENS4_IJS7_NS5_ILi32EEENS5_ILi16EEEEEEEELb0EEEEEvNT_6ParamsE)
        /*0044*/ 	.word	0x00000000


	//----- nvinfo : EIATTR_REGCOUNT
	.align		4
.L_22:
        /*0048*/ 	.byte	0x04, 0x2f
        /*004a*/ 	.short	(.L_24 - .L_23)
	.align		4
.L_23:
        /*004c*/ 	.word	index@(_ZN7cutlass13device_kernelIN5flash19enable_sm80_to_sm89INS1_16FlashAttnBwdSm80INS1_25CollectiveMainloopBwdSm80ILi2ELi2EN4cute5tupleIJNS5_1CILi128EEES8_NS7_ILi64EEEEEENS_6half_tEfNS_4arch4Sm80ELb1ELb0ELb1ELb1ELb0ELb0ELb0ELb0ELi2ELi4ELi4ELi4ELb0EEENS1_24CollectiveEpilogueBwdGQAISA_fSD_Li256ELb1ELb0EEENS1_25SingleTileBwdLPTSchedulerILb1ELi128ELb0EEEEEEEEEvNT_6ParamsE)
        /*0050*/ 	.word	0x00000004


	//----- nvinfo : EIATTR_FRAME_SIZE
	.align		4
.L_24:
        /*0054*/ 	.byte	0x04, 0x11
        /*0056*/ 	.short	(.L_26 - .L_25)
	.align		4
.L_25:
        /*0058*/ 	.word	index@(_ZN7cutlass13device_kernelIN5flash19enable_sm80_to_sm89INS1_16FlashAttnBwdSm80INS1_25CollectiveMainloopBwdSm80ILi2ELi2EN4cute5tupleIJNS5_1CILi128EEES8_NS7_ILi64EEEEEENS_6half_tEfNS_4arch4Sm80ELb1ELb0ELb1ELb1ELb0ELb0ELb0ELb0ELi2ELi4ELi4ELi4ELb0EEENS1_24CollectiveEpilogueBwdGQAISA_fSD_Li256ELb1ELb0EEENS1_25SingleTileBwdLPTSchedulerILb1ELi128ELb0EEEEEEEEEvNT_6ParamsE)
        /*005c*/ 	.word	0x00000000


	//----- nvinfo : EIATTR_REGCOUNT
	.align		4
.L_26:
        /*0060*/ 	.byte	0x04, 0x2f
        /*0062*/ 	.short	(.L_28 - .L_27)
	.align		4
.L_27:
        /*0064*/ 	.word	index@(_ZN7cutlass13device_kernelIN5flash19enable_sm80_to_sm89INS1_16FlashAttnBwdSm80INS1_25CollectiveMainloopBwdSm80ILi2ELi2EN4cute5tupleIJNS5_1CILi128EEES8_NS7_ILi64EEEEEENS_6half_tEfNS_4arch4Sm80ELb1ELb0ELb1ELb1ELb1ELb0ELb0ELb0ELi2ELi4ELi4ELi4ELb0EEENS1_21CollectiveEpilogueBwdISA_SB_SD_Li256ELb1ELb0ELi2EEENS1_25SingleTileBwdLPTSchedulerILb1ELi128ELb1EEEEEEEEEvNT_6ParamsE)
        /*0068*/ 	.word	0x00000004


	//----- nvinfo : EIATTR_FRAME_SIZE
	.align		4
.L_28:
        /*006c*/ 	.byte	0x04, 0x11
        /*006e*/ 	.short	(.L_30 - .L_29)
	.align		4
.L_29:
        /*0070*/ 	.word	index@(_ZN7cutlass13device_kernelIN5flash19enable_sm80_to_sm89INS1_16FlashAttnBwdSm80INS1_25CollectiveMainloopBwdSm80ILi2ELi2EN4cute5tupleIJNS5_1CILi128EEES8_NS7_ILi64EEEEEENS_6half_tEfNS_4arch4Sm80ELb1ELb0ELb1ELb1ELb1ELb0ELb0ELb0ELi2ELi4ELi4ELi4ELb0EEENS1_21CollectiveEpilogueBwdISA_SB_SD_Li256ELb1ELb0ELi2EEENS1_25SingleTileBwdLPTSchedulerILb1ELi128ELb1EEEEEEEEEvNT_6ParamsE)
        /*0074*/ 	.word	0x00000000


	//----- nvinfo : EIATTR_REGCOUNT
	.align		4
.L_30:
        /*0078*/ 	.byte	0x04, 0x2f
        /*007a*/ 	.short	(.L_32 - .L_31)
	.align		4
.L_31:
        /*007c*/ 	.word	index@(_ZN7cutlass13device_kernelIN5flash19enable_sm80_to_sm89INS1_16FlashAttnBwdSm80INS1_25CollectiveMainloopBwdSm80ILi2ELi2EN4cute5tupleIJNS5_1CILi128EEES8_NS7_ILi64EEEEEENS_6half_tEfNS_4arch4Sm80ELb1ELb0ELb1ELb1ELb0ELb0ELb0ELb0ELi2ELi4ELi4ELi4ELb0EEENS1_21CollectiveEpilogueBwdISA_SB_SD_Li256ELb1ELb0ELi2EEENS1_25SingleTileBwdLPTSchedulerILb1ELi128ELb0EEEEEEEEEvNT_6ParamsE)
        /*0080*/ 	.word	0x00000004


	//----- nvinfo : EIATTR_FRAME_SIZE
	.align		4
.L_32:
        /*0084*/ 	.byte	0x04, 0x11
        /*0086*/ 	.short	(.L_34 - .L_33)
	.align		4
.L_33:
        /*0088*/ 	.word	index@(_ZN7cutlass13device_kernelIN5flash19enable_sm80_to_sm89INS1_16FlashAttnBwdSm80INS1_25CollectiveMainloopBwdSm80ILi2ELi2EN4cute5tupleIJNS5_1CILi128EEES8_NS7_ILi64EEEEEENS_6half_tEfNS_4arch4Sm80ELb1ELb0ELb1ELb1ELb0ELb0ELb0ELb0ELi2ELi4ELi4ELi4ELb0EEENS1_21CollectiveEpilogueBwdISA_SB_SD_Li256ELb1ELb0ELi2EEENS1_25SingleTileBwdLPTSchedulerILb1ELi128ELb0EEEEEEEEEvNT_6ParamsE)
        /*008c*/ 	.word	0x00000000


	//----- nvinfo : EIATTR_REGCOUNT
	.align		4
.L_34:
        /*0090*/ 	.byte	0x04, 0x2f
        /*0092*/ 	.short	(.L_36 - .L_35)
	.align		4
.L_35:
        /*0094*/ 	.word	index@(_ZN7cutlass13device_kernelIN5flash22FlashAttnBwdPreprocessIN4cute5tupleIJNS3_1CILi128EEENS5_ILi64EEEEEENS_6half_tEfNS_4arch4Sm80ELb1ELb0EEEEEvNT_6ParamsE)
        /*0098*/ 	.word	0x00000038


	//----- nvinfo : EIATTR_FRAME_SIZE
	.align		4
.L_36:
        /*009c*/ 	.byte	0x04, 0x11
        /*009e*/ 	.short	(.L_38 - .L_37)
	.align		4
.L_37:
        /*00a0*/ 	.word	index@(_ZN7cutlass13device_kernelIN5flash22FlashAttnBwdPreprocessIN4cute5tupleIJNS3_1CILi128EEENS5_ILi64EEEEEENS_6half_tEfNS_4arch4Sm80ELb1ELb0EEEEEvNT_6ParamsE)
        /*00a4*/ 	.word	0x00000000


	//----- nvinfo : EIATTR_REGCOUNT
	.align		4
.L_38:
        /*00a8*/ 	.byte	0x04, 0x2f
        /*00aa*/ 	.short	(.L_40 - .L_39)
	.align		4
.L_39:
        /*00ac*/ 	.word	index@(_ZN7cutlass13device_kernelIN5flash19enable_sm80_to_sm89INS1_16FlashAttnBwdSm80INS1_25CollectiveMainloopBwdSm80ILi2ELi2EN4cute5tupleIJNS5_1CILi128EEES8_NS7_ILi64EEEEEENS_6half_tEfNS_4arch4Sm80ELb1ELb0ELb1ELb0ELb1ELb0ELb0ELb0ELi2ELi4ELi4ELi4ELb0EEENS1_24CollectiveEpilogueBwdGQAISA_fSD_Li256ELb0ELb1EEENS1_25SingleTileBwdLPTSchedulerILb0ELi128ELb1EEEEEEEEEvNT_6ParamsE)
        /*00b0*/ 	.word	0x00000004


	//----- nvinfo : EIATTR_FRAME_SIZE
	.align		4
.L_40:
        /*00b4*/ 	.byte	0x04, 0x11
        /*00b6*/ 	.short	(.L_42 - .L_41)
	.align		4
.L_41:
        /*00b8*/ 	.word	index@(_ZN7cutlass13device_kernelIN5flash19enable_sm80_to_sm89INS1_16FlashAttnBwdSm80INS1_25CollectiveMainloopBwdSm80ILi2ELi2EN4cute5tupleIJNS5_1CILi128EEES8_NS7_ILi64EEEEEENS_6half_tEfNS_4arch4Sm80ELb1ELb0ELb1ELb0ELb1ELb0ELb0ELb0ELi2ELi4ELi4ELi4ELb0EEENS1_24CollectiveEpilogueBwdGQAISA_fSD_Li256ELb0ELb1EEENS1_25SingleTileBwdLPTSchedulerILb0ELi128ELb1EEEEEEEEEvNT_6ParamsE)
        /*00bc*/ 	.word	0x00000000


	//----- nvinfo : EIATTR_REGCOUNT
	.align		4
.L_42:
        /*00c0*/ 	.byte	0x04, 0x2f
        /*00c2*/ 	.short	(.L_44 - .L_43)
	.align		4
.L_43:
        /*00c4*/ 	.word	index@(_ZN7cutlass13device_kernelIN5flash19enable_sm80_to_sm89INS1_16FlashAttnBwdSm80INS1_25CollectiveMainloopBwdSm80ILi2ELi2EN4cute5tupleIJNS5_1CILi128EEES8_NS7_ILi64EEEEEENS_6half_tEfNS_4arch4Sm80ELb1ELb0ELb1ELb0ELb0ELb0ELb0ELb0ELi2ELi4ELi4ELi4ELb0EEENS1_24CollectiveEpilogueBwdGQAISA_fSD_Li256ELb0ELb0EEENS1_25SingleTileBwdLPTSchedulerILb0ELi128ELb0EEEEEEEEEvNT_6ParamsE)
        /*00c8*/ 	.word	0x00000004


	//----- nvinfo : EIATTR_FRAME_SIZE
	.align		4
.L_44:
        /*00cc*/ 	.byte	0x04, 0x11
        /*00ce*/ 	.short	(.L_46 - .L_45)
	.align		4
.L_45:
        /*00d0*/ 	.word	index@(_ZN7cutlass13device_kernelIN5flash19enable_sm80_to_sm89INS1_16FlashAttnBwdSm80INS1_25CollectiveMainloopBwdSm80ILi2ELi2EN4cute5tupleIJNS5_1CILi128EEES8_NS7_ILi64EEEEEENS_6half_tEfNS_4arch4Sm80ELb1ELb0ELb1ELb0ELb0ELb0ELb0ELb0ELi2ELi4ELi4ELi4ELb0EEENS1_24CollectiveEpilogueBwdGQAISA_fSD_Li256ELb0ELb0EEENS1_25SingleTileBwdLPTSchedulerILb0ELi128ELb0EEEEEEEEEvNT_6ParamsE)
        /*00d4*/ 	.word	0x00000000


	//----- nvinfo : EIATTR_REGCOUNT
	.align		4
.L_46:
        /*00d8*/ 	.byte	0x04, 0x2f
        /*00da*/ 	.short	(.L_48 - .L_47)
	.align		4
.L_47:
        /*00dc*/ 	.word	index@(_ZN7cutlass13device_kernelIN5flash19enable_sm80_to_sm89INS1_16FlashAttnBwdSm80INS1_25CollectiveMainloopBwdSm80ILi2ELi2EN4cute5tupleIJNS5_1CILi128EEES8_NS7_ILi64EEEEEENS_6half_tEfNS_4arch4Sm80ELb1ELb0ELb1ELb0ELb1ELb0ELb0ELb0ELi2ELi4ELi4ELi4ELb0EEENS1_21CollectiveEpilogueBwdISA_SB_SD_Li256ELb0ELb0ELi2EEENS1_25SingleTileBwdLPTSchedulerILb0ELi128ELb1EEEEEEEEEvNT_6ParamsE)
        /*00e0*/ 	.word	0x00000004


	//----- nvinfo : EIATTR_FRAME_SIZE
	.align		4
.L_48:
        /*00e4*/ 	.byte	0x04, 0x11
        /*00e6*/ 	.short	(.L_50 - .L_49)
	.align		4
.L_49:
        /*00e8*/ 	.word	index@(_ZN7cutlass13device_kernelIN5flash19enable_sm80_to_sm89INS1_16FlashAttnBwdSm80INS1_25CollectiveMainloopBwdSm80ILi2ELi2EN4cute5tupleIJNS5_1CILi128EEES8_NS7_ILi64EEEEEENS_6half_tEfNS_4arch4Sm80ELb1ELb0ELb1ELb0ELb1ELb0ELb0ELb0ELi2ELi4ELi4ELi4ELb0EEENS1_21CollectiveEpilogueBwdISA_SB_SD_Li256ELb0ELb0ELi2EEENS1_25SingleTileBwdLPTSchedulerILb0ELi128ELb1EEEEEEEEEvNT_6ParamsE)
        /*00ec*/ 	.word	0x00000000


	//----- nvinfo : EIATTR_REGCOUNT
	.align		4
.L_50:
        /*00f0*/ 	.byte	0x04, 0x2f
        /*00f2*/ 	.short	(.L_52 - .L_51)
	.align		4
.L_51:
        /*00f4*/ 	.word	index@(_ZN7cutlass13device_kernelIN5flash19enable_sm80_to_sm89INS1_16FlashAttnBwdSm80INS1_25CollectiveMainloopBwdSm80ILi2ELi2EN4cute5tupleIJNS5_1CILi128EEES8_NS7_ILi64EEEEEENS_6half_tEfNS_4arch4Sm80ELb1ELb0ELb1ELb0ELb0ELb0ELb0ELb0ELi2ELi4ELi4ELi4ELb0EEENS1_21CollectiveEpilogueBwdISA_SB_SD_Li256ELb0ELb0ELi2EEENS1_25SingleTileBwdLPTSchedulerILb0ELi128ELb0EEEEEEEEEvNT_6ParamsE)
        /*00f8*/ 	.word	0x00000004


	//----- nvinfo : EIATTR_FRAME_SIZE
	.align		4
.L_52:
        /*00fc*/ 	.byte	0x04, 0x11
        /*00fe*/ 	.short	(.L_54 - .L_53)
	.align		4
.L_53:
        /*0100*/ 	.word	index@(_ZN7cutlass13device_kernelIN5flash19enable_sm80_to_sm89INS1_16FlashAttnBwdSm80INS1_25CollectiveMainloopBwdSm80ILi2ELi2EN4cute5tupleIJNS5_1CILi128EEES8_NS7_ILi64EEEEEENS_6half_tEfNS_4arch4Sm80ELb1ELb0ELb1ELb0ELb0ELb0ELb0ELb0ELi2ELi4ELi4ELi4ELb0EEENS1_21CollectiveEpilogueBwdISA_SB_SD_Li256ELb0ELb0ELi2EEENS1_25SingleTileBwdLPTSchedulerILb0ELi128ELb0EEEEEEEEEvNT_6ParamsE)
        /*0104*/ 	.word	0x00000000


	//----- nvinfo : EIATTR_REGCOUNT
	.align		4
.L_54:
        /*0108*/ 	.byte	0x04, 0x2f
        /*010a*/ 	.short	(.L_56 - .L_55)
	.align		4
.L_55:
        /*010c*/ 	.word	index@(_ZN7cutlass13device_kernelIN5flash19enable_sm80_to_sm89INS1_16FlashAttnBwdSm80INS1_25CollectiveMainloopBwdSm80ILi2ELi2EN4cute5tupleIJNS5_1CILi128EEES8_NS7_ILi64EEEEEENS_6half_tEfNS_4arch4Sm80ELb0ELb1ELb1ELb1ELb1ELb0ELb0ELb0ELi2ELi4ELi4ELi4ELb0EEENS1_24CollectiveEpilogueBwdGQAISA_fSD_Li256ELb1ELb1EEENS1_19SingleTileSchedulerILb1ELb0ELb0ELi128EEEEEEEEEvNT_6ParamsE)
        /*0110*/ 	.word	0x00000004


	//----- nvinfo : EIATTR_FRAME_SIZE
	.align		4
.L_56:
        /*0114*/ 	.byte	0x04, 0x11
        /*0116*/ 	.short	(.L_58 - .L_57)
	.align		4
.L_57:
        /*0118*/ 	.word	index@(_ZN7cutlass13device_kernelIN5flash19enable_sm80_to_sm89INS1_16FlashAttnBwdSm80INS1_25CollectiveMainloopBwdSm80ILi2ELi2EN4cute5tupleIJNS5_1CILi128EEES8_NS7_ILi64EEEEEENS_6half_tEfNS_4arch4Sm80ELb0ELb1ELb1ELb1ELb1ELb0ELb0ELb0ELi2ELi4ELi4ELi4ELb0EEENS1_24CollectiveEpilogueBwdGQAISA_fSD_Li256ELb1ELb1EEENS1_19SingleTileSchedulerILb1ELb0ELb0ELi128EEEEEEEEEvNT_6ParamsE)
        /*011c*/ 	.word	0x00000000


	//----- nvinfo : EIATTR_REGCOUNT
	.align		4
.L_58:
        /*0120*/ 	.byte	0x04, 0x2f
        /*0122*/ 	.short	(.L_60 - .L_59)
	.align		4
.L_59:
        /*0124*/ 	.word	index@(_ZN7cutlass13device_kernelIN5flash19enable_sm80_to_sm89INS1_16FlashAttnBwdSm80INS1_25CollectiveMainloopBwdSm80ILi2ELi2EN4cute5tupleIJNS5_1CILi128EEES8_NS7_ILi64EEEEEENS_6half_tEfNS_4arch4Sm80ELb0ELb1ELb1ELb1ELb0ELb0ELb0ELb0ELi2ELi4ELi4ELi4ELb0EEENS1_24CollectiveEpilogueBwdGQAISA_fSD_Li256ELb1ELb0EEENS1_19SingleTileSchedulerILb1ELb0ELb0ELi128EEEEEEEEEvNT_6ParamsE)
        /*0128*/ 	.word	0x00000004


	//----- nvinfo : EIATTR_FRAME_SIZE
	.align		4
.L_60:
        /*012c*/ 	.byte	0x04, 0x11
        /*012e*/ 	.short	(.L_62 - .L_61)
	.align		4
.L_61:
        /*0130*/ 	.word	index@(_ZN7cutlass13device_kernelIN5flash19enable_sm80_to_sm89INS1_16FlashAttnBwdSm80INS1_25CollectiveMainloopBwdSm80ILi2ELi2EN4cute5tupleIJNS5_1CILi128EEES8_NS7_ILi64EEEEEENS_6half_tEfNS_4arch4Sm80ELb0ELb1ELb1ELb1ELb0ELb0ELb0ELb0ELi2ELi4ELi4ELi4ELb0EEENS1_24CollectiveEpilogueBwdGQAISA_fSD_Li256ELb1ELb0EEENS1_19SingleTileSchedulerILb1ELb0ELb0ELi128EEEEEEEEEvNT_6ParamsE)
        /*0134*/ 	.word	0x00000000


	//----- nvinfo : EIATTR_REGCOUNT
	.align		4
.L_62:
        /*0138*/ 	.byte	0x04, 0x2f
        /*013a*/ 	.short	(.L_64 - .L_63)
	.align		4
.L_63:
        /*013c*/ 	.word	index@(_ZN7cutlass13device_kernelIN5flash19enable_sm80_to_sm89INS1_16FlashAttnBwdSm80INS1_25CollectiveMainloopBwdSm80ILi2ELi2EN4cute5tupleIJNS5_1CILi128EEES8_NS7_ILi64EEEEEENS_6half_tEfNS_4arch4Sm80ELb0ELb1ELb1ELb1ELb1ELb0ELb0ELb0ELi2ELi4ELi4ELi4ELb0EEENS1_21CollectiveEpilogueBwdISA_SB_SD_Li256ELb1ELb0ELi2EEENS1_19SingleTileSchedulerILb1ELb0ELb0ELi128EEEEEEEEEvNT_6ParamsE)
        /*0140*/ 	.word	0x00000004


	//----- nvinfo : EIATTR_FRAME_SIZE
	.align		4
.L_64:
        /*0144*/ 	.byte	0x04, 0x11
        /*0146*/ 	.short	(.L_66 - .L_65)
	.align		4
.L_65:
        /*0148*/ 	.word	index@(_ZN7cutlass13device_kernelIN5flash19enable_sm80_to_sm89INS1_16FlashAttnBwdSm80INS1_25CollectiveMainloopBwdSm80ILi2ELi2EN4cute5tupleIJNS5_1CILi128EEES8_NS7_ILi64EEEEEENS_6half_tEfNS_4arch4Sm80ELb0ELb1ELb1ELb1ELb1ELb0ELb0ELb0ELi2ELi4ELi4ELi4ELb0EEENS1_21CollectiveEpilogueBwdISA_SB_SD_Li256ELb1ELb0ELi2EEENS1_19SingleTileSchedulerILb1ELb0ELb0ELi128EEEEEEEEEvNT_6ParamsE)
        /*014c*/ 	.word	0x00000000


	//----- nvinfo : EIATTR_REGCOUNT
	.align		4
.L_66:
        /*0150*/ 	.byte	0x04, 0x2f
        /*0152*/ 	.short	(.L_68 - .L_67)
	.align		4
.L_67:
        /*0154*/ 	.word	index@(_ZN7cutlass13device_kernelIN5flash19enable_sm80_to_sm89INS1_16FlashAttnBwdSm80INS1_25CollectiveMainloopBwdSm80ILi2ELi2EN4cute5tupleIJNS5_1CILi128EEES8_NS7_ILi64EEEEEENS_6half_tEfNS_4arch4Sm80ELb0ELb1ELb1ELb1ELb0ELb0ELb0ELb0ELi2ELi4ELi4ELi4ELb0EEENS1_21CollectiveEpilogueBwdISA_SB_SD_Li256ELb1ELb0ELi2EEENS1_19SingleTileSchedulerILb1ELb0ELb0ELi128EEEEEEEEEvNT_6ParamsE)
        /*0158*/ 	.word	0x00000004


	//----- nvinfo : EIATTR_FRAME_SIZE
	.align		4
.L_68:
        /*015c*/ 	.byte	0x04, 0x11
        /*015e*/ 	.short	(.L_70 - .L_69)
	.align		4
.L_69:
        /*0160*/ 	.word	index@(_ZN7cutlass13device_kernelIN5flash19enable_sm80_to_sm89INS1_16FlashAttnBwdSm80INS1_25CollectiveMainloopBwdSm80ILi2ELi2EN4cute5tupleIJNS5_1CILi128EEES8_NS7_ILi64EEEEEENS_6half_tEfNS_4arch4Sm80ELb0ELb1ELb1ELb1ELb0ELb0ELb0ELb0ELi2ELi4ELi4ELi4ELb0EEENS1_21CollectiveEpilogueBwdISA_SB_SD_Li256ELb1ELb0ELi2EEENS1_19SingleTileSchedulerILb1ELb0ELb0ELi128EEEEEEEEEvNT_6ParamsE)
        /*0164*/ 	.word	0x00000000


	//----- nvinfo : EIATTR_REGCOUNT
	.align		4
.L_70:
        /*0168*/ 	.byte	0x04, 0x2f
        /*016a*/ 	.short	(.L_72 - .L_71)
	.align		4
.L_71:
        /*016c*/ 	.word	index@(_ZN7cutlass13device_kernelIN5flash19enable_sm80_to_sm89INS1_16FlashAttnBwdSm80INS1_25CollectiveMainloopBwdSm80ILi2ELi2EN4cute5tupleIJNS5_1CILi128EEES8_NS7_ILi64EEEEEENS_6half_tEfNS_4arch4Sm80ELb0ELb1ELb1ELb0ELb1ELb0ELb0ELb0ELi2ELi4ELi4ELi4ELb0EEENS1_24CollectiveEpilogueBwdGQAISA_fSD_Li256ELb0ELb1EEENS1_19SingleTileSchedulerILb0ELb0ELb0ELi128EEEEEEEEEvNT_6ParamsE)
        /*0170*/ 	.word	0x00000004


	//----- nvinfo : EIATTR_FRAME_SIZE
	.align		4
.L_72:
        /*0174*/ 	.byte	0x04, 0x11
        /*0176*/ 	.short	(.L_74 - .L_73)
	.align		4
.L_73:
        /*0178*/ 	.word	index@(_ZN7cutlass13device_kernelIN5flash19enable_sm80_to_sm89INS1_16FlashAttnBwdSm80INS1_25CollectiveMainloopBwdSm80ILi2ELi2EN4cute5tupleIJNS5_1CILi128EEES8_NS7_ILi64EEEEEENS_6half_tEfNS_4arch4Sm80ELb0ELb1ELb1ELb0ELb1ELb0ELb0ELb0ELi2ELi4ELi4ELi4ELb0EEENS1_24CollectiveEpilogueBwdGQAISA_fSD_Li256ELb0ELb1EEENS1_19SingleTileSchedulerILb0ELb0ELb0ELi128EEEEEEEEEvNT_6ParamsE)
        /*017c*/ 	.word	0x00000000


	//----- nvinfo : EIATTR_REGCOUNT
	.align		4
.L_74:
        /*0180*/ 	.byte	0x04, 0x2f
        /*0182*/ 	.short	(.L_76 - .L_75)
	.align		4
.L_75:
        /*0184*/ 	.word	index@(_ZN7cutlass13device_kernelIN5flash19enable_sm80_to_sm89INS1_16FlashAttnBwdSm80INS1_25CollectiveMainloopBwdSm80ILi2ELi2EN4cute5tupleIJNS5_1CILi128EEES8_NS7_ILi64EEEEEENS_6half_tEfNS_4arch4Sm80ELb0ELb1ELb1ELb0ELb0ELb0ELb0ELb0ELi2ELi4ELi4ELi4ELb0EEENS1_24CollectiveEpilogueBwdGQAISA_fSD_Li256ELb0ELb0EEENS1_19SingleTileSchedulerILb0ELb0ELb0ELi128EEEEEEEEEvNT_6ParamsE)
        /*0188*/ 	.word	0x00000004


	//----- nvinfo : EIATTR_FRAME_SIZE
	.align		4
.L_76:
        /*018c*/ 	.byte	0x04, 0x11
        /*018e*/ 	.short	(.L_78 - .L_77)
	.align		4
.L_77:
        /*0190*/ 	.word	index@(_ZN7cutlass13device_kernelIN5flash19enable_sm80_to_sm89INS1_16FlashAttnBwdSm80INS1_25CollectiveMainloopBwdSm80ILi2ELi2EN4cute5tupleIJNS5_1CILi128EEES8_NS7_ILi64EEEEEENS_6half_tEfNS_4arch4Sm80ELb0ELb1ELb1ELb0ELb0ELb0ELb0ELb0ELi2ELi4ELi4ELi4ELb0EEENS1_24CollectiveEpilogueBwdGQAISA_fSD_Li256ELb0ELb0EEENS1_19SingleTileSchedulerILb0ELb0ELb0ELi128EEEEEEEEEvNT_6ParamsE)
        /*0194*/ 	.word	0x00000000


	//----- nvinfo : EIATTR_REGCOUNT
	.align		4
.L_78:
        /*0198*/ 	.byte	0x04, 0x2f
        /*019a*/ 	.short	(.L_80 - .L_79)
	.align		4
.L_79:
        /*019c*/ 	.word	index@(_ZN7cutlass13device_kernelIN5flash19enable_sm80_to_sm89INS1_16FlashAttnBwdSm80INS1_25CollectiveMainloopBwdSm80ILi2ELi2EN4cute5tupleIJNS5_1CILi128EEES8_NS7_ILi64EEEEEENS_6half_tEfNS_4arch4Sm80ELb0ELb1ELb1ELb0ELb1ELb0ELb0ELb0ELi2ELi4ELi4ELi4ELb0EEENS1_21CollectiveEpilogueBwdISA_SB_SD_Li256ELb0ELb0ELi2EEENS1_19SingleTileSchedulerILb0ELb0ELb0ELi128EEEEEEEEEvNT_6ParamsE)
        /*01a0*/ 	.word	0x00000004


	//----- nvinfo : EIATTR_FRAME_SIZE
	.align		4
.L_80:
        /*01a4*/ 	.byte	0x04, 0x11
        /*01a6*/ 	.short	(.L_82 - .L_81)
	.align		4
.L_81:
        /*01a8*/ 	.word	index@(_ZN7cutlass13device_kernelIN5flash19enable_sm80_to_sm89INS1_16FlashAttnBwdSm80INS1_25CollectiveMainloopBwdSm80ILi2ELi2EN4cute5tupleIJNS5_1CILi128EEES8_NS7_ILi64EEEEEENS_6half_tEfNS_4arch4Sm80ELb0ELb1ELb1ELb0ELb1ELb0ELb0ELb0ELi2ELi4ELi4ELi4ELb0EEENS1_21CollectiveEpilogueBwdISA_SB_SD_Li256ELb0ELb0ELi2EEENS1_19SingleTileSchedulerILb0ELb0ELb0ELi128EEEEEEEEEvNT_6ParamsE)
        /*01ac*/ 	.word	0x00000000


	//----- nvinfo : EIATTR_REGCOUNT
	.align		4
.L_82:
        /*01b0*/ 	.byte	0x04, 0x2f
        /*01b2*/ 	.short	(.L_84 - .L_83)
	.align		4
.L_83:
        /*01b4*/ 	.word	index@(_ZN7cutlass13device_kernelIN5flash19enable_sm80_to_sm89INS1_16FlashAttnBwdSm80INS1_25CollectiveMainloopBwdSm80ILi2ELi2EN4cute5tupleIJNS5_1CILi128EEES8_NS7_ILi64EEEEEENS_6half_tEfNS_4arch4Sm80ELb0ELb1ELb1ELb0ELb0ELb0ELb0ELb0ELi2ELi4ELi4ELi4ELb0EEENS1_21CollectiveEpilogueBwdISA_SB_SD_Li256ELb0ELb0ELi2EEENS1_19SingleTileSchedulerILb0ELb0ELb0ELi128EEEEEEEEEvNT_6ParamsE)
        /*01b8*/ 	.word	0x00000004


	//----- nvinfo : EIATTR_FRAME_SIZE
	.align		4
.L_84:
        /*01bc*/ 	.byte	0x04, 0x11
        /*01be*/ 	.short	(.L_86 - .L_85)
	.align		4
.L_85:
        /*01c0*/ 	.word	index@(_ZN7cutlass13device_kernelIN5flash19enable_sm80_to_sm89INS1_16FlashAttnBwdSm80INS1_25CollectiveMainloopBwdSm80ILi2ELi2EN4cute5tupleIJNS5_1CILi128EEES8_NS7_ILi64EEEEEENS_6half_tEfNS_4arch4Sm80ELb0ELb1ELb1ELb0ELb0ELb0ELb0ELb0ELi2ELi4ELi4ELi4ELb0EEENS1_21CollectiveEpilogueBwdISA_SB_SD_Li256ELb0ELb0ELi2EEENS1_19SingleTileSchedulerILb0ELb0ELb0ELi128EEEEEEEEEvNT_6ParamsE)
        /*01c4*/ 	.word	0x00000000


	//----- nvinfo : EIATTR_REGCOUNT
	.align		4
.L_86:
        /*01c8*/ 	.byte	0x04, 0x2f
        /*01ca*/ 	.short	(.L_88 - .L_87)
	.align		4
.L_87:
        /*01cc*/ 	.word	index@(_ZN7cutlass13device_kernelIN5flash19enable_sm80_to_sm89INS1_16FlashAttnBwdSm80INS1_25CollectiveMainloopBwdSm80ILi2ELi2EN4cute5tupleIJNS5_1CILi128EEES8_NS7_ILi64EEEEEENS_6half_tEfNS_4arch4Sm80ELb0ELb0ELb1ELb1ELb1ELb0ELb0ELb0ELi2ELi4ELi4ELi4ELb0EEENS1_24CollectiveEpilogueBwdGQAISA_fSD_Li256ELb1ELb1EEENS1_19SingleTileSchedulerILb1ELb0ELb0ELi128EEEEEEEEEvNT_6ParamsE)
        /*01d0*/ 	.word	0x00000004


	//----- nvinfo : EIATTR_FRAME_SIZE
	.align		4
.L_88:
        /*01d4*/ 	.byte	0x04, 0x11
        /*01d6*/ 	.short	(.L_90 - .L_89)
	.align		4
.L_89:
        /*01d8*/ 	.word	index@(_ZN7cutlass13device_kernelIN5flash19enable_sm80_to_sm89INS1_16FlashAttnBwdSm80INS1_25CollectiveMainloopBwdSm80ILi2ELi2EN4cute5tupleIJNS5_1CILi128EEES8_NS7_ILi64EEEEEENS_6half_tEfNS_4arch4Sm80ELb0ELb0ELb1ELb1ELb1ELb0ELb0ELb0ELi2ELi4ELi4ELi4ELb0EEENS1_24CollectiveEpilogueBwdGQAISA_fSD_Li256ELb1ELb1EEENS1_19SingleTileSchedulerILb1ELb0ELb0ELi128EEEEEEEEEvNT_6ParamsE)
        /*01dc*/ 	.word	0x00000000


	//----- nvinfo : EIATTR_REGCOUNT
	.align		4
.L_90:
        /*01e0*/ 	.byte	0x04, 0x2f
        /*01e2*/ 	.short	(.L_92 - .L_91)
	.align		4
.L_91:
        /*01e4*/ 	.word	index@(_ZN7cutlass13device_kernelIN5flash19enable_sm80_to_sm89INS1_16FlashAttnBwdSm80INS1_25CollectiveMainloopBwdSm80ILi2ELi2EN4cute5tupleIJNS5_1CILi128EEES8_NS7_ILi64EEEEEENS_6half_tEfNS_4arch4Sm80ELb0ELb0ELb1ELb1ELb0ELb0ELb0ELb0ELi2ELi4ELi4ELi4ELb0EEENS1_24CollectiveEpilogueBwdGQAISA_fSD_Li256ELb1ELb0EEENS1_19SingleTileSchedulerILb1ELb0ELb0ELi128EEEEEEEEEvNT_6ParamsE)
        /*01e8*/ 	.word	0x00000004


	//----- nvinfo : EIATTR_FRAME_SIZE
	.align		4
.L_92:
        /*01ec*/ 	.byte	0x04, 0x11
        /*01ee*/ 	.short	(.L_94 - .L_93)
	.align		4
.L_93:
        /*01f0*/ 	.word	index@(_ZN7cutlass13device_kernelIN5flash19enable_sm80_to_sm89INS1_16FlashAttnBwdSm80INS1_25CollectiveMainloopBwdSm80ILi2ELi2EN4cute5tupleIJNS5_1CILi128EEES8_NS7_ILi64EEEEEENS_6half_tEfNS_4arch4Sm80ELb0ELb0ELb1ELb1ELb0ELb0ELb0ELb0ELi2ELi4ELi4ELi4ELb0EEENS1_24CollectiveEpilogueBwdGQAISA_fSD_Li256ELb1ELb0EEENS1_19SingleTileSchedulerILb1ELb0ELb0ELi128EEEEEEEEEvNT_6ParamsE)
        /*01f4*/ 	.word	0x00000000


	//----- nvinfo : EIATTR_REGCOUNT
	.align		4
.L_94:
        /*01f8*/ 	.byte	0x04, 0x2f
        /*01fa*/ 	.short	(.L_96 - .L_95)
	.align		4
.L_95:
        /*01fc*/ 	.word	index@(_ZN7cutlass13device_kernelIN5flash19enable_sm80_to_sm89INS1_16FlashAttnBwdSm80INS1_25CollectiveMainloopBwdSm80ILi2ELi2EN4cute5tupleIJNS5_1CILi128EEES8_NS7_ILi64EEEEEENS_6half_tEfNS_4arch4Sm80ELb0ELb0ELb1ELb1ELb1ELb0ELb0ELb0ELi2ELi4ELi4ELi4ELb0EEENS1_21CollectiveEpilogueBwdISA_SB_SD_Li256ELb1ELb0ELi2EEENS1_19SingleTileSchedulerILb1ELb0ELb0ELi128EEEEEEEEEvNT_6ParamsE)
        /*0200*/ 	.word	0x00000004


	//----- nvinfo : EIATTR_FRAME_SIZE
	.align		4
.L_96:
        /*0204*/ 	.byte	0x04, 0x11
        /*0206*/ 	.short	(.L_98 - .L_97)
	.align		4
.L_97:
        /*0208*/ 	.word	index@(_ZN7cutlass13device_kernelIN5flash19enable_sm80_to_sm89INS1_16FlashAttnBwdSm80INS1_25CollectiveMainloopBwdSm80ILi2ELi2EN4cute5tupleIJNS5_1CILi128EEES8_NS7_ILi64EEEEEENS_6half_tEfNS_4arch4Sm80ELb0ELb0ELb1ELb1ELb1ELb0ELb0ELb0ELi2ELi4ELi4ELi4ELb0EEENS1_21CollectiveEpilogueBwdISA_SB_SD_Li256ELb1ELb0ELi2EEENS1_19SingleTileSchedulerILb1ELb0ELb0ELi128EEEEEEEEEvNT_6ParamsE)
        /*020c*/ 	.word	0x00000000


	//----- nvinfo : EIATTR_REGCOUNT
	.align		4
.L_98:
        /*0210*/ 	.byte	0x04, 0x2f
        /*0212*/ 	.short	(.L_100 - .L_99)
	.align		4
.L_99:
        /*0214*/ 	.word	index@(_ZN7cutlass13device_kernelIN5flash19enable_sm80_to_sm89INS1_16FlashAttnBwdSm80INS1_25CollectiveMainloopBwdSm80ILi2ELi2EN4cute5tupleIJNS5_1CILi128EEES8_NS7_ILi64EEEEEENS_6half_tEfNS_4arch4Sm80ELb0ELb0ELb1ELb1ELb0ELb0ELb0ELb0ELi2ELi4ELi4ELi4ELb0EEENS1_21CollectiveEpilogueBwdISA_SB_SD_Li256ELb1ELb0ELi2EEENS1_19SingleTileSchedulerILb1ELb0ELb0ELi128EEEEEEEEEvNT_6ParamsE)
        /*0218*/ 	.word	0x00000004


	//----- nvinfo : EIATTR_FRAME_SIZE
	.align		4
.L_100:
        /*021c*/ 	.byte	0x04, 0x11
        /*021e*/ 	.short	(.L_102 - .L_101)
	.align		4
.L_101:
        /*0220*/ 	.word	index@(_ZN7cutlass13device_kernelIN5flash19enable_sm80_to_sm89INS1_16FlashAttnBwdSm80INS1_25CollectiveMainloopBwdSm80ILi2ELi2EN4cute5tupleIJNS5_1CILi128EEES8_NS7_ILi64EEEEEENS_6half_tEfNS_4arch4Sm80ELb0ELb0ELb1ELb1ELb0ELb0ELb0ELb0ELi2ELi4ELi4ELi4ELb0EEENS1_21CollectiveEpilogueBwdISA_SB_SD_Li256ELb1ELb0ELi2EEENS1_19SingleTileSchedulerILb1ELb0ELb0ELi128EEEEEEEEEvNT_6ParamsE)
        /*0224*/ 	.word	0x00000000


	//----- nvinfo : EIATTR_REGCOUNT
	.align		4
.L_102:
        /*0228*/ 	.byte	0x04, 0x2f
        /*022a*/ 	.short	(.L_104 - .L_103)
	.align		4
.L_103:
        /*022c*/ 	.word	index@(_ZN7cutlass13device_kernelIN5flash19enable_sm80_to_sm89INS1_16FlashAttnBwdSm80INS1_25CollectiveMainloopBwdSm80ILi2ELi2EN4cute5tupleIJNS5_1CILi128EEES8_NS7_ILi64EEEEEENS_6half_tEfNS_4arch4Sm80ELb0ELb0ELb1ELb0ELb1ELb0ELb0ELb0ELi2ELi4ELi4ELi4ELb0EEENS1_24CollectiveEpilogueBwdGQAISA_fSD_Li256ELb0ELb1EEENS1_19SingleTileSchedulerILb0ELb0ELb0ELi128EEEEEEEEEvNT_6ParamsE)
        /*0230*/ 	.word	0x00000004


	//----- nvinfo : EIATTR_FRAME_SIZE
	.align		4
.L_104:
        /*0234*/ 	.byte	0x04, 0x11
        /*0236*/ 	.short	(.L_106 - .L_105)
	.align		4
.L_105:
        /*0238*/ 	.word	index@(_ZN7cutlass13device_kernelIN5flash19enable_sm80_to_sm89INS1_16FlashAttnBwdSm80INS1_25CollectiveMainloopBwdSm80ILi2ELi2EN4cute5tupleIJNS5_1CILi128EEES8_NS7_ILi64EEEEEENS_6half_tEfNS_4arch4Sm80ELb0ELb0ELb1ELb0ELb1ELb0ELb0ELb0ELi2ELi4ELi4ELi4ELb0EEENS1_24CollectiveEpilogueBwdGQAISA_fSD_Li256ELb0ELb1EEENS1_19SingleTileSchedulerILb0ELb0ELb0ELi128EEEEEEEEEvNT_6ParamsE)
        /*023c*/ 	.word	0x00000000


	//----- nvinfo : EIATTR_REGCOUNT
	.align		4
.L_106:
        /*0240*/ 	.byte	0x04, 0x2f
        /*0242*/ 	.short	(.L_108 - .L_107)
	.align		4
.L_107:
        /*0244*/ 	.word	index@(_ZN7cutlass13device_kernelIN5flash19enable_sm80_to_sm89INS1_16FlashAttnBwdSm80INS1_25CollectiveMainloopBwdSm80ILi2ELi2EN4cute5tupleIJNS5_1CILi128EEES8_NS7_ILi64EEEEEENS_6half_tEfNS_4arch4Sm80ELb0ELb0ELb1ELb0ELb0ELb0ELb0ELb0ELi2ELi4ELi4ELi4ELb0EEENS1_24CollectiveEpilogueBwdGQAISA_fSD_Li256ELb0ELb0EEENS1_19SingleTileSchedulerILb0ELb0ELb0ELi128EEEEEEEEEvNT_6ParamsE)
        /*0248*/ 	.word	0x00000004


	//----- nvinfo : EIATTR_FRAME_SIZE
	.align		4
.L_108:
        /*024c*/ 	.byte	0x04, 0x11
        /*024e*/ 	.short	(.L_110 - .L_109)
	.align		4
.L_109:
        /*0250*/ 	.word	index@(_ZN7cutlass13device_kernelIN5flash19enable_sm80_to_sm89INS1_16FlashAttnBwdSm80INS1_25CollectiveMainloopBwdSm80ILi2ELi2EN4cute5tupleIJNS5_1CILi128EEES8_NS7_ILi64EEEEEENS_6half_tEfNS_4arch4Sm80ELb0ELb0ELb1ELb0ELb0ELb0ELb0ELb0ELi2ELi4ELi4ELi4ELb0EEENS1_24CollectiveEpilogueBwdGQAISA_fSD_Li256ELb0ELb0EEENS1_19SingleTileSchedulerILb0ELb0ELb0ELi128EEEEEEEEEvNT_6ParamsE)
        /*0254*/ 	.word	0x00000000


	//----- nvinfo : EIATTR_REGCOUNT
	.align		4
.L_110:
        /*0258*/ 	.byte	0x04, 0x2f
        /*025a*/ 	.short	(.L_112 - .L_111)
	.align		4
.L_111:
        /*025c*/ 	.word	index@(_ZN7cutlass13device_kernelIN5flash19enable_sm80_to_sm89INS1_16FlashAttnBwdSm80INS1_25CollectiveMainloopBwdSm80ILi2ELi2EN4cute5tupleIJNS5_1CILi128EEES8_NS7_ILi64EEEEEENS_6half_tEfNS_4arch4Sm80ELb0ELb0ELb1ELb0ELb1ELb0ELb0ELb0ELi2ELi4ELi4ELi4ELb0EEENS1_21CollectiveEpilogueBwdISA_SB_SD_Li256ELb0ELb0ELi2EEENS1_19SingleTileSchedulerILb0ELb0ELb0ELi128EEEEEEEEEvNT_6ParamsE)
        /*0260*/ 	.word	0x00000004


	//----- nvinfo : EIATTR_FRAME_SIZE
	.align		4
.L_112:
        /*0264*/ 	.byte	0x04, 0x11
        /*0266*/ 	.short	(.L_114 - .L_113)
	.align		4
.L_113:
        /*0268*/ 	.word	index@(_ZN7cutlass13device_kernelIN5flash19enable_sm80_to_sm89INS1_16FlashAttnBwdSm80INS1_25CollectiveMainloopBwdSm80ILi2ELi2EN4cute5tupleIJNS5_1CILi128EEES8_NS7_ILi64EEEEEENS_6half_tEfNS_4arch4Sm80ELb0ELb0ELb1ELb0ELb1ELb0ELb0ELb0ELi2ELi4ELi4ELi4ELb0EEENS1_21CollectiveEpilogueBwdISA_SB_SD_Li256ELb0ELb0ELi2EEENS1_19SingleTileSchedulerILb0ELb0ELb0ELi128EEEEEEEEEvNT_6ParamsE)
        /*026c*/ 	.word	0x00000000


	//----- nvinfo : EIATTR_REGCOUNT
	.align		4
.L_114:
        /*0270*/ 	.byte	0x04, 0x2f
        /*0272*/ 	.short	(.L_116 - .L_115)
	.align		4
.L_115:
        /*0274*/ 	.word	index@(_ZN7cutlass13device_kernelIN5flash19enable_sm80_to_sm89INS1_16FlashAttnBwdSm80INS1_25CollectiveMainloopBwdSm80ILi2ELi2EN4cute5tupleIJNS5_1CILi128EEES8_NS7_ILi64EEEEEENS_6half_tEfNS_4arch4Sm80ELb0ELb0ELb1ELb0ELb0ELb0ELb0ELb0ELi2ELi4ELi4ELi4ELb0EEENS1_21CollectiveEpilogueBwdISA_SB_SD_Li256ELb0ELb0ELi2EEENS1_19SingleTileSchedulerILb0ELb0ELb0ELi128EEEEEEEEEvNT_6ParamsE)
        /*0278*/ 	.word	0x00000004


	//----- nvinfo : EIATTR_FRAME_SIZE
	.align		4
.L_116:
        /*027c*/ 	.byte	0x04, 0x11
        /*027e*/ 	.short	(.L_118 - .L_117)
	.align		4
.L_117:
        /*0280*/ 	.word	index@(_ZN7cutlass13device_kernelIN5flash19enable_sm80_to_sm89INS1_16FlashAttnBwdSm80INS1_25CollectiveMainloopBwdSm80ILi2ELi2EN4cute5tupleIJNS5_1CILi128EEES8_NS7_ILi64EEEEEENS_6half_tEfNS_4arch4Sm80ELb0ELb0ELb1ELb0ELb0ELb0ELb0ELb0ELi2ELi4ELi4ELi4ELb0EEENS1_21CollectiveEpilogueBwdISA_SB_SD_Li256ELb0ELb0ELi2EEENS1_19SingleTileSchedulerILb0ELb0ELb0ELi128EEEEEEEEEvNT_6ParamsE)
        /*0284*/ 	.word	0x00000000


	//----- nvinfo : EIATTR_REGCOUNT
	.align		4
.L_118:
        /*0288*/ 	.byte	0x04, 0x2f
        /*028a*/ 	.short	(.L_120 - .L_119)
	.align		4
.L_119:
        /*028c*/ 	.word	index@(_ZN7cutlass13device_kernelIN5flash22FlashAttnBwdPreprocessIN4cute5tupleIJNS3_1CILi64EEES6_EEENS_6half_tEfNS_4arch4Sm80ELb1ELb1EEEEEvNT_6ParamsE)
        /*0290*/ 	.word	0x0000002d


	//----- nvinfo : EIATTR_FRAME_SIZE
	.align		4
.L_120:
        /*0294*/ 	.byte	0x04, 0x11
        /*0296*/ 	.short	(.L_122 - .L_121)
	.align		4
.L_121:
        /*0298*/ 	.word	index@(_ZN7cutlass13device_kernelIN5flash22FlashAttnBwdPreprocessIN4cute5tupleIJNS3_1CILi64EEES6_EEENS_6half_tEfNS_4arch4Sm80ELb1ELb1EEEEEvNT_6ParamsE)
        /*029c*/ 	.word	0x00000000


	//----- nvinfo : EIATTR_REGCOUNT
	.align		4
.L_122:
        /*02a0*/ 	.byte	0x04, 0x2f
        /*02a2*/ 	.short	(.L_124 - .L_123)
	.align		4
.L_123:
        /*02a4*/ 	.word	index@(_ZN7cutlass13device_kernelIN5flash19enable_sm80_to_sm89INS1_16FlashAttnBwdSm80INS1_25CollectiveMainloopBwdSm80ILi2ELi2EN4cute5tupleIJNS5_1CILi64EEENS7_ILi128EEES8_EEENS_6half_tEfNS_4arch4Sm80ELb1ELb0ELb1ELb1ELb1ELb0ELb0ELb0ELi2ELi2ELi4ELi2ELb1EEENS1_24CollectiveEpilogueBwdGQAISA_fSD_Li256ELb1ELb1EEENS1_25SingleTileBwdLPTSchedulerILb1ELi128ELb1EEEEEEEEEvNT_6ParamsE)
        /*02a8*/ 	.word	0x00000004


	//----- nvinfo : EIATTR_FRAME_SIZE
	.align		4
.L_124:
        /*02ac*/ 	.byte	0x04, 0x11
        /*02ae*/ 	.short	(.L_126 - .L_125)
	.align		4
.L_125:
        /*02b0*/ 	.word	index@(_ZN7cutlass13device_kernelIN5flash19enable_sm80_to_sm89INS1_16FlashAttnBwdSm80INS1_25CollectiveMainloopBwdSm80ILi2ELi2EN4cute5tupleIJNS5_1CILi64EEENS7_ILi128EEES8_EEENS_6half_tEfNS_4arch4Sm80ELb1ELb0ELb1ELb1ELb1ELb0ELb0ELb0ELi2ELi2ELi4ELi2ELb1EEENS1_24CollectiveEpilogueBwdGQAISA_fSD_Li256ELb1ELb1EEENS1_25SingleTileBwdLPTSchedulerILb1ELi128ELb1EEEEEEEEEvNT_6ParamsE)
        /*02b4*/ 	.word	0x00000000


	//----- nvinfo : EIATTR_REGCOUNT
	.align		4
.L_126:
        /*02b8*/ 	.byte	0x04, 0x2f
        /*02ba*/ 	.short	(.L_128 - .L_127)
	.align		4
.L_127:
        /*02bc*/ 	.word	index@(_ZN7cutlass13device_kernelIN5flash32FlashAttnBwdPostprocessConvertdQIN4cute5tupleIJNS3_1CILi64EEES6_EEENS_6half_tEfNS_4arch4Sm80ELi256ENS3_8TiledMMAINS3_8MMA_AtomIJNS3_28SM80_16x8x16_F32F16F16F32_TNEEEENS3_6LayoutINS4_IJNS5_ILi2EEENS5_ILi4EEENS5_ILi1EEEEEENS4_IJSI_SG_NS5_ILi0EEEEEEEENS4_IJNS5_ILi32EEES6_NS5_ILi16EEEEEEEELb0EEEEEvNT_6ParamsE)
        /*02c0*/ 	.word	0x00000023


	//----- nvinfo : EIATTR_FRAME_SIZE
	.align		4
.L_128:
        /*02c4*/ 	.byte	0x04, 0x11
        /*02c6*/ 	.short	(.L_130 - .L_129)
	.align		4
.L_129:
        /*02c8*/ 	.word	index@(_ZN7cutlass13device_kernelIN5flash32FlashAttnBwdPostprocessConvertdQIN4cute5tupleIJNS3_1CILi64EEES6_EEENS_6half_tEfNS_4arch4Sm80ELi256ENS3_8TiledMMAINS3_8MMA_AtomIJNS3_28SM80_16x8x16_F32F16F16F32_TNEEEENS3_6LayoutINS4_IJNS5_ILi2EEENS5_ILi4EEENS5_ILi1EEEEEENS4_IJSI_SG_NS5_ILi0EEEEEEEENS4_IJNS5_ILi32EEES6_NS5_ILi16EEEEEEEELb0EEEEEvNT_6ParamsE)
        /*02cc*/ 	.word	0x00000000


	//----- nvinfo : EIATTR_REGCOUNT
	.align		4
.L_130:
        /*02d0*/ 	.byte	0x04, 0x2f
        /*02d2*/ 	.short	(.L_132 - .L_131)
	.align		4
.L_131:
        /*02d4*/ 	.word	index@(_ZN7cutlass13device_kernelIN5flash19enable_sm80_to_sm89INS1_16FlashAttnBwdSm80INS1_25CollectiveMainloopBwdSm80ILi2ELi2EN4cute5tupleIJNS5_1CILi64EEENS7_ILi128EEES8_EEENS_6half_tEfNS_4arch4Sm80ELb1ELb0ELb1ELb1ELb0ELb0ELb0ELb0ELi2ELi2ELi4ELi2ELb1EEENS1_24CollectiveEpilogueBwdGQAISA_fSD_Li256ELb1ELb0EEENS1_25SingleTileBwdLPTSchedulerILb1ELi128ELb0EEEEEEEEEvNT_6ParamsE)
        /*02d8*/ 	.word	0x00000004


	//----- nvinfo : EIATTR_FRAME_SIZE
	.align		4
.L_132:
        /*02dc*/ 	.byte	0x04, 0x11
        /*02de*/ 	.short	(.L_134 - .L_133)
	.align		4
.L_133:
        /*02e0*/ 	.word	index@(_ZN7cutlass13device_kernelIN5flash19enable_sm80_to_sm89INS1_16FlashAttnBwdSm80INS1_25CollectiveMainloopBwdSm80ILi2ELi2EN4cute5tupleIJNS5_1CILi64EEENS7_ILi128EEES8_EEENS_6half_tEfNS_4arch4Sm80ELb1ELb0ELb1ELb1ELb0ELb0ELb0ELb0ELi2ELi2ELi4ELi2ELb1EEENS1_24CollectiveEpilogueBwdGQAISA_fSD_Li256ELb1ELb0EEENS1_25SingleTileBwdLPTSchedulerILb1ELi128ELb0EEEEEEEEEvNT_6ParamsE)
        /*02e4*/ 	.word	0x00000000


	//----- nvinfo : EIATTR_REGCOUNT
	.align		4
.L_134:
        /*02e8*/ 	.byte	0x04, 0x2f
        /*02ea*/ 	.short	(.L_136 - .L_135)
	.align		4
.L_135:
        /*02ec*/ 	.word	index@(_ZN7cutlass13device_kernelIN5flash19enable_sm80_to_sm89INS1_16FlashAttnBwdSm80INS1_25CollectiveMainloopBwdSm80ILi2ELi2EN4cute5tupleIJNS5_1CILi64EEENS7_ILi128EEES8_EEENS_6half_tEfNS_4arch4Sm80ELb1ELb0ELb1ELb1ELb1ELb0ELb0ELb0ELi2ELi2ELi4ELi2ELb1EEENS1_21CollectiveEpilogueBwdISA_SB_SD_Li256ELb1ELb0ELi2EEENS1_25SingleTileBwdLPTSchedulerILb1ELi128ELb1EEEEEEEEEvNT_6ParamsE)
        /*02f0*/ 	.word	0x00000004


	//----- nvinfo : EIATTR_FRAME_SIZE
	.align		4
.L_136:
        /*02f4*/ 	.byte	0x04, 0x11
        /*02f6*/ 	.short	(.L_138 - .L_137)
	.align		4
.L_137:
        /*02f8*/ 	.word	index@(_ZN7cutlass13device_kernelIN5flash19enable_sm80_to_sm89INS1_16FlashAttnBwdSm80INS1_25CollectiveMainloopBwdSm80ILi2ELi2EN4cute5tupleIJNS5_1CILi64EEENS7_ILi128EEES8_EEENS_6half_tEfNS_4arch4Sm80ELb1ELb0ELb1ELb1ELb1ELb0ELb0ELb0ELi2ELi2ELi4ELi2ELb1EEENS1_21CollectiveEpilogueBwdISA_SB_SD_Li256ELb1ELb0ELi2EEENS1_25SingleTileBwdLPTSchedulerILb1ELi128ELb1EEEEEEEEEvNT_6ParamsE)
        /*02fc*/ 	.word	0x00000000


	//----- nvinfo : EIATTR_REGCOUNT
	.align		4
.L_138:
        /*0300*/ 	.byte	0x04, 0x2f
        /*0302*/ 	.short	(.L_140 - .L_139)
	.align		4
.L_139:
        /*0304*/ 	.word	index@(_ZN7cutlass13device_kernelIN5flash19enable_sm80_to_sm89INS1_16FlashAttnBwdSm80INS1_25CollectiveMainloopBwdSm80ILi2ELi2EN4cute5tupleIJNS5_1CILi64EEENS7_ILi128EEES8_EEENS_6half_tEfNS_4arch4Sm80ELb1ELb0ELb1ELb1ELb0ELb0ELb0ELb0ELi2ELi2ELi4ELi2ELb1EEENS1_21CollectiveEpilogueBwdISA_SB_SD_Li256ELb1ELb0ELi2EEENS1_25SingleTileBwdLPTSchedulerILb1ELi128ELb0EEEEEEEEEvNT_6ParamsE)
        /*0308*/ 	.word	0x00000004


	//----- nvinfo : EIATTR_FRAME_SIZE
	.align		4
.L_140:
        /*030c*/ 	.byte	0x04, 0x11
        /*030e*/ 	.short	(.L_142 - .L_141)
	.align		4
.L_141:
        /*0310*/ 	.word	index@(_ZN7cutlass13device_kernelIN5flash19enable_sm80_to_sm89INS1_16FlashAttnBwdSm80INS1_25CollectiveMainloopBwdSm80ILi2ELi2EN4cute5tupleIJNS5_1CILi64EEENS7_ILi128EEES8_EEENS_6half_tEfNS_4arch4Sm80ELb1ELb0ELb1ELb1ELb0ELb0ELb0ELb0ELi2ELi2ELi4ELi2ELb1EEENS1_21CollectiveEpilogueBwdISA_SB_SD_Li256ELb1ELb0ELi2EEENS1_25SingleTileBwdLPTSchedulerILb1ELi128ELb0EEEEEEEEEvNT_6ParamsE)
        /*0314*/ 	.word	0x00000000


	//----- nvinfo : EIATTR_REGCOUNT
	.align		4
.L_142:
        /*0318*/ 	.byte	0x04, 0x2f
        /*031a*/ 	.short	(.L_144 - .L_143)
	.align		4
.L_143:
        /*031c*/ 	.word	index@(_ZN7cutlass13device_kernelIN5flash22FlashAttnBwdPreprocessIN4cute5tupleIJNS3_1CILi64EEES6_EEENS_6half_tEfNS_4arch4Sm80ELb1ELb0EEEEEvNT_6ParamsE)
        /*0320*/ 	.word	0x00000028


	//----- nvinfo : EIATTR_FRAME_SIZE
	.align		4
.L_144:
        /*0324*/ 	.byte	0x04, 0x11
        /*0326*/ 	.short	(.L_146 - .L_145)
	.align		4
.L_145:
        /*0328*/ 	.word	index@(_ZN7cutlass13device_kernelIN5flash22FlashAttnBwdPreprocessIN4cute5tupleIJNS3_1CILi64EEES6_EEENS_6half_tEfNS_4arch4Sm80ELb1ELb0EEEEEvNT_6ParamsE)
        /*032c*/ 	.word	0x00000000


	//----- nvinfo : EIATTR_REGCOUNT
	.align		4
.L_146:
        /*0330*/ 	.byte	0x04, 0x2f
        /*0332*/ 	.short	(.L_148 - .L_147)
	.align		4
.L_147:
        /*0334*/ 	.word	index@(_ZN7cutlass13device_kernelIN5flash19enable_sm80_to_sm89INS1_16FlashAttnBwdSm80INS1_25CollectiveMainloopBwdSm80ILi2ELi2EN4cute5tupleIJNS5_1CILi64EEENS7_ILi128EEES8_EEENS_6half_tEfNS_4arch4Sm80ELb1ELb0ELb1ELb0ELb1ELb0ELb0ELb0ELi2ELi2ELi4ELi2ELb1EEENS1_24CollectiveEpilogueBwdGQAISA_fSD_Li256ELb0ELb1EEENS1_25SingleTileBwdLPTSchedulerILb0ELi128ELb1EEEEEEEEEvNT_6ParamsE)
        /*0338*/ 	.word	0x00000004


	//----- nvinfo : EIATTR_FRAME_SIZE
	.align		4
.L_148:
        /*033c*/ 	.byte	0x04, 0x11
        /*033e*/ 	.short	(.L_150 - .L_149)
	.align		4
.L_149:
        /*0340*/ 	.word	index@(_ZN7cutlass13device_kernelIN5flash19enable_sm80_to_sm89INS1_16FlashAttnBwdSm80INS1_25CollectiveMainloopBwdSm80ILi2ELi2EN4cute5tupleIJNS5_1CILi64EEENS7_ILi128EEES8_EEENS_6half_tEfNS_4arch4Sm80ELb1ELb0ELb1ELb0ELb1ELb0ELb0ELb0ELi2ELi2ELi4ELi2ELb1EEENS1_24CollectiveEpilogueBwdGQAISA_fSD_Li256ELb0ELb1EEENS1_25SingleTileBwdLPTSchedulerILb0ELi128ELb1EEEEEEEEEvNT_6ParamsE)
        /*0344*/ 	.word	0x00000000


	//----- nvinfo : EIATTR_REGCOUNT
	.align		4
.L_150:
        /*0348*/ 	.byte	0x04, 0x2f
        /*034a*/ 	.short	(.L_152 - .L_151)
	.align		4
.L_151:
        /*034c*/ 	.word	index@(_ZN7cutlass13device_kernelIN5flash19enable_sm80_to_sm89INS1_16FlashAttnBwdSm80INS1_25CollectiveMainloopBwdSm80ILi2ELi2EN4cute5tupleIJNS5_1CILi64EEENS7_ILi128EEES8_EEENS_6half_tEfNS_4arch4Sm80ELb1ELb0ELb1ELb0ELb0ELb0ELb0ELb0ELi2ELi2ELi4ELi2ELb1EEENS1_24CollectiveEpilogueBwdGQAISA_fSD_Li256ELb0ELb0EEENS1_25SingleTileBwdLPTSchedulerILb0ELi128ELb0EEEEEEEEEvNT_6ParamsE)
        /*0350*/ 	.word	0x00000004


	//----- nvinfo : EIATTR_FRAME_SIZE
	.align		4
.L_152:
        /*0354*/ 	.byte	0x04, 0x11
        /*0356*/ 	.short	(.L_154 - .L_153)
	.align		4
.L_153:
        /*0358*/ 	.word	index@(_ZN7cutlass13device_kernelIN5flash19enable_sm80_to_sm89INS1_16FlashAttnBwdSm80INS1_25CollectiveMainloopBwdSm80ILi2ELi2EN4cute5tupleIJNS5_1CILi64EEENS7_ILi128EEES8_EEENS_6half_tEfNS_4arch4Sm80ELb1ELb0ELb1ELb0ELb0ELb0ELb0ELb0ELi2ELi2ELi4ELi2ELb1EEENS1_24CollectiveEpilogueBwdGQAISA_fSD_Li256ELb0ELb0EEENS1_25SingleTileBwdLPTSchedulerILb0ELi128ELb0EEEEEEEEEvNT_6ParamsE)
        /*035c*/ 	.word	0x00000000


	//----- nvinfo : EIATTR_REGCOUNT
	.align		4
.L_154:
        /*0360*/ 	.byte	0x04, 0x2f
        /*0362*/ 	.short	(.L_156 - .L_155)
	.align		4
.L_155:
        /*0364*/ 	.word	index@(_ZN7cutlass13device_kernelIN5flash19enable_sm80_to_sm89INS1_16FlashAttnBwdSm80INS1_25CollectiveMainloopBwdSm80ILi2ELi2EN4cute5tupleIJNS5_1CILi64EEENS7_ILi128EEES8_EEENS_6half_tEfNS_4arch4Sm80ELb1ELb0ELb1ELb0ELb1ELb0ELb0ELb0ELi2ELi2ELi4ELi2ELb1EEENS1_21CollectiveEpilogueBwdISA_SB_SD_Li256ELb0ELb0ELi2EEENS1_25SingleTileBwdLPTSchedulerILb0ELi128ELb1EEEEEEEEEvNT_6ParamsE)
        /*0368*/ 	.word	0x00000004


	//----- nvinfo : EIATTR_FRAME_SIZE
	.align		4
.L_156:
        /*036c*/ 	.byte	0x04, 0x11
        /*036e*/ 	.short	(.L_158 - .L_157)
	.align		4
.L_157:
        /*0370*/ 	.word	index@(_ZN7cutlass13device_kernelIN5flash19enable_sm80_to_sm89INS1_16FlashAttnBwdSm80INS1_25CollectiveMainloopBwdSm80ILi2ELi2EN4cute5tupleIJNS5_1CILi64EEENS7_ILi128EEES8_EEENS_6half_tEfNS_4arch4Sm80ELb1ELb0ELb1ELb0ELb1ELb0ELb0ELb0ELi2ELi2ELi4ELi2ELb1EEENS1_21CollectiveEpilogueBwdISA_SB_SD_Li256ELb0ELb0ELi2EEENS1_25SingleTileBwdLPTSchedulerILb0ELi128ELb1EEEEEEEEEvNT_6ParamsE)
        /*0374*/ 	.word	0x00000000


	//----- nvinfo : EIATTR_REGCOUNT
	.align		4
.L_158:
        /*0378*/ 	.byte	0x04, 0x2f
        /*037a*/ 	.short	(.L_160 - .L_159)
	.align		4
.L_159:
        /*037c*/ 	.word	index@(_ZN7cutlass13device_kernelIN5flash19enable_sm80_to_sm89INS1_16FlashAttnBwdSm80INS1_25CollectiveMainloopBwdSm80ILi2ELi2EN4cute5tupleIJNS5_1CILi64EEENS7_ILi128EEES8_EEENS_6half_tEfNS_4arch4Sm80ELb1ELb0ELb1ELb0ELb0ELb0ELb0ELb0ELi2ELi2ELi4ELi2ELb1EEENS1_21CollectiveEpilogueBwdISA_SB_SD_Li256ELb0ELb0ELi2EEENS1_25SingleTileBwdLPTSchedulerILb0ELi128ELb0EEEEEEEEEvNT_6ParamsE)
        /*0380*/ 	.word	0x00000004


	//----- nvinfo : EIATTR_FRAME_SIZE
	.align		4
.L_160:
        /*0384*/ 	.byte	0x04, 0x11
        /*0386*/ 	.short	(.L_162 - .L_161)
	.align		4
.L_161:
        /*0388*/ 	.word	index@(_ZN7cutlass13device_kernelIN5flash19enable_sm80_to_sm89INS1_16FlashAttnBwdSm80INS1_25CollectiveMainloopBwdSm80ILi2ELi2EN4cute5tupleIJNS5_1CILi64EEENS7_ILi128EEES8_EEENS_6half_tEfNS_4arch4Sm80ELb1ELb0ELb1ELb0ELb0ELb0ELb0ELb0ELi2ELi2ELi4ELi2ELb1EEENS1_21CollectiveEpilogueBwdISA_SB_SD_Li256ELb0ELb0ELi2EEENS1_25SingleTileBwdLPTSchedulerILb0ELi128ELb0EEEEEEEEEvNT_6ParamsE)
        /*038c*/ 	.word	0x00000000


	//----- nvinfo : EIATTR_REGCOUNT
	.align		4
.L_162:
        /*0390*/ 	.byte	0x04, 0x2f
        /*0392*/ 	.short	(.L_164 - .L_163)
	.align		4
.L_163:
        /*0394*/ 	.word	index@(_ZN7cutlass13device_kernelIN5flash19enable_sm80_to_sm89INS1_16FlashAttnBwdSm80INS1_25CollectiveMainloopBwdSm80ILi2ELi2EN4cute5tupleIJNS5_1CILi64EEENS7_ILi128EEES8_EEENS_6half_tEfNS_4arch4Sm80ELb0ELb1ELb1ELb1ELb1ELb0ELb0ELb0ELi2ELi2ELi4ELi2ELb1EEENS1_24CollectiveEpilogueBwdGQAISA_fSD_Li256ELb1ELb1EEENS1_19SingleTileSchedulerILb1ELb0ELb0ELi128EEEEEEEEEvNT_6ParamsE)
        /*0398*/ 	.word	0x00000004


	//----- nvinfo : EIATTR_FRAME_SIZE
	.align		4
.L_164:
        /*039c*/ 	.byte	0x04, 0x11
        /*039e*/ 	.short	(.L_166 - .L_165)
	.align		4
.L_165:
        /*03a0*/ 	.word	index@(_ZN7cutlass13device_kernelIN5flash19enable_sm80_to_sm89INS1_16FlashAttnBwdSm80INS1_25CollectiveMainloopBwdSm80ILi2ELi2EN4cute5tupleIJNS5_1CILi64EEENS7_ILi128EEES8_EEENS_6half_tEfNS_4arch4Sm80ELb0ELb1ELb1ELb1ELb1ELb0ELb0ELb0ELi2ELi2ELi4ELi2ELb1EEENS1_24CollectiveEpilogueBwdGQAISA_fSD_Li256ELb1ELb1EEENS1_19SingleTileSchedulerILb1ELb0ELb0ELi128EEEEEEEEEvNT_6ParamsE)
        /*03a4*/ 	.word	0x00000000


	//----- nvinfo : EIATTR_REGCOUNT
	.align		4
.L_166:
        /*03a8*/ 	.byte	0x04, 0x2f
        /*03aa*/ 	.short	(.L_168 - .L_167)
	.align		4
.L_167:
        /*03ac*/ 	.word	index@(_ZN7cutlass13device_kernelIN5flash19enable_sm80_to_sm89INS1_16FlashAttnBwdSm80INS1_25CollectiveMainloopBwdSm80ILi2ELi2EN4cute5tupleIJNS5_1CILi64EEENS7_ILi128EEES8_EEENS_6half_tEfNS_4arch4Sm80ELb0ELb1ELb1ELb1ELb0ELb0ELb0ELb0ELi2ELi2ELi4ELi2ELb1EEENS1_24CollectiveEpilogueBwdGQAISA_fSD_Li256ELb1ELb0EEENS1_19SingleTileSchedulerILb1ELb0ELb0ELi128EEEEEEEEEvNT_6ParamsE)
        /*03b0*/ 	.word	0x00000004


	//----- nvinfo : EIATTR_FRAME_SIZE
	.align		4
.L_168:
        /*03b4*/ 	.byte	0x04, 0x11
        /*03b6*/ 	.short	(.L_170 - .L_169)
	.align		4
.L_169:
        /*03b8*/ 	.word	index@(_ZN7cutlass13device_kernelIN5flash19enable_sm80_to_sm89INS1_16FlashAttnBwdSm80INS1_25CollectiveMainloopBwdSm80ILi2ELi2EN4cute5tupleIJNS5_1CILi64EEENS7_ILi128EEES8_EEENS_6half_tEfNS_4arch4Sm80ELb0ELb1ELb1ELb1ELb0ELb0ELb0ELb0ELi2ELi2ELi4ELi2ELb1EEENS1_24CollectiveEpilogueBwdGQAISA_fSD_Li256ELb1ELb0EEENS1_19SingleTileSchedulerILb1ELb0ELb0ELi128EEEEEEEEEvNT_6ParamsE)
        /*03bc*/ 	.word	0x00000000


	//----- nvinfo : EIATTR_REGCOUNT
	.align		4
.L_170:
        /*03c0*/ 	.byte	0x04, 0x2f
        /*03c2*/ 	.short	(.L_172 - .L_171)
	.align		4
.L_171:
        /*03c4*/ 	.word	index@(_ZN7cutlass13device_kernelIN5flash19enable_sm80_to_sm89INS1_16FlashAttnBwdSm80INS1_25CollectiveMainloopBwdSm80ILi2ELi2EN4cute5tupleIJNS5_1CILi64EEENS7_ILi128EEES8_EEENS_6half_tEfNS_4arch4Sm80ELb0ELb1ELb1ELb1ELb1ELb0ELb0ELb0ELi2ELi2ELi4ELi2ELb1EEENS1_21CollectiveEpilogueBwdISA_SB_SD_Li256ELb1ELb0ELi2EEENS1_19SingleTileSchedulerILb1ELb0ELb0ELi128EEEEEEEEEvNT_6ParamsE)
        /*03c8*/ 	.word	0x00000004


	//----- nvinfo : EIATTR_FRAME_SIZE
	.align		4
.L_172:
        /*03cc*/ 	.byte	0x04, 0x11
        /*03ce*/ 	.short	(.L_174 - .L_173)
	.align		4
.L_173:
        /*03d0*/ 	.word	index@(_ZN7cutlass13device_kernelIN5flash19enable_sm80_to_sm89INS1_16FlashAttnBwdSm80INS1_25CollectiveMainloopBwdSm80ILi2ELi2EN4cute5tupleIJNS5_1CILi64EEENS7_ILi128EEES8_EEENS_6half_tEfNS_4arch4Sm80ELb0ELb1ELb1ELb1ELb1ELb0ELb0ELb0ELi2ELi2ELi4ELi2ELb1EEENS1_21CollectiveEpilogueBwdISA_SB_SD_Li256ELb1ELb0ELi2EEENS1_19SingleTileSchedulerILb1ELb0ELb0ELi128EEEEEEEEEvNT_6ParamsE)
        /*03d4*/ 	.word	0x00000000


	//----- nvinfo : EIATTR_REGCOUNT
	.align		4
.L_174:
        /*03d8*/ 	.byte	0x04, 0x2f
        /*03da*/ 	.short	(.L_176 - .L_175)
	.align		4
.L_175:
        /*03dc*/ 	.word	index@(_ZN7cutlass13device_kernelIN5flash19enable_sm80_to_sm89INS1_16FlashAttnBwdSm80INS1_25CollectiveMainloopBwdSm80ILi2ELi2EN4cute5tupleIJNS5_1CILi64EEENS7_ILi128EEES8_EEENS_6half_tEfNS_4arch4Sm80ELb0ELb1ELb1ELb1ELb0ELb0ELb0ELb0ELi2ELi2ELi4ELi2ELb1EEENS1_21CollectiveEpilogueBwdISA_SB_SD_Li256ELb1ELb0ELi2EEENS1_19SingleTileSchedulerILb1ELb0ELb0ELi128EEEEEEEEEvNT_6ParamsE)
        /*03e0*/ 	.word	0x00000004


	//----- nvinfo : EIATTR_FRAME_SIZE
	.align		4
.L_176:
        /*03e4*/ 	.byte	0x04, 0x11
        /*03e6*/ 	.short	(.L_178 - .L_177)
	.align		4
.L_177:
        /*03e8*/ 	.word	index@(_ZN7cutlass13device_kernelIN5flash19enable_sm80_to_sm89INS1_16FlashAttnBwdSm80INS1_25CollectiveMainloopBwdSm80ILi2ELi2EN4cute5tupleIJNS5_1CILi64EEENS7_ILi128EEES8_EEENS_6half_tEfNS_4arch4Sm80ELb0ELb1ELb1ELb1ELb0ELb0ELb0ELb0ELi2ELi2ELi4ELi2ELb1EEENS1_21CollectiveEpilogueBwdISA_SB_SD_Li256ELb1ELb0ELi2EEENS1_19SingleTileSchedulerILb1ELb0ELb0ELi128EEEEEEEEEvNT_6ParamsE)
        /*03ec*/ 	.word	0x00000000


	//----- nvinfo : EIATTR_REGCOUNT
	.align		4
.L_178:
        /*03f0*/ 	.byte	0x04, 0x2f
        /*03f2*/ 	.short	(.L_180 - .L_179)
	.align		4
.L_179:
        /*03f4*/ 	.word	index@(_ZN7cutlass13device_kernelIN5flash19enable_sm80_to_sm89INS1_16FlashAttnBwdSm80INS1_25CollectiveMainloopBwdSm80ILi2ELi2EN4cute5tupleIJNS5_1CILi64EEENS7_ILi128EEES8_EEENS_6half_tEfNS_4arch4Sm80ELb0ELb1ELb1ELb0ELb1ELb0ELb0ELb0ELi2ELi2ELi4ELi2ELb1EEENS1_24CollectiveEpilogueBwdGQAISA_fSD_Li256ELb0ELb1EEENS1_19SingleTileSchedulerILb0ELb0ELb0ELi128EEEEEEEEEvNT_6ParamsE)
        /*03f8*/ 	.word	0x00000004


	//----- nvinfo : EIATTR_FRAME_SIZE
	.align		4
.L_180:
        /*03fc*/ 	.byte	0x04, 0x11
        /*03fe*/ 	.short	(.L_182 - .L_181)
	.align		4
.L_181:
        /*0400*/ 	.word	index@(_ZN7cutlass13device_kernelIN5flash19enable_sm80_to_sm89INS1_16FlashAttnBwdSm80INS1_25CollectiveMainloopBwdSm80ILi2ELi2EN4cute5tupleIJNS5_1CILi64EEENS7_ILi128EEES8_EEENS_6half_tEfNS_4arch4Sm80ELb0ELb1ELb1ELb0ELb1ELb0ELb0ELb0ELi2ELi2ELi4ELi2ELb1EEENS1_24CollectiveEpilogueBwdGQAISA_fSD_Li256ELb0ELb1EEENS1_19SingleTileSchedulerILb0ELb0ELb0ELi128EEEEEEEEEvNT_6ParamsE)
        /*0404*/ 	.word	0x00000000


	//----- nvinfo : EIATTR_REGCOUNT
	.align		4
.L_182:
        /*0408*/ 	.byte	0x04, 0x2f
        /*040a*/ 	.short	(.L_184 - .L_183)
	.align		4
.L_183:
        /*040c*/ 	.word	index@(_ZN7cutlass13device_kernelIN5flash19enable_sm80_to_sm89INS1_16FlashAttnBwdSm80INS1_25CollectiveMainloopBwdSm80ILi2ELi2EN4cute5tupleIJNS5_1CILi64EEENS7_ILi128EEES8_EEENS_6half_tEfNS_4arch4Sm80ELb0ELb1ELb1ELb0ELb0ELb0ELb0ELb0ELi2ELi2ELi4ELi2ELb1EEENS1_24CollectiveEpilogueBwdGQAISA_fSD_Li256ELb0ELb0EEENS1_19SingleTileSchedulerILb0ELb0ELb0ELi128EEEEEEEEEvNT_6ParamsE)
        /*0410*/ 	.word	0x00000004


	//----- nvinfo : EIATTR_FRAME_SIZE
	.align		4
.L_184:
        /*0414*/ 	.byte	0x04, 0x11
        /*0416*/ 	.short	(.L_186 - .L_185)
	.align		4
.L_185:
        /*0418*/ 	.word	index@(_ZN7cutlass13device_kernelIN5flash19enable_sm80_to_sm89INS1_16FlashAttnBwdSm80INS1_25CollectiveMainloopBwdSm80ILi2ELi2EN4cute5tupleIJNS5_1CILi64EEENS7_ILi128EEES8_EEENS_6half_tEfNS_4arch4Sm80ELb0ELb1ELb1ELb0ELb0ELb0ELb0ELb0ELi2ELi2ELi4ELi2ELb1EEENS1_24CollectiveEpilogueBwdGQAISA_fSD_Li256ELb0ELb0EEENS1_19SingleTileSchedulerILb0ELb0ELb0ELi128EEEEEEEEEvNT_6ParamsE)
        /*041c*/ 	.word	0x00000000


	//----- nvinfo : EIATTR_REGCOUNT
	.align		4
.L_186:
        /*0420*/ 	.byte	0x04, 0x2f
        /*0422*/ 	.short	(.L_188 - .L_187)
	.align		4
.L_187:
        /*0424*/ 	.word	index@(_ZN7cutlass13device_kernelIN5flash19enable_sm80_to_sm89INS1_16FlashAttnBwdSm80INS1_25CollectiveMainloopBwdSm80ILi2ELi2EN4cute5tupleIJNS5_1CILi64EEENS7_ILi128EEES8_EEENS_6half_tEfNS_4arch4Sm80ELb0ELb1ELb1ELb0ELb1ELb0ELb0ELb0ELi2ELi2ELi4ELi2ELb1EEENS1_21CollectiveEpilogueBwdISA_SB_SD_Li256ELb0ELb0ELi2EEENS1_19SingleTileSchedulerILb0ELb0ELb0ELi128EEEEEEEEEvNT_6ParamsE)
        /*0428*/ 	.word	0x00000004


	//----- nvinfo : EIATTR_FRAME_SIZE
	.align		4
.L_188:
        /*042c*/ 	.byte	0x04, 0x11
        /*042e*/ 	.short	(.L_190 - .L_189)
	.align		4
.L_189:
        /*0430*/ 	.word	index@(_ZN7cutlass13device_kernelIN5flash19enable_sm80_to_sm89INS1_16FlashAttnBwdSm80INS1_25CollectiveMainloopBwdSm80ILi2ELi2EN4cute5tupleIJNS5_1CILi64EEENS7_ILi128EEES8_EEENS_6half_tEfNS_4arch4Sm80ELb0ELb1ELb1ELb0ELb1ELb0ELb0ELb0ELi2ELi2ELi4ELi2ELb1EEENS1_21CollectiveEpilogueBwdISA_SB_SD_Li256ELb0ELb0ELi2EEENS1_19SingleTileSchedulerILb0ELb0ELb0ELi128EEEEEEEEEvNT_6ParamsE)
        /*0434*/ 	.word	0x00000000


	//----- nvinfo : EIATTR_REGCOUNT
	.align		4
.L_190:
        /*0438*/ 	.byte	0x04, 0x2f
        /*043a*/ 	.short	(.L_192 - .L_191)
	.align		4
.L_191:
        /*043c*/ 	.word	index@(_ZN7cutlass13device_kernelIN5flash19enable_sm80_to_sm89INS1_16FlashAttnBwdSm80INS1_25CollectiveMainloopBwdSm80ILi2ELi2EN4cute5tupleIJNS5_1CILi64EEENS7_ILi128EEES8_EEENS_6half_tEfNS_4arch4Sm80ELb0ELb1ELb1ELb0ELb0ELb0ELb0ELb0ELi2ELi2ELi4ELi2ELb1EEENS1_21CollectiveEpilogueBwdISA_SB_SD_Li256ELb0ELb0ELi2EEENS1_19SingleTileSchedulerILb0ELb0ELb0ELi128EEEEEEEEEvNT_6ParamsE)
        /*0440*/ 	.word	0x00000004


	//----- nvinfo : EIATTR_FRAME_SIZE
	.align		4
.L_192:
        /*0444*/ 	.byte	0x04, 0x11
        /*0446*/ 	.short	(.L_194 - .L_193)
	.align		4
.L_193:
        /*0448*/ 	.word	index@(_ZN7cutlass13device_kernelIN5flash19enable_sm80_to_sm89INS1_16FlashAttnBwdSm80INS1_25CollectiveMainloopBwdSm80ILi2ELi2EN4cute5tupleIJNS5_1CILi64EEENS7_ILi128EEES8_EEENS_6half_tEfNS_4arch4Sm80ELb0ELb1ELb1ELb0ELb0ELb0ELb0ELb0ELi2ELi2ELi4ELi2ELb1EEENS1_21CollectiveEpilogueBwdISA_SB_SD_Li256ELb0ELb0ELi2EEENS1_19SingleTileSchedulerILb0ELb0ELb0ELi128EEEEEEEEEvNT_6ParamsE)
        /*044c*/ 	.word	0x00000000


	//----- nvinfo : EIATTR_REGCOUNT
	.align		4
.L_194:
        /*0450*/ 	.byte	0x04, 0x2f
        /*0452*/ 	.short	(.L_196 - .L_195)
	.align		4
.L_195:
        /*0454*/ 	.word	index@(_ZN7cutlass13device_kernelIN5flash19enable_sm80_to_sm89INS1_16FlashAttnBwdSm80INS1_25CollectiveMainloopBwdSm80ILi2ELi2EN4cute5tupleIJNS5_1CILi64EEENS7_ILi128EEES8_EEENS_6half_tEfNS_4arch4Sm80ELb0ELb0ELb1ELb1ELb1ELb0ELb0ELb0ELi2ELi2ELi4ELi2ELb1EEENS1_24CollectiveEpilogueBwdGQAISA_fSD_Li256ELb1ELb1EEENS1_19SingleTileSchedulerILb1ELb0ELb0ELi128EEEEEEEEEvNT_6ParamsE)
        /*0458*/ 	.word	0x00000004


	//----- nvinfo : EIATTR_FRAME_SIZE
	.align		4
.L_196:
        /*045c*/ 	.byte	0x04, 0x11
        /*045e*/ 	.short	(.L_198 - .L_197)
	.align		4
.L_197:
        /*0460*/ 	.word	index@(_ZN7cutlass13device_kernelIN5flash19enable_sm80_to_sm89INS1_16FlashAttnBwdSm80INS1_25CollectiveMainloopBwdSm80ILi2ELi2EN4cute5tupleIJNS5_1CILi64EEENS7_ILi128EEES8_EEENS_6half_tEfNS_4arch4Sm80ELb0ELb0ELb1ELb1ELb1ELb0ELb0ELb0ELi2ELi2ELi4ELi2ELb1EEENS1_24CollectiveEpilogueBwdGQAISA_fSD_Li256ELb1ELb1EEENS1_19SingleTileSchedulerILb1ELb0ELb0ELi128EEEEEEEEEvNT_6ParamsE)
        /*0464*/ 	.word	0x00000000


	//----- nvinfo : EIATTR_REGCOUNT
	.align		4
.L_198:
        /*0468*/ 	.byte	0x04, 0x2f
        /*046a*/ 	.short	(.L_200 - .L_199)
	.align		4
.L_199:
        /*046c*/ 	.word	index@(_ZN7cutlass13device_kernelIN5flash19enable_sm80_to_sm89INS1_16FlashAttnBwdSm80INS1_25CollectiveMainloopBwdSm80ILi2ELi2EN4cute5tupleIJNS5_1CILi64EEENS7_ILi128EEES8_EEENS_6half_tEfNS_4arch4Sm80ELb0ELb0ELb1ELb1ELb0ELb0ELb0ELb0ELi2ELi2ELi4ELi2ELb1EEENS1_24CollectiveEpilogueBwdGQAISA_fSD_Li256ELb1ELb0EEENS1_19SingleTileSchedulerILb1ELb0ELb0ELi128EEEEEEEEEvNT_6ParamsE)
        /*0470*/ 	.word	0x00000004


	//----- nvinfo : EIATTR_FRAME_SIZE
	.align		4
.L_200:
        /*0474*/ 	.byte	0x04, 0x11
        /*0476*/ 	.short	(.L_202 - .L_201)
	.align		4
.L_201:
        /*0478*/ 	.word	index@(_ZN7cutlass13device_kernelIN5flash19enable_sm80_to_sm89INS1_16FlashAttnBwdSm80INS1_25CollectiveMainloopBwdSm80ILi2ELi2EN4cute5tupleIJNS5_1CILi64EEENS7_ILi128EEES8_EEENS_6half_tEfNS_4arch4Sm80ELb0ELb0ELb1ELb1ELb0ELb0ELb0ELb0ELi2ELi2ELi4ELi2ELb1EEENS1_24CollectiveEpilogueBwdGQAISA_fSD_Li256ELb1ELb0EEENS1_19SingleTileSchedulerILb1ELb0ELb0ELi128EEEEEEEEEvNT_6ParamsE)
        /*047c*/ 	.word	0x00000000


	//----- nvinfo : EIATTR_REGCOUNT
	.align		4
.L_202:
        /*0480*/ 	.byte	0x04, 0x2f
        /*0482*/ 	.short	(.L_204 - .L_203)
	.align		4
.L_203:
        /*0484*/ 	.word	index@(_ZN7cutlass13device_kernelIN5flash19enable_sm80_to_sm89INS1_16FlashAttnBwdSm80INS1_25CollectiveMainloopBwdSm80ILi2ELi2EN4cute5tupleIJNS5_1CILi64EEENS7_ILi128EEES8_EEENS_6half_tEfNS_4arch4Sm80ELb0ELb0ELb1ELb1ELb1ELb0ELb0ELb0ELi2ELi2ELi4ELi2ELb1EEENS1_21CollectiveEpilogueBwdISA_SB_SD_Li256ELb1ELb0ELi2EEENS1_19SingleTileSchedulerILb1ELb0ELb0ELi128EEEEEEEEEvNT_6ParamsE)
        /*0488*/ 	.word	0x00000004


	//----- nvinfo : EIATTR_FRAME_SIZE
	.align		4
.L_204:
        /*048c*/ 	.byte	0x04, 0x11
        /*048e*/ 	.short	(.L_206 - .L_205)
	.align		4
.L_205:
        /*0490*/ 	.word	index@(_ZN7cutlass13device_kernelIN5flash19enable_sm80_to_sm89INS1_16FlashAttnBwdSm80INS1_25CollectiveMainloopBwdSm80ILi2ELi2EN4cute5tupleIJNS5_1CILi64EEENS7_ILi128EEES8_EEENS_6half_tEfNS_4arch4Sm80ELb0ELb0ELb1ELb1ELb1ELb0ELb0ELb0ELi2ELi2ELi4ELi2ELb1EEENS1_21CollectiveEpilogueBwdISA_SB_SD_Li256ELb1ELb0ELi2EEENS1_19SingleTileSchedulerILb1ELb0ELb0ELi128EEEEEEEEEvNT_6ParamsE)
        /*0494*/ 	.word	0x00000000


	//----- nvinfo : EIATTR_REGCOUNT
	.align		4
.L_206:
        /*0498*/ 	.byte	0x04, 0x2f
        /*049a*/ 	.short	(.L_208 - .L_207)
	.align		4
.L_207:
        /*049c*/ 	.word	index@(_ZN7cutlass13device_kernelIN5flash19enable_sm80_to_sm89INS1_16FlashAttnBwdSm80INS1_25CollectiveMainloopBwdSm80ILi2ELi2EN4cute5tupleIJNS5_1CILi64EEENS7_ILi128EEES8_EEENS_6half_tEfNS_4arch4Sm80ELb0ELb0ELb1ELb1ELb0ELb0ELb0ELb0ELi2ELi2ELi4ELi2ELb1EEENS1_21CollectiveEpilogueBwdISA_SB_SD_Li256ELb1ELb0ELi2EEENS1_19SingleTileSchedulerILb1ELb0ELb0ELi128EEEEEEEEEvNT_6ParamsE)
        /*04a0*/ 	.word	0x00000004


	//----- nvinfo : EIATTR_FRAME_SIZE
	.align		4
.L_208:
        /*04a4*/ 	.byte	0x04, 0x11
        /*04a6*/ 	.short	(.L_210 - .L_209)
	.align		4
.L_209:
        /*04a8*/ 	.word	index@(_ZN7cutlass13device_kernelIN5flash19enable_sm80_to_sm89INS1_16FlashAttnBwdSm80INS1_25CollectiveMainloopBwdSm80ILi2ELi2EN4cute5tupleIJNS5_1CILi64EEENS7_ILi128EEES8_EEENS_6half_tEfNS_4arch4Sm80ELb0ELb0ELb1ELb1ELb0ELb0ELb0ELb0ELi2ELi2ELi4ELi2ELb1EEENS1_21CollectiveEpilogueBwdISA_SB_SD_Li256ELb1ELb0ELi2EEENS1_19SingleTileSchedulerILb1ELb0ELb0ELi128EEEEEEEEEvNT_6ParamsE)
        /*04ac*/ 	.word	0x00000000


	//----- nvinfo : EIATTR_REGCOUNT
	.align		4
.L_210:
        /*04b0*/ 	.byte	0x04, 0x2f
        /*04b2*/ 	.short	(.L_212 - .L_211)
	.align		4
.L_211:
        /*04b4*/ 	.word	index@(_ZN7cutlass13device_kernelIN5flash19enable_sm80_to_sm89INS1_16FlashAttnBwdSm80INS1_25CollectiveMainloopBwdSm80ILi2ELi2EN4cute5tupleIJNS5_1CILi64EEENS7_ILi128EEES8_EEENS_6half_tEfNS_4arch4Sm80ELb0ELb0ELb1ELb0ELb1ELb0ELb0ELb0ELi2ELi2ELi4ELi2ELb1EEENS1_24CollectiveEpilogueBwdGQAISA_fSD_Li256ELb0ELb1EEENS1_19SingleTileSchedulerILb0ELb0ELb0ELi128EEEEEEEEEvNT_6ParamsE)
        /*04b8*/ 	.word	0x00000004


	//----- nvinfo : EIATTR_FRAME_SIZE
	.align		4
.L_212:
        /*04bc*/ 	.byte	0x04, 0x11
        /*04be*/ 	.short	(.L_214 - .L_213)
	.align		4
.L_213:
        /*04c0*/ 	.word	index@(_ZN7cutlass13device_kernelIN5flash19enable_sm80_to_sm89INS1_16FlashAttnBwdSm80INS1_25CollectiveMainloopBwdSm80ILi2ELi2EN4cute5tupleIJNS5_1CILi64EEENS7_ILi128EEES8_EEENS_6half_tEfNS_4arch4Sm80ELb0ELb0ELb1ELb0ELb1ELb0ELb0ELb0ELi2ELi2ELi4ELi2ELb1EEENS1_24CollectiveEpilogueBwdGQAISA_fSD_Li256ELb0ELb1EEENS1_19SingleTileSchedulerILb0ELb0ELb0ELi128EEEEEEEEEvNT_6ParamsE)
        /*04c4*/ 	.word	0x00000000


	//----- nvinfo : EIATTR_REGCOUNT
	.align		4
.L_214:
        /*04c8*/ 	.byte	0x04, 0x2f
        /*04ca*/ 	.short	(.L_216 - .L_215)
	.align		4
.L_215:
        /*04cc*/ 	.word	index@(_ZN7cutlass13device_kernelIN5flash19enable_sm80_to_sm89INS1_16FlashAttnBwdSm80INS1_25CollectiveMainloopBwdSm80ILi2ELi2EN4cute5tupleIJNS5_1CILi64EEENS7_ILi128EEES8_EEENS_6half_tEfNS_4arch4Sm80ELb0ELb0ELb1ELb0ELb0ELb0ELb0ELb0ELi2ELi2ELi4ELi2ELb1EEENS1_24CollectiveEpilogueBwdGQAISA_fSD_Li256ELb0ELb0EEENS1_19SingleTileSchedulerILb0ELb0ELb0ELi128EEEEEEEEEvNT_6ParamsE)
        /*04d0*/ 	.word	0x00000004


	//----- nvinfo : EIATTR_FRAME_SIZE
	.align		4
.L_216:
        /*04d4*/ 	.byte	0x04, 0x11
        /*04d6*/ 	.short	(.L_218 - .L_217)
	.align		4
.L_217:
        /*04d8*/ 	.word	index@(_ZN7cutlass13device_kernelIN5flash19enable_sm80_to_sm89INS1_16FlashAttnBwdSm80INS1_25CollectiveMainloopBwdSm80ILi2ELi2EN4cute5tupleIJNS5_1CILi64EEENS7_ILi128EEES8_EEENS_6half_tEfNS_4arch4Sm80ELb0ELb0ELb1ELb0ELb0ELb0ELb0ELb0ELi2ELi2ELi4ELi2ELb1EEENS1_24CollectiveEpilogueBwdGQAISA_fSD_Li256ELb0ELb0EEENS1_19SingleTileSchedulerILb0ELb0ELb0ELi128EEEEEEEEEvNT_6ParamsE)
        /*04dc*/ 	.word	0x00000000


	//----- nvinfo : EIATTR_REGCOUNT
	.align		4
.L_218:
        /*04e0*/ 	.byte	0x04, 0x2f
        /*04e2*/ 	.short	(.L_220 - .L_219)
	.align		4
.L_219:
        /*04e4*/ 	.word	index@(_ZN7cutlass13device_kernelIN5flash19enable_sm80_to_sm89INS1_16FlashAttnBwdSm80INS1_25CollectiveMainloopBwdSm80ILi2ELi2EN4cute5tupleIJNS5_1CILi64EEENS7_ILi128EEES8_EEENS_6half_tEfNS_4arch4Sm80ELb0ELb0ELb1ELb0ELb1ELb0ELb0ELb0ELi2ELi2ELi4ELi2ELb1EEENS1_21CollectiveEpilogueBwdISA_SB_SD_Li256ELb0ELb0ELi2EEENS1_19SingleTileSchedulerILb0ELb0ELb0ELi128EEEEEEEEEvNT_6ParamsE)
        /*04e8*/ 	.word	0x00000004


	//----- nvinfo : EIATTR_FRAME_SIZE
	.align		4
.L_220:
        /*04ec*/ 	.byte	0x04, 0x11
        /*04ee*/ 	.short	(.L_222 - .L_221)
	.align		4
.L_221:
        /*04f0*/ 	.word	index@(_ZN7cutlass13device_kernelIN5flash19enable_sm80_to_sm89INS1_16FlashAttnBwdSm80INS1_25CollectiveMainloopBwdSm80ILi2ELi2EN4cute5tupleIJNS5_1CILi64EEENS7_ILi128EEES8_EEENS_6half_tEfNS_4arch4Sm80ELb0ELb0ELb1ELb0ELb1ELb0ELb0ELb0ELi2ELi2ELi4ELi2ELb1EEENS1_21CollectiveEpilogueBwdISA_SB_SD_Li256ELb0ELb0ELi2EEENS1_19SingleTileSchedulerILb0ELb0ELb0ELi128EEEEEEEEEvNT_6ParamsE)
        /*04f4*/ 	.word	0x00000000


	//----- nvinfo : EIATTR_REGCOUNT
	.align		4
.L_222:
        /*04f8*/ 	.byte	0x04, 0x2f
        /*04fa*/ 	.short	(.L_224 - .L_223)
	.align		4
.L_223:
        /*04fc*/ 	.word	index@(_ZN7cutlass13device_kernelIN5flash19enable_sm80_to_sm89INS1_16FlashAttnBwdSm80INS1_25CollectiveMainloopBwdSm80ILi2ELi2EN4cute5tupleIJNS5_1CILi64EEENS7_ILi128EEES8_EEENS_6half_tEfNS_4arch4Sm80ELb0ELb0ELb1ELb0ELb0ELb0ELb0ELb0ELi2ELi2ELi4ELi2ELb1EEENS1_21CollectiveEpilogueBwdISA_SB_SD_Li256ELb0ELb0ELi2EEENS1_19SingleTileSchedulerILb0ELb0ELb0ELi128EEEEEEEEEvNT_6ParamsE)
        /*0500*/ 	.word	0x00000004


	//----- nvinfo : EIATTR_FRAME_SIZE
	.align		4
.L_224:
        /*0504*/ 	.byte	0x04, 0x11
        /*0506*/ 	.short	(.L_226 - .L_225)
	.align		4
.L_225:
        /*0508*/ 	.word	index@(_ZN7cutlass13device_kernelIN5flash19enable_sm80_to_sm89INS1_16FlashAttnBwdSm80INS1_25CollectiveMainloopBwdSm80ILi2ELi2EN4cute5tupleIJNS5_1CILi64EEENS7_ILi128EEES8_EEENS_6half_tEfNS_4arch4Sm80ELb0ELb0ELb1ELb0ELb0ELb0ELb0ELb0ELi2ELi2ELi4ELi2ELb1EEENS1_21CollectiveEpilogueBwdISA_SB_SD_Li256ELb0ELb0ELi2EEENS1_19SingleTileSchedulerILb0ELb0ELb0ELi128EEEEEEEEEvNT_6ParamsE)
        /*050c*/ 	.word	0x00000000


	//----- nvinfo : EIATTR_MIN_STACK_SIZE
	.align		4
.L_226:
        /*0510*/ 	.byte	0x04, 0x12
        /*0512*/ 	.short	(.L_228 - .L_227)
	.align		4
.L_227:
        /*0514*/ 	.word	index@(_ZN7cutlass13device_kernelIN5flash19enable_sm80_to_sm89INS1_16FlashAttnBwdSm80INS1_25CollectiveMainloopBwdSm80ILi2ELi2EN4cute5tupleIJNS5_1CILi64EEENS7_ILi128EEES8_EEENS_6half_tEfNS_4arch4Sm80ELb0ELb0ELb1ELb0ELb0ELb0ELb0ELb0ELi2ELi2ELi4ELi2ELb1EEENS1_21CollectiveEpilogueBwdISA_SB_SD_Li256ELb0ELb0ELi2EEENS1_19SingleTileSchedulerILb0ELb0ELb0ELi128EEEEEEEEEvNT_6ParamsE)
        /*0518*/ 	.word	0x00000000


	//----- nvinfo : EIATTR_MIN_STACK_SIZE
	.align		4
.L_228:
        /*051c*/ 	.byte	0x04, 0x12
        /*051e*/ 	.short	(.L_230 - .L_229)
	.align		4
.L_229:
        /*0520*/ 	.word	index@(_ZN7cutlass13device_kernelIN5flash19enable_sm80_to_sm89INS1_16FlashAttnBwdSm80INS1_25CollectiveMainloopBwdSm80ILi2ELi2EN4cute5tupleIJNS5_1CILi64EEENS7_ILi128EEES8_EEENS_6half_tEfNS_4arch4Sm80ELb0ELb0ELb1ELb0ELb1ELb0ELb0ELb0ELi2ELi2ELi4ELi2ELb1EEENS1_21CollectiveEpilogueBwdISA_SB_SD_Li256ELb0ELb0ELi2EEENS1_19SingleTileSchedulerILb0ELb0ELb0ELi128EEEEEEEEEvNT_6ParamsE)
        /*0524*/ 	.word	0x00000000


	//----- nvinfo : EIATTR_MIN_STACK_SIZE
	.align		4
.L_230:
        /*0528*/ 	.byte	0x04, 0x12
        /*052a*/ 	.short	(.L_232 - .L_231)
	.align		4
.L_231:
        /*052c*/ 	.word	index@(_ZN7cutlass13device_kernelIN5flash19enable_sm80_to_sm89INS1_16FlashAttnBwdSm80INS1_25CollectiveMainloopBwdSm80ILi2ELi2EN4cute5tupleIJNS5_1CILi64EEENS7_ILi128EEES8_EEENS_6half_tEfNS_4arch4Sm80ELb0ELb0ELb1ELb0ELb0ELb0ELb0ELb0ELi2ELi2ELi4ELi2ELb1EEENS1_24CollectiveEpilogueBwdGQAISA_fSD_Li256ELb0ELb0EEENS1_19SingleTileSchedulerILb0ELb0ELb0ELi128EEEEEEEEEvNT_6ParamsE)
        /*0530*/ 	.word	0x00000000


	//----- nvinfo : EIATTR_MIN_STACK_SIZE
	.align		4
.L_232:
        /*0534*/ 	.byte	0x04, 0x12
        /*0536*/ 	.short	(.L_234 - .L_233)
	.align		4
.L_233:
        /*0538*/ 	.word	index@(_ZN7cutlass13device_kernelIN5flash19enable_sm80_to_sm89INS1_16FlashAttnBwdSm80INS1_25CollectiveMainloopBwdSm80ILi2ELi2EN4cute5tupleIJNS5_1CILi64EEENS7_ILi128EEES8_EEENS_6half_tEfNS_4arch4Sm80ELb0ELb0ELb1ELb0ELb1ELb0ELb0ELb0ELi2ELi2ELi4ELi2ELb1EEENS1_24CollectiveEpilogueBwdGQAISA_fSD_Li256ELb0ELb1EEENS1_19SingleTileSchedulerILb0ELb0ELb0ELi128EEEEEEEEEvNT_6ParamsE)
        /*053c*/ 	.word	0x00000000


	//----- nvinfo : EIATTR_MIN_STACK_SIZE
	.align		4
.L_234:
        /*0540*/ 	.byte	0x04, 0x12
        /*0542*/ 	.short	(.L_236 - .L_235)
	.align		4
.L_235:
        /*0544*/ 	.word	index@(_ZN7cutlass13device_kernelIN5flash19enable_sm80_to_sm89INS1_16FlashAttnBwdSm80INS1_25CollectiveMainloopBwdSm80ILi2ELi2EN4cute5tupleIJNS5_1CILi64EEENS7_ILi128EEES8_EEENS_6half_tEfNS_4arch4Sm80ELb0ELb0ELb1ELb1ELb0ELb0ELb0ELb0ELi2ELi2ELi4ELi2ELb1EEENS1_21CollectiveEpilogueBwdISA_SB_SD_Li256ELb1ELb0ELi2EEENS1_19SingleTileSchedulerILb1ELb0ELb0ELi128EEEEEEEEEvNT_6ParamsE)
        /*0548*/ 	.word	0x00000000


	//----- nvinfo : EIATTR_MIN_STACK_SIZE
	.align		4
.L_236:
        /*054c*/ 	.byte	0x04, 0x12
        /*054e*/ 	.short	(.L_238 - .L_237)
	.align		4
.L_237:
        /*0550*/ 	.word	index@(_ZN7cutlass13device_kernelIN5flash19enable_sm80_to_sm89INS1_16FlashAttnBwdSm80INS1_25CollectiveMainloopBwdSm80ILi2ELi2EN4cute5tupleIJNS5_1CILi64EEENS7_ILi128EEES8_EEENS_6half_tEfNS_4arch4Sm80ELb0ELb0ELb1ELb1ELb1ELb0ELb0ELb0ELi2ELi2ELi4ELi2ELb1EEENS1_21CollectiveEpilogueBwdISA_SB_SD_Li256ELb1ELb0ELi2EEENS1_19SingleTileSchedulerILb1ELb0ELb0ELi128EEEEEEEEEvNT_6ParamsE)
        /*0554*/ 	.word	0x00000000


	//----- nvinfo : EIATTR_MIN_STACK_SIZE
	.align		4
.L_238:
        /*0558*/ 	.byte	0x04, 0x12
        /*055a*/ 	.short	(.L_240 - .L_239)
	.align		4
.L_239:
        /*055c*/ 	.word	index@(_ZN7cutlass13device_kernelIN5flash19enable_sm80_to_sm89INS1_16FlashAttnBwdSm80INS1_25CollectiveMainloopBwdSm80ILi2ELi2EN4cute5tupleIJNS5_1CILi64EEENS7_ILi128EEES8_EEENS_6half_tEfNS_4arch4Sm80ELb0ELb0ELb1ELb1ELb0ELb0ELb0ELb0ELi2ELi2ELi4ELi2ELb1EEENS1_24CollectiveEpilogueBwdGQAISA_fSD_Li256ELb1ELb0EEENS1_19SingleTileSchedulerILb1ELb0ELb0ELi128EEEEEEEEEvNT_6ParamsE)
        /*0560*/ 	.word	0x00000000


	//----- nvinfo : EIATTR_MIN_STACK_SIZE
	.align		4
.L_240:
        /*0564*/ 	.byte	0x04, 0x12
        /*0566*/ 	.short	(.L_242 - .L_241)
	.align		4
.L_241:
        /*0568*/ 	.word	index@(_ZN7cutlass13device_kernelIN5flash19enable_sm80_to_sm89INS1_16FlashAttnBwdSm80INS1_25CollectiveMainloopBwdSm80ILi2ELi2EN4cute5tupleIJNS5_1CILi64EEENS7_ILi128EEES8_EEENS_6half_tEfNS_4arch4Sm80ELb0ELb0ELb1ELb1ELb1ELb0ELb0ELb0ELi2ELi2ELi4ELi2ELb1EEENS1_24CollectiveEpilogueBwdGQAISA_fSD_Li256ELb1ELb1EEENS1_19SingleTileSchedulerILb1ELb0ELb0ELi128EEEEEEEEEvNT_6ParamsE)
        /*056c*/ 	.word	0x00000000


	//----- nvinfo : EIATTR_MIN_STACK_SIZE
	.align		4
.L_242:
        /*0570*/ 	.byte	0x04, 0x12
        /*0572*/ 	.short	(.L_244 - .L_243)
	.align		4
.L_243:
        /*0574*/ 	.word	index@(_ZN7cutlass13device_kernelIN5flash19enable_sm80_to_sm89INS1_16FlashAttnBwdSm80INS1_25CollectiveMainloopBwdSm80ILi2ELi2EN4cute5tupleIJNS5_1CILi64EEENS7_ILi128EEES8_EEENS_6half_tEfNS_4arch4Sm80ELb0ELb1ELb1ELb0ELb0ELb0ELb0ELb0ELi2ELi2ELi4ELi2ELb1EEENS1_21CollectiveEpilogueBwdISA_SB_SD_Li256ELb0ELb0ELi2EEENS1_19SingleTileSchedulerILb0ELb0ELb0ELi128EEEEEEEEEvNT_6ParamsE)
        /*0578*/ 	.word	0x00000000


	//----- nvinfo : EIATTR_MIN_STACK_SIZE
	.align		4
.L_244:
        /*057c*/ 	.byte	0x04, 0x12
        /*057e*/ 	.short	(.L_246 - .L_245)
	.align		4
.L_245:
        /*0580*/ 	.word	index@(_ZN7cutlass13device_kernelIN5flash19enable_sm80_to_sm89INS1_16FlashAttnBwdSm80INS1_25CollectiveMainloopBwdSm80ILi2ELi2EN4cute5tupleIJNS5_1CILi64EEENS7_ILi128EEES8_EEENS_6half_tEfNS_4arch4Sm80ELb0ELb1ELb1ELb0ELb1ELb0ELb0ELb0ELi2ELi2ELi4ELi2ELb1EEENS1_21CollectiveEpilogueBwdISA_SB_SD_Li256ELb0ELb0ELi2EEENS1_19SingleTileSchedulerILb0ELb0ELb0ELi128EEEEEEEEEvNT_6ParamsE)
        /*0584*/ 	.word	0x00000000


	//----- nvinfo : EIATTR_MIN_STACK_SIZE
	.align		4
.L_246:
        /*0588*/ 	.byte	0x04, 0x12
        /*058a*/ 	.short	(.L_248 - .L_247)
	.align		4
.L_247:
        /*058c*/ 	.word	index@(_ZN7cutlass13device_kernelIN5flash19enable_sm80_to_sm89INS1_16FlashAttnBwdSm80INS1_25CollectiveMainloopBwdSm80ILi2ELi2EN4cute5tupleIJNS5_1CILi64EEENS7_ILi128EEES8_EEENS_6half_tEfNS_4arch4Sm80ELb0ELb1ELb1ELb0ELb0ELb0ELb0ELb0ELi2ELi2ELi4ELi2ELb1EEENS1_24CollectiveEpilogueBwdGQAISA_fSD_Li256ELb0ELb0EEENS1_19SingleTileSchedulerILb0ELb0ELb0ELi128EEEEEEEEEvNT_6ParamsE)
        /*0590*/ 	.word	0x00000000


	//----- nvinfo : EIATTR_MIN_STACK_SIZE
	.align		4
.L_248:
        /*0594*/ 	.byte	0x04, 0x12
        /*0596*/ 	.short	(.L_250 - .L_249)
	.align		4
.L_249:
        /*0598*/ 	.word	index@(_ZN7cutlass13device_kernelIN5flash19enable_sm80_to_sm89INS1_16FlashAttnBwdSm80INS1_25CollectiveMainloopBwdSm80ILi2ELi2EN4cute5tupleIJNS5_1CILi64EEENS7_ILi128EEES8_EEENS_6half_tEfNS_4arch4Sm80ELb0ELb1ELb1ELb0ELb1ELb0ELb0ELb0ELi2ELi2ELi4ELi2ELb1EEENS1_24CollectiveEpilogueBwdGQAISA_fSD_Li256ELb0ELb1EEENS1_19SingleTileSchedulerILb0ELb0ELb0ELi128EEEEEEEEEvNT_6ParamsE)
        /*059c*/ 	.word	0x00000000


	//----- nvinfo : EIATTR_MIN_STACK_SIZE
	.align		4
.L_250:
        /*05a0*/ 	.byte	0x04, 0x12
        /*05a2*/ 	.short	(.L_252 - .L_251)
	.align		4
.L_251:
        /*05a4*/ 	.word	index@(_ZN7cutlass13device_kernelIN5flash19enable_sm80_to_sm89INS1_16FlashAttnBwdSm80INS1_25CollectiveMainloopBwdSm80ILi2ELi2EN4cute5tupleIJNS5_1CILi64EEENS7_ILi128EEES8_EEENS_6half_tEfNS_4arch4Sm80ELb0ELb1ELb1ELb1ELb0ELb0ELb0ELb0ELi2ELi2ELi4ELi2ELb1EEENS1_21CollectiveEpilogueBwdISA_SB_SD_Li256ELb1ELb0ELi2EEENS1_19SingleTileSchedulerILb1ELb0ELb0ELi128EEEEEEEEEvNT_6ParamsE)
        /*05a8*/ 	.word	0x00000000


	//----- nvinfo : EIATTR_MIN_STACK_SIZE
	.align		4
.L_252:
        /*05ac*/ 	.byte	0x04, 0x12
        /*05ae*/ 	.short	(.L_254 - .L_253)
	.align		4
.L_253:
        /*05b0*/ 	.word	index@(_ZN7cutlass13device_kernelIN5flash19enable_sm80_to_sm89INS1_16FlashAttnBwdSm80INS1_25CollectiveMainloopBwdSm80ILi2ELi2EN4cute5tupleIJNS5_1CILi64EEENS7_ILi128EEES8_EEENS_6half_tEfNS_4arch4Sm80ELb0ELb1ELb1ELb1ELb1ELb0ELb0ELb0ELi2ELi2ELi4ELi2ELb1EEENS1_21CollectiveEpilogueBwdISA_SB_SD_Li256ELb1ELb0ELi2EEENS1_19SingleTileSchedulerILb1ELb0ELb0ELi128EEEEEEEEEvNT_6ParamsE)
        /*05b4*/ 	.word	0x00000000


	//----- nvinfo : EIATTR_MIN_STACK_SIZE
	.align		4
.L_254:
        /*05b8*/ 	.byte	0x04, 0x12
        /*05ba*/ 	.short	(.L_256 - .L_255)
	.align		4
.L_255:
        /*05bc*/ 	.word	index@(_ZN7cutlass13device_kernelIN5flash19enable_sm80_to_sm89INS1_16FlashAttnBwdSm80INS1_25CollectiveMainloopBwdSm80ILi2ELi2EN4cute5tupleIJNS5_1CILi64EEENS7_ILi128EEES8_EEENS_6half_tEfNS_4arch4Sm80ELb0ELb1ELb1ELb1ELb0ELb0ELb0ELb0ELi2ELi2ELi4ELi2ELb1EEENS1_24CollectiveEpilogueBwdGQAISA_fSD_Li256ELb1ELb0EEENS1_19SingleTileSchedulerILb1ELb0ELb0ELi128EEEEEEEEEvNT_6ParamsE)
        /*05c0*/ 	.word	0x00000000


	//----- nvinfo : EIATTR_MIN_STACK_SIZE
	.align		4
.L_256:
        /*05c4*/ 	.byte	0x04, 0x12
        /*05c6*/ 	.short	(.L_258 - .L_257)
	.align		4
.L_257:
        /*05c8*/ 	.word	index@(_ZN7cutlass13device_kernelIN5flash19enable_sm80_to_sm89INS1_16FlashAttnBwdSm80INS1_25CollectiveMainloopBwdSm80ILi2ELi2EN4cute5tupleIJNS5_1CILi64EEENS7_ILi128EEES8_EEENS_6half_tEfNS_4arch4Sm80ELb0ELb1ELb1ELb1ELb1ELb0ELb0ELb0ELi2ELi2ELi4ELi2ELb1EEENS1_24CollectiveEpilogueBwdGQAISA_fSD_Li256ELb1ELb1EEENS1_19SingleTileSchedulerILb1ELb0ELb0ELi128EEEEEEEEEvNT_6ParamsE)
        /*05cc*/ 	.word	0x00000000


	//----- nvinfo : EIATTR_MIN_STACK_SIZE
	.align		4
.L_258:
        /*05d0*/ 	.byte	0x04, 0x12
        /*05d2*/ 	.short	(.L_260 - .L_259)
	.align		4
.L_259:
        /*05d4*/ 	.word	index@(_ZN7cutlass13device_kernelIN5flash19enable_sm80_to_sm89INS1_16FlashAttnBwdSm80INS1_25CollectiveMainloopBwdSm80ILi2ELi2EN4cute5tupleIJNS5_1CILi64EEENS7_ILi128EEES8_EEENS_6half_tEfNS_4arch4Sm80ELb1ELb0ELb1ELb0ELb0ELb0ELb0ELb0ELi2ELi2ELi4ELi2ELb1EEENS1_21CollectiveEpilogueBwdISA_SB_SD_Li256ELb0ELb0ELi2EEENS1_25SingleTileBwdLPTSchedulerILb0ELi128ELb0EEEEEEEEEvNT_6ParamsE)
        /*05d8*/ 	.word	0x00000000


	//----- nvinfo : EIATTR_MIN_STACK_SIZE
	.align		4
.L_260:
        /*05dc*/ 	.byte	0x04, 0x12
        /*05de*/ 	.short	(.L_262 - .L_261)
	.align		4
.L_261:
        /*05e0*/ 	.word	index@(_ZN7cutlass13device_kernelIN5flash19enable_sm80_to_sm89INS1_16FlashAttnBwdSm80INS1_25CollectiveMainloopBwdSm80ILi2ELi2EN4cute5tupleIJNS5_1CILi64EEENS7_ILi128EEES8_EEENS_6half_tEfNS_4arch4Sm80ELb1ELb0ELb1ELb0ELb1ELb0ELb0ELb0ELi2ELi2ELi4ELi2ELb1EEENS1_21CollectiveEpilogueBwdISA_SB_SD_Li256ELb0ELb0ELi2EEENS1_25SingleTileBwdLPTSchedulerILb0ELi128ELb1EEEEEEEEEvNT_6ParamsE)
        /*05e4*/ 	.word	0x00000000


	//----- nvinfo : EIATTR_MIN_STACK_SIZE
	.align		4
.L_262:
        /*05e8*/ 	.byte	0x04, 0x12
        /*05ea*/ 	.short	(.L_264 - .L_263)
	.align		4
.L_263:
        /*05ec*/ 	.word	index@(_ZN7cutlass13device_kernelIN5flash19enable_sm80_to_sm89INS1_16FlashAttnBwdSm80INS1_25CollectiveMainloopBwdSm80ILi2ELi2EN4cute5tupleIJNS5_1CILi64EEENS7_ILi128EEES8_EEENS_6half_tEfNS_4arch4Sm80ELb1ELb0ELb1ELb0ELb0ELb0ELb0ELb0ELi2ELi2ELi4ELi2ELb1EEENS1_24CollectiveEpilogueBwdGQAISA_fSD_Li256ELb0ELb0EEENS1_25SingleTileBwdLPTSchedulerILb0ELi128ELb0EEEEEEEEEvNT_6ParamsE)
        /*05f0*/ 	.word	0x00000000


	//----- nvinfo : EIATTR_MIN_STACK_SIZE
	.align		4
.L_264:
        /*05f4*/ 	.byte	0x04, 0x12
        /*05f6*/ 	.short	(.L_266 - .L_265)
	.align		4
.L_265:
        /*05f8*/ 	.word	index@(_ZN7cutlass13device_kernelIN5flash19enable_sm80_to_sm89INS1_16FlashAttnBwdSm80INS1_25CollectiveMainloopBwdSm80ILi2ELi2EN4cute5tupleIJNS5_1CILi64EEENS7_ILi128EEES8_EEENS_6half_tEfNS_4arch4Sm80ELb1ELb0ELb1ELb0ELb1ELb0ELb0ELb0ELi2ELi2ELi4ELi2ELb1EEENS1_24CollectiveEpilogueBwdGQAISA_fSD_Li256ELb0ELb1EEENS1_25SingleTileBwdLPTSchedulerILb0ELi128ELb1EEEEEEEEEvNT_6ParamsE)
        /*05fc*/ 	.word	0x00000000


	//----- nvinfo : EIATTR_MIN_STACK_SIZE
	.align		4
.L_266:
        /*0600*/ 	.byte	0x04, 0x12
        /*0602*/ 	.short	(.L_268 - .L_267)
	.align		4
.L_267:
        /*0604*/ 	.word	index@(_ZN7cutlass13device_kernelIN5flash22FlashAttnBwdPreprocessIN4cute5tupleIJNS3_1CILi64EEES6_EEENS_6half_tEfNS_4arch4Sm80ELb1ELb0EEEEEvNT_6ParamsE)
        /*0608*/ 	.word	0x00000000


	//----- nvinfo : EIATTR_MIN_STACK_SIZE
	.align		4
.L_268:
        /*060c*/ 	.byte	0x04, 0x12
        /*060e*/ 	.short	(.L_270 - .L_269)
	.align		4
.L_269:
        /*0610*/ 	.word	index@(_ZN7cutlass13device_kernelIN5flash19enable_sm80_to_sm89INS1_16FlashAttnBwdSm80INS1_25CollectiveMainloopBwdSm80ILi2ELi2EN4cute5tupleIJNS5_1CILi64EEENS7_ILi128EEES8_EEENS_6half_tEfNS_4arch4Sm80ELb1ELb0ELb1ELb1ELb0ELb0ELb0ELb0ELi2ELi2ELi4ELi2ELb1EEENS1_21CollectiveEpilogueBwdISA_SB_SD_Li256ELb1ELb0ELi2EEENS1_25SingleTileBwdLPTSchedulerILb1ELi128ELb0EEEEEEEEEvNT_6ParamsE)
        /*0614*/ 	.word	0x00000000


	//----- nvinfo : EIATTR_MIN_STACK_SIZE
	.align		4
.L_270:
        /*0618*/ 	.byte	0x04, 0x12
        /*061a*/ 	.short	(.L_272 - .L_271)
	.align		4
.L_271:
        /*061c*/ 	.word	index@(_ZN7cutlass13device_kernelIN5flash19enable_sm80_to_sm89INS1_16FlashAttnBwdSm80INS1_25CollectiveMainloopBwdSm80ILi2ELi2EN4cute5tupleIJNS5_1CILi64EEENS7_ILi128EEES8_EEENS_6half_tEfNS_4arch4Sm80ELb1ELb0ELb1ELb1ELb1ELb0ELb0ELb0ELi2ELi2ELi4ELi2ELb1EEENS1_21CollectiveEpilogueBwdISA_SB_SD_Li256ELb1ELb0ELi2EEENS1_25SingleTileBwdLPTSchedulerILb1ELi128ELb1EEEEEEEEEvNT_6ParamsE)
        /*0620*/ 	.word	0x00000000


	//----- nvinfo : EIATTR_MIN_STACK_SIZE
	.align		4
.L_272:
        /*0624*/ 	.byte	0x04, 0x12
        /*0626*/ 	.short	(.L_274 - .L_273)
	.align		4
.L_273:
        /*0628*/ 	.word	index@(_ZN7cutlass13device_kernelIN5flash19enable_sm80_to_sm89INS1_16FlashAttnBwdSm80INS1_25CollectiveMainloopBwdSm80ILi2ELi2EN4cute5tupleIJNS5_1CILi64EEENS7_ILi128EEES8_EEENS_6half_tEfNS_4arch4Sm80ELb1ELb0ELb1ELb1ELb0ELb0ELb0ELb0ELi2ELi2ELi4ELi2ELb1EEENS1_24CollectiveEpilogueBwdGQAISA_fSD_Li256ELb1ELb0EEENS1_25SingleTileBwdLPTSchedulerILb1ELi128ELb0EEEEEEEEEvNT_6ParamsE)
        /*062c*/ 	.word	0x00000000


	//----- nvinfo : EIATTR_MIN_STACK_SIZE
	.align		4
.L_274:
        /*0630*/ 	.byte	0x04, 0x12
        /*0632*/ 	.short	(.L_276 - .L_275)
	.align		4
.L_275:
        /*0634*/ 	.word	index@(_ZN7cutlass13device_kernelIN5flash32FlashAttnBwdPostprocessConvertdQIN4cute5tupleIJNS3_1CILi64EEES6_EEENS_6half_tEfNS_4arch4Sm80ELi256ENS3_8TiledMMAINS3_8MMA_AtomIJNS3_28SM80_16x8x16_F32F16F16F32_TNEEEENS3_6LayoutINS4_IJNS5_ILi2EEENS5_ILi4EEENS5_ILi1EEEEEENS4_IJSI_SG_NS5_ILi0EEEEEEEENS4_IJNS5_ILi32EEES6_NS5_ILi16EEEEEEEELb0EEEEEvNT_6ParamsE)
        /*0638*/ 	.word	0x00000000


	//----- nvinfo : EIATTR_MIN_STACK_SIZE
	.align		4
.L_276:
        /*063c*/ 	.byte	0x04, 0x12
        /*063e*/ 	.short	(.L_278 - .L_277)
	.align		4
.L_277:
        /*0640*/ 	.word	index@(_ZN7cutlass13device_kernelIN5flash19enable_sm80_to_sm89INS1_16FlashAttnBwdSm80INS1_25CollectiveMainloopBwdSm80ILi2ELi2EN4cute5tupleIJNS5_1CILi64EEENS7_ILi128EEES8_EEENS_6half_tEfNS_4arch4Sm80ELb1ELb0ELb1ELb1ELb1ELb0ELb0ELb0ELi2ELi2ELi4ELi2ELb1EEENS1_24CollectiveEpilogueBwdGQAISA_fSD_Li256ELb1ELb1EEENS1_25SingleTileBwdLPTSchedulerILb1ELi128ELb1EEEEEEEEEvNT_6ParamsE)
        /*0644*/ 	.word	0x00000000


	//----- nvinfo : EIATTR_MIN_STACK_SIZE
	.align		4
.L_278:
        /*0648*/ 	.byte	0x04, 0x12
        /*064a*/ 	.short	(.L_280 - .L_279)
	.align		4
.L_279:
        /*064c*/ 	.word	index@(_ZN7cutlass13device_kernelIN5flash22FlashAttnBwdPreprocessIN4cute5tupleIJNS3_1CILi64EEES6_EEENS_6half_tEfNS_4arch4Sm80ELb1ELb1EEEEEvNT_6ParamsE)
        /*0650*/ 	.word	0x00000000


	//----- nvinfo : EIATTR_MIN_STACK_SIZE
	.align		4
.L_280:
        /*0654*/ 	.byte	0x04, 0x12
        /*0656*/ 	.short	(.L_282 - .L_281)
	.align		4
.L_281:
        /*0658*/ 	.word	index@(_ZN7cutlass13device_kernelIN5flash19enable_sm80_to_sm89INS1_16FlashAttnBwdSm80INS1_25CollectiveMainloopBwdSm80ILi2ELi2EN4cute5tupleIJNS5_1CILi128EEES8_NS7_ILi64EEEEEENS_6half_tEfNS_4arch4Sm80ELb0ELb0ELb1ELb0ELb0ELb0ELb0ELb0ELi2ELi4ELi4ELi4ELb0EEENS1_21CollectiveEpilogueBwdISA_SB_SD_Li256ELb0ELb0ELi2EEENS1_19SingleTileSchedulerILb0ELb0ELb0ELi128EEEEEEEEEvNT_6ParamsE)
        /*065c*/ 	.word	0x00000000


	//----- nvinfo : EIATTR_MIN_STACK_SIZE
	.align		4
.L_282:
        /*0660*/ 	.byte	0x04, 0x12
        /*0662*/ 	.short	(.L_284 - .L_283)
	.align		4
.L_283:
        /*0664*/ 	.word	index@(_ZN7cutlass13device_kernelIN5flash19enable_sm80_to_sm89INS1_16FlashAttnBwdSm80INS1_25CollectiveMainloopBwdSm80ILi2ELi2EN4cute5tupleIJNS5_1CILi128EEES8_NS7_ILi64EEEEEENS_6half_tEfNS_4arch4Sm80ELb0ELb0ELb1ELb0ELb1ELb0ELb0ELb0ELi2ELi4ELi4ELi4ELb0EEENS1_21CollectiveEpilogueBwdISA_SB_SD_Li256ELb0ELb0ELi2EEENS1_19SingleTileSchedulerILb0ELb0ELb0ELi128EEEEEEEEEvNT_6ParamsE)
        /*0668*/ 	.word	0x00000000


	//----- nvinfo : EIATTR_MIN_STACK_SIZE
	.align		4
.L_284:
        /*066c*/ 	.byte	0x04, 0x12
        /*066e*/ 	.short	(.L_286 - .L_285)
	.align		4
.L_285:
        /*0670*/ 	.word	index@(_ZN7cutlass13device_kernelIN5flash19enable_sm80_to_sm89INS1_16FlashAttnBwdSm80INS1_25CollectiveMainloopBwdSm80ILi2ELi2EN4cute5tupleIJNS5_1CILi128EEES8_NS7_ILi64EEEEEENS_6half_tEfNS_4arch4Sm80ELb0ELb0ELb1ELb0ELb0ELb0ELb0ELb0ELi2ELi4ELi4ELi4ELb0EEENS1_24CollectiveEpilogueBwdGQAISA_fSD_Li256ELb0ELb0EEENS1_19SingleTileSchedulerILb0ELb0ELb0ELi128EEEEEEEEEvNT_6ParamsE)
        /*0674*/ 	.word	0x00000000


	//----- nvinfo : EIATTR_MIN_STACK_SIZE
	.align		4
.L_286:
        /*0678*/ 	.byte	0x04, 0x12
        /*067a*/ 	.short	(.L_288 - .L_287)
	.align		4
.L_287:
        /*067c*/ 	.word	index@(_ZN7cutlass13device_kernelIN5flash19enable_sm80_to_sm89INS1_16FlashAttnBwdSm80INS1_25CollectiveMainloopBwdSm80ILi2ELi2EN4cute5tupleIJNS5_1CILi128EEES8_NS7_ILi64EEEEEENS_6half_tEfNS_4arch4Sm80ELb0ELb0ELb1ELb0ELb1ELb0ELb0ELb0ELi2ELi4ELi4ELi4ELb0EEENS1_24CollectiveEpilogueBwdGQAISA_fSD_Li256ELb0ELb1EEENS1_19SingleTileSchedulerILb0ELb0ELb0ELi128EEEEEEEEEvNT_6ParamsE)
        /*0680*/ 	.word	0x00000000


	//----- nvinfo : EIATTR_MIN_STACK_SIZE
	.align		4
.L_288:
        /*0684*/ 	.byte	0x04, 0x12
        /*0686*/ 	.short	(.L_290 - .L_289)
	.align		4
.L_289:
        /*0688*/ 	.word	index@(_ZN7cutlass13device_kernelIN5flash19enable_sm80_to_sm89INS1_16FlashAttnBwdSm80INS1_25CollectiveMainloopBwdSm80ILi2ELi2EN4cute5tupleIJNS5_1CILi128EEES8_NS7_ILi64EEEEEENS_6half_tEfNS_4arch4Sm80ELb0ELb0ELb1ELb1ELb0ELb0ELb0ELb0ELi2ELi4ELi4ELi4ELb0EEENS1_21CollectiveEpilogueBwdISA_SB_SD_Li256ELb1ELb0ELi2EEENS1_19SingleTileSchedulerILb1ELb0ELb0ELi128EEEEEEEEEvNT_6ParamsE)
        /*068c*/ 	.word	0x00000000


	//----- nvinfo : EIATTR_MIN_STACK_SIZE
	.align		4
.L_290:
        /*0690*/ 	.byte	0x04, 0x12
        /*0692*/ 	.short	(.L_292 - .L_291)
	.align		4
.L_291:
        /*0694*/ 	.word	index@(_ZN7cutlass13device_kernelIN5flash19enable_sm80_to_sm89INS1_16FlashAttnBwdSm80INS1_25CollectiveMainloopBwdSm80ILi2ELi2EN4cute5tupleIJNS5_1CILi128EEES8_NS7_ILi64EEEEEENS_6half_tEfNS_4arch4Sm80ELb0ELb0ELb1ELb1ELb1ELb0ELb0ELb0ELi2ELi4ELi4ELi4ELb0EEENS1_21CollectiveEpilogueBwdISA_SB_SD_Li256ELb1ELb0ELi2EEENS1_19SingleTileSchedulerILb1ELb0ELb0ELi128EEEEEEEEEvNT_6ParamsE)
        /*0698*/ 	.word	0x00000000


	//----- nvinfo : EIATTR_MIN_STACK_SIZE
	.align		4
.L_292:
        /*069c*/ 	.byte	0x04, 0x12
        /*069e*/ 	.short	(.L_294 - .L_293)
	.align		4
.L_293:
        /*06a0*/ 	.word	index@(_ZN7cutlass13device_kernelIN5flash19enable_sm80_to_sm89INS1_16FlashAttnBwdSm80INS1_25CollectiveMainloopBwdSm80ILi2ELi2EN4cute5tupleIJNS5_1CILi128EEES8_NS7_ILi64EEEEEENS_6half_tEfNS_4arch4Sm80ELb0ELb0ELb1ELb1ELb0ELb0ELb0ELb0ELi2ELi4ELi4ELi4ELb0EEENS1_24CollectiveEpilogueBwdGQAISA_fSD_Li256ELb1ELb0EEENS1_19SingleTileSchedulerILb1ELb0ELb0ELi128EEEEEEEEEvNT_6ParamsE)
        /*06a4*/ 	.word	0x00000000


	//----- nvinfo : EIATTR_MIN_STACK_SIZE
	.align		4
.L_294:
        /*06a8*/ 	.byte	0x04, 0x12
        /*06aa*/ 	.short	(.L_296 - .L_295)
	.align		4
.L_295:
        /*06ac*/ 	.word	index@(_ZN7cutlass13device_kernelIN5flash19enable_sm80_to_sm89INS1_16FlashAttnBwdSm80INS1_25CollectiveMainloopBwdSm80ILi2ELi2EN4cute5tupleIJNS5_1CILi128EEES8_NS7_ILi64EEEEEENS_6half_tEfNS_4arch4Sm80ELb0ELb0ELb1ELb1ELb1ELb0ELb0ELb0ELi2ELi4ELi4ELi4ELb0EEENS1_24CollectiveEpilogueBwdGQAISA_fSD_Li256ELb1ELb1EEENS1_19SingleTileSchedulerILb1ELb0ELb0ELi128EEEEEEEEEvNT_6ParamsE)
        /*06b0*/ 	.word	0x00000000


	//----- nvinfo : EIATTR_MIN_STACK_SIZE
	.align		4
.L_296:
        /*06b4*/ 	.byte	0x04, 0x12
        /*06b6*/ 	.short	(.L_298 - .L_297)
	.align		4
.L_297:
        /*06b8*/ 	.word	index@(_ZN7cutlass13device_kernelIN5flash19enable_sm80_to_sm89INS1_16FlashAttnBwdSm80INS1_25CollectiveMainloopBwdSm80ILi2ELi2EN4cute5tupleIJNS5_1CILi128EEES8_NS7_ILi64EEEEEENS_6half_tEfNS_4arch4Sm80ELb0ELb1ELb1ELb0ELb0ELb0ELb0ELb0ELi2ELi4ELi4ELi4ELb0EEENS1_21CollectiveEpilogueBwdISA_SB_SD_Li256ELb0ELb0ELi2EEENS1_19SingleTileSchedulerILb0ELb0ELb0ELi128EEEEEEEEEvNT_6ParamsE)
        /*06bc*/ 	.word	0x00000000


	//----- nvinfo : EIATTR_MIN_STACK_SIZE
	.align		4
.L_298:
        /*06c0*/ 	.byte	0x04, 0x12
        /*06c2*/ 	.short	(.L_300 - .L_299)
	.align		4
.L_299:
        /*06c4*/ 	.word	index@(_ZN7cutlass13device_kernelIN5flash19enable_sm80_to_sm89INS1_16FlashAttnBwdSm80INS1_25CollectiveMainloopBwdSm80ILi2ELi2EN4cute5tupleIJNS5_1CILi128EEES8_NS7_ILi64EEEEEENS_6half_tEfNS_4arch4Sm80ELb0ELb1ELb1ELb0ELb1ELb0ELb0ELb0ELi2ELi4ELi4ELi4ELb0EEENS1_21CollectiveEpilogueBwdISA_SB_SD_Li256ELb0ELb0ELi2EEENS1_19SingleTileSchedulerILb0ELb0ELb0ELi128EEEEEEEEEvNT_6ParamsE)
        /*06c8*/ 	.word	0x00000000


	//----- nvinfo : EIATTR_MIN_STACK_SIZE
	.align		4
.L_300:
        /*06cc*/ 	.byte	0x04, 0x12
        /*06ce*/ 	.short	(.L_302 - .L_301)
	.align		4
.L_301:
        /*06d0*/ 	.word	index@(_ZN7cutlass13device_kernelIN5flash19enable_sm80_to_sm89INS1_16FlashAttnBwdSm80INS1_25CollectiveMainloopBwdSm80ILi2ELi2EN4cute5tupleIJNS5_1CILi128EEES8_NS7_ILi64EEEEEENS_6half_tEfNS_4arch4Sm80ELb0ELb1ELb1ELb0ELb0ELb0ELb0ELb0ELi2ELi4ELi4ELi4ELb0EEENS1_24CollectiveEpilogueBwdGQAISA_fSD_Li256ELb0ELb0EEENS1_19SingleTileSchedulerILb0ELb0ELb0ELi128EEEEEEEEEvNT_6ParamsE)
        /*06d4*/ 	.word	0x00000000


	//----- nvinfo : EIATTR_MIN_STACK_SIZE
	.align		4
.L_302:
        /*06d8*/ 	.byte	0x04, 0x12
        /*06da*/ 	.short	(.L_304 - .L_303)
	.align		4
.L_303:
        /*06dc*/ 	.word	index@(_ZN7cutlass13device_kernelIN5flash19enable_sm80_to_sm89INS1_16FlashAttnBwdSm80INS1_25CollectiveMainloopBwdSm80ILi2ELi2EN4cute5tupleIJNS5_1CILi128EEES8_NS7_ILi64EEEEEENS_6half_tEfNS_4arch4Sm80ELb0ELb1ELb1ELb0ELb1ELb0ELb0ELb0ELi2ELi4ELi4ELi4ELb0EEENS1_24CollectiveEpilogueBwdGQAISA_fSD_Li256ELb0ELb1EEENS1_19SingleTileSchedulerILb0ELb0ELb0ELi128EEEEEEEEEvNT_6ParamsE)
        /*06e0*/ 	.word	0x00000000


	//----- nvinfo : EIATTR_MIN_STACK_SIZE
	.align		4
.L_304:
        /*06e4*/ 	.byte	0x04, 0x12
        /*06e6*/ 	.short	(.L_306 - .L_305)
	.align		4
.L_305:
        /*06e8*/ 	.word	index@(_ZN7cutlass13device_kernelIN5flash19enable_sm80_to_sm89INS1_16FlashAttnBwdSm80INS1_25CollectiveMainloopBwdSm80ILi2ELi2EN4cute5tupleIJNS5_1CILi128EEES8_NS7_ILi64EEEEEENS_6half_tEfNS_4arch4Sm80ELb0ELb1ELb1ELb1ELb0ELb0ELb0ELb0ELi2ELi4ELi4ELi4ELb0EEENS1_21CollectiveEpilogueBwdISA_SB_SD_Li256ELb1ELb0ELi2EEENS1_19SingleTileSchedulerILb1ELb0ELb0ELi128EEEEEEEEEvNT_6ParamsE)
        /*06ec*/ 	.word	0x00000000


	//----- nvinfo : EIATTR_MIN_STACK_SIZE
	.align		4
.L_306:
        /*06f0*/ 	.byte	0x04, 0x12
        /*06f2*/ 	.short	(.L_308 - .L_307)
	.align		4
.L_307:
        /*06f4*/ 	.word	index@(_ZN7cutlass13device_kernelIN5flash19enable_sm80_to_sm89INS1_16FlashAttnBwdSm80INS1_25CollectiveMainloopBwdSm80ILi2ELi2EN4cute5tupleIJNS5_1CILi128EEES8_NS7_ILi64EEEEEENS_6half_tEfNS_4arch4Sm80ELb0ELb1ELb1ELb1ELb1ELb0ELb0ELb0ELi2ELi4ELi4ELi4ELb0EEENS1_21CollectiveEpilogueBwdISA_SB_SD_Li256ELb1ELb0ELi2EEENS1_19SingleTileSchedulerILb1ELb0ELb0ELi128EEEEEEEEEvNT_6ParamsE)
        /*06f8*/ 	.word	0x00000000


	//----- nvinfo : EIATTR_MIN_STACK_SIZE
	.align		4
.L_308:
        /*06fc*/ 	.byte	0x04, 0x12
        /*06fe*/ 	.short	(.L_310 - .L_309)
	.align		4
.L_309:
        /*0700*/ 	.word	index@(_ZN7cutlass13device_kernelIN5flash19enable_sm80_to_sm89INS1_16FlashAttnBwdSm80INS1_25CollectiveMainloopBwdSm80ILi2ELi2EN4cute5tupleIJNS5_1CILi128EEES8_NS7_ILi64EEEEEENS_6half_tEfNS_4arch4Sm80ELb0ELb1ELb1ELb1ELb0ELb0ELb0ELb0ELi2ELi4ELi4ELi4ELb0EEENS1_24CollectiveEpilogueBwdGQAISA_fSD_Li256ELb1ELb0EEENS1_19SingleTileSchedulerILb1ELb0ELb0ELi128EEEEEEEEEvNT_6ParamsE)
        /*0704*/ 	.word	0x00000000


	//----- nvinfo : EIATTR_MIN_STACK_SIZE
	.align		4
.L_310:
        /*0708*/ 	.byte	0x04, 0x12
        /*070a*/ 	.short	(.L_312 - .L_311)
	.align		4
.L_311:
        /*070c*/ 	.word	index@(_ZN7cutlass13device_kernelIN5flash19enable_sm80_to_sm89INS1_16FlashAttnBwdSm80INS1_25CollectiveMainloopBwdSm80ILi2ELi2EN4cute5tupleIJNS5_1CILi128EEES8_NS7_ILi64EEEEEENS_6half_tEfNS_4arch4Sm80ELb0ELb1ELb1ELb1ELb1ELb0ELb0ELb0ELi2ELi4ELi4ELi4ELb0EEENS1_24CollectiveEpilogueBwdGQAISA_fSD_Li256ELb1ELb1EEENS1_19SingleTileSchedulerILb1ELb0ELb0ELi128EEEEEEEEEvNT_6ParamsE)
        /*0710*/ 	.word	0x00000000


	//----- nvinfo : EIATTR_MIN_STACK_SIZE
	.align		4
.L_312:
        /*0714*/ 	.byte	0x04, 0x12
        /*0716*/ 	.short	(.L_314 - .L_313)
	.align		4
.L_313:
        /*0718*/ 	.word	index@(_ZN7cutlass13device_kernelIN5flash19enable_sm80_to_sm89INS1_16FlashAttnBwdSm80INS1_25CollectiveMainloopBwdSm80ILi2ELi2EN4cute5tupleIJNS5_1CILi128EEES8_NS7_ILi64EEEEEENS_6half_tEfNS_4arch4Sm80ELb1ELb0ELb1ELb0ELb0ELb0ELb0ELb0ELi2ELi4ELi4ELi4ELb0EEENS1_21CollectiveEpilogueBwdISA_SB_SD_Li256ELb0ELb0ELi2EEENS1_25SingleTileBwdLPTSchedulerILb0ELi128ELb0EEEEEEEEEvNT_6ParamsE)
        /*071c*/ 	.word	0x00000000


	//----- nvinfo : EIATTR_MIN_STACK_SIZE
	.align		4
.L_314:
        /*0720*/ 	.byte	0x04, 0x12
        /*0722*/ 	.short	(.L_316 - .L_315)
	.align		4
.L_315:
        /*0724*/ 	.word	index@(_ZN7cutlass13device_kernelIN5flash19enable_sm80_to_sm89INS1_16FlashAttnBwdSm80INS1_25CollectiveMainloopBwdSm80ILi2ELi2EN4cute5tupleIJNS5_1CILi128EEES8_NS7_ILi64EEEEEENS_6half_tEfNS_4arch4Sm80ELb1ELb0ELb1ELb0ELb1ELb0ELb0ELb0ELi2ELi4ELi4ELi4ELb0EEENS1_21CollectiveEpilogueBwdISA_SB_SD_Li256ELb0ELb0ELi2EEENS1_25SingleTileBwdLPTSchedulerILb0ELi128ELb1EEEEEEEEEvNT_6ParamsE)
        /*0728*/ 	.word	0x00000000


	//----- nvinfo : EIATTR_MIN_STACK_SIZE
	.align		4
.L_316:
        /*072c*/ 	.byte	0x04, 0x12
        /*072e*/ 	.short	(.L_318 - .L_317)
	.align		4
.L_317:
        /*0730*/ 	.word	index@(_ZN7cutlass13device_kernelIN5flash19enable_sm80_to_sm89INS1_16FlashAttnBwdSm80INS1_25CollectiveMainloopBwdSm80ILi2ELi2EN4cute5tupleIJNS5_1CILi128EEES8_NS7_ILi64EEEEEENS_6half_tEfNS_4arch4Sm80ELb1ELb0ELb1ELb0ELb0ELb0ELb0ELb0ELi2ELi4ELi4ELi4ELb0EEENS1_24CollectiveEpilogueBwdGQAISA_fSD_Li256ELb0ELb0EEENS1_25SingleTileBwdLPTSchedulerILb0ELi128ELb0EEEEEEEEEvNT_6ParamsE)
        /*0734*/ 	.word	0x00000000


	//----- nvinfo : EIATTR_MIN_STACK_SIZE
	.align		4
.L_318:
        /*0738*/ 	.byte	0x04, 0x12
        /*073a*/ 	.short	(.L_320 - .L_319)
	.align		4
.L_319:
        /*073c*/ 	.word	index@(_ZN7cutlass13device_kernelIN5flash19enable_sm80_to_sm89INS1_16FlashAttnBwdSm80INS1_25CollectiveMainloopBwdSm80ILi2ELi2EN4cute5tupleIJNS5_1CILi128EEES8_NS7_ILi64EEEEEENS_6half_tEfNS_4arch4Sm80ELb1ELb0ELb1ELb0ELb1ELb0ELb0ELb0ELi2ELi4ELi4ELi4ELb0EEENS1_24CollectiveEpilogueBwdGQAISA_fSD_Li256ELb0ELb1EEENS1_25SingleTileBwdLPTSchedulerILb0ELi128ELb1EEEEEEEEEvNT_6ParamsE)
        /*0740*/ 	.word	0x00000000


	//----- nvinfo : EIATTR_MIN_STACK_SIZE
	.align		4
.L_320:
        /*0744*/ 	.byte	0x04, 0x12
        /*0746*/ 	.short	(.L_322 - .L_321)
	.align		4
.L_321:
        /*0748*/ 	.word	index@(_ZN7cutlass13device_kernelIN5flash22FlashAttnBwdPreprocessIN4cute5tupleIJNS3_1CILi128EEENS5_ILi64EEEEEENS_6half_tEfNS_4arch4Sm80ELb1ELb0EEEEEvNT_6ParamsE)
        /*074c*/ 	.word	0x00000000


	//----- nvinfo : EIATTR_MIN_STACK_SIZE
	.align		4
.L_322:
        /*0750*/ 	.byte	0x04, 0x12
        /*0752*/ 	.short	(.L_324 - .L_323)
	.align		4
.L_323:
        /*0754*/ 	.word	index@(_ZN7cutlass13device_kernelIN5flash19enable_sm80_to_sm89INS1_16FlashAttnBwdSm80INS1_25CollectiveMainloopBwdSm80ILi2ELi2EN4cute5tupleIJNS5_1CILi128EEES8_NS7_ILi64EEEEEENS_6half_tEfNS_4arch4Sm80ELb1ELb0ELb1ELb1ELb0ELb0ELb0ELb0ELi2ELi4ELi4ELi4ELb0EEENS1_21CollectiveEpilogueBwdISA_SB_SD_Li256ELb1ELb0ELi2EEENS1_25SingleTileBwdLPTSchedulerILb1ELi128ELb0EEEEEEEEEvNT_6ParamsE)
        /*0758*/ 	.word	0x00000000


	//----- nvinfo : EIATTR_MIN_STACK_SIZE
	.align		4
.L_324:
        /*075c*/ 	.byte	0x04, 0x12
        /*075e*/ 	.short	(.L_326 - .L_325)
	.align		4
.L_325:
        /*0760*/ 	.word	index@(_ZN7cutlass13device_kernelIN5flash19enable_sm80_to_sm89INS1_16FlashAttnBwdSm80INS1_25CollectiveMainloopBwdSm80ILi2ELi2EN4cute5tupleIJNS5_1CILi128EEES8_NS7_ILi64EEEEEENS_6half_tEfNS_4arch4Sm80ELb1ELb0ELb1ELb1ELb1ELb0ELb0ELb0ELi2ELi4ELi4ELi4ELb0EEENS1_21CollectiveEpilogueBwdISA_SB_SD_Li256ELb1ELb0ELi2EEENS1_25SingleTileBwdLPTSchedulerILb1ELi128ELb1EEEEEEEEEvNT_6ParamsE)
        /*0764*/ 	.word	0x00000000


	//----- nvinfo : EIATTR_MIN_STACK_SIZE
	.align		4
.L_326:
        /*0768*/ 	.byte	0x04, 0x12
        /*076a*/ 	.short	(.L_328 - .L_327)
	.align		4
.L_327:
        /*076c*/ 	.word	index@(_ZN7cutlass13device_kernelIN5flash19enable_sm80_to_sm89INS1_16FlashAttnBwdSm80INS1_25CollectiveMainloopBwdSm80ILi2ELi2EN4cute5tupleIJNS5_1CILi128EEES8_NS7_ILi64EEEEEENS_6half_tEfNS_4arch4Sm80ELb1ELb0ELb1ELb1ELb0ELb0ELb0ELb0ELi2ELi4ELi4ELi4ELb0EEENS1_24CollectiveEpilogueBwdGQAISA_fSD_Li256ELb1ELb0EEENS1_25SingleTileBwdLPTSchedulerILb1ELi128ELb0EEEEEEEEEvNT_6ParamsE)
        /*0770*/ 	.word	0x00000000


	//----- nvinfo : EIATTR_MIN_STACK_SIZE
	.align		4
.L_328:
        /*0774*/ 	.byte	0x04, 0x12
        /*0776*/ 	.short	(.L_330 - .L_329)
	.align		4
.L_329:
        /*0778*/ 	.word	index@(_ZN7cutlass13device_kernelIN5flash32FlashAttnBwdPostprocessConvertdQIN4cute5tupleIJNS3_1CILi128EEENS5_ILi64EEEEEENS_6half_tEfNS_4arch4Sm80ELi256ENS3_8TiledMMAINS3_8MMA_AtomIJNS3_28SM80_16x8x16_F32F16F16F32_TNEEEENS3_6LayoutINS4_IJNS5_ILi4EEENS5_ILi2EEENS5_ILi1EEEEEENS4_IJSJ_SH_NS5_ILi0EEEEEEEENS4_IJS7_NS5_ILi32EEENS5_ILi16EEEEEEEELb0EEEEEvNT_6ParamsE)
        /*077c*/ 	.word	0x00000000


	//----- nvinfo : EIATTR_MIN_STACK_SIZE
	.align		4
.L_330:
        /*0780*/ 	.byte	0x04, 0x12
        /*0782*/ 	.short	(.L_332 - .L_331)
	.align		4
.L_331:
        /*0784*/ 	.word	index@(_ZN7cutlass13device_kernelIN5flash19enable_sm80_to_sm89INS1_16FlashAttnBwdSm80INS1_25CollectiveMainloopBwdSm80ILi2ELi2EN4cute5tupleIJNS5_1CILi128EEES8_NS7_ILi64EEEEEENS_6half_tEfNS_4arch4Sm80ELb1ELb0ELb1ELb1ELb1ELb0ELb0ELb0ELi2ELi4ELi4ELi4ELb0EEENS1_24CollectiveEpilogueBwdGQAISA_fSD_Li256ELb1ELb1EEENS1_25SingleTileBwdLPTSchedulerILb1ELi128ELb1EEEEEEEEEvNT_6ParamsE)
        /*0788*/ 	.word	0x00000000


	//----- nvinfo : EIATTR_MIN_STACK_SIZE
	.align		4
.L_332:
        /*078c*/ 	.byte	0x04, 0x12
        /*078e*/ 	.short	(.L_334 - .L_333)
	.align		4
.L_333:
        /*0790*/ 	.word	index@(_ZN7cutlass13device_kernelIN5flash22FlashAttnBwdPreprocessIN4cute5tupleIJNS3_1CILi128EEENS5_ILi64EEEEEENS_6half_tEfNS_4arch4Sm80ELb1ELb1EEEEEvNT_6ParamsE)
        /*0794*/ 	.word	0x00000000
.L_334:


//--------------------- .nv.compat                --------------------------
	.section	.nv.compat,"",@"SHT_CUDA_COMPAT_INFO"
	.align	4
        /*0000*/ 	.byte	0x02, 0x09, 0x01, 0x00, 0x02, 0x02, 0x01, 0x00, 0x02, 0x05, 0x05, 0x00, 0x03, 0x07, 0x01, 0x01
        /*0010*/ 	.byte	0x02, 0x03, 0x00, 0x00, 0x02, 0x06, 0x01, 0x00, 0x04, 0x0b, 0x08, 0x00, 0x01, 0x00, 0x00, 0x00
        /*0020*/ 	.byte	0x00, 0x00, 0x00, 0x00


//--------------------- .nv.info._ZN7cutlass13device_kernelIN5flash19enable_sm80_to_sm89INS1_16FlashAttnBwdSm80INS1_25CollectiveMainloopBwdSm80ILi2ELi2EN4cute5tupleIJNS5_1CILi64EEENS7_ILi128EEES8_EEENS_6half_tEfNS_4arch4Sm80ELb0ELb0ELb1ELb0ELb0ELb0ELb0ELb0ELi2ELi2ELi4ELi2ELb1EEENS1_21CollectiveEpilogueBwdISA_SB_SD_Li256ELb0ELb0ELi2EEENS1_19SingleTileSchedulerILb0ELb0ELb0ELi128EEEEEEEEEvNT_6ParamsE --------------------------
	.section	.nv.info._ZN7cutlass13device_kernelIN5flash19enable_sm80_to_sm89INS1_16FlashAttnBwdSm80INS1_25CollectiveMainloopBwdSm80ILi2ELi2EN4cute5tupleIJNS5_1CILi64EEENS7_ILi128EEES8_EEENS_6half_tEfNS_4arch4Sm80ELb0ELb0ELb1ELb0ELb0ELb0ELb0ELb0ELi2ELi2ELi4ELi2ELb1EEENS1_21CollectiveEpilogueBwdISA_SB_SD_Li256ELb0ELb0ELi2EEENS1_19SingleTileSchedulerILb0ELb0ELb0ELi128EEEEEEEEEvNT_6ParamsE,"",@"SHT_CUDA_INFO"
	.sectionflags	@""
	.align	4


	//----- nvinfo : EIATTR_CUDA_API_VERSION
	.align		4
        /*0000*/ 	.byte	0x04, 0x37
        /*0002*/ 	.short	(.L_336 - .L_335)
.L_335:
        /*0004*/ 	.word	0x00000082


	//----- nvinfo : EIATTR_KPARAM_INFO
	.align		4
.L_336:
        /*0008*/ 	.byte	0x04, 0x17
        /*000a*/ 	.short	(.L_338 - .L_337)
.L_337:
        /*000c*/ 	.word	0x00000000
        /*0010*/ 	.short	0x0000
        /*0012*/ 	.short	0x0000
        /*0014*/ 	.byte	0x00, 0xf0, 0xc1, 0x09


	//----- nvinfo : EIATTR_SPARSE_MMA_MASK
	.align		4
.L_338:
        /*0018*/ 	.byte	0x03, 0x50
        /*001a*/ 	.short	0x0000


	//----- nvinfo : EIATTR_MAXREG_COUNT
	.align		4
        /*001c*/ 	.byte	0x03, 0x1b
        /*001e*/ 	.short	0x00ff


	//----- nvinfo : EIATTR_MERCURY_ISA_VERSION
	.align		4
        /*0020*/ 	.byte	0x03, 0x5f
        /*0022*/ 	.short	0x0101


	//----- nvinfo : EIATTR_VRC_CTA_INIT_COUNT
	.align		4
        /*0024*/ 	.byte	0x02, 0x4a
	.zero		1
	.zero		1


	//----- nvinfo : EIATTR_EXIT_INSTR_OFFSETS
	.align		4
        /*0028*/ 	.byte	0x04, 0x1c
        /*002a*/ 	.short	(.L_340 - .L_339)


	//   ....[0]....
.L_339:
        /*002c*/ 	.word	0x00000010


	//----- nvinfo : EIATTR_MAX_THREADS
	.align		4
.L_340:
        /*0030*/ 	.byte	0x04, 0x05
        /*0032*/ 	.short	(.L_342 - .L_341)
.L_341:
        /*0034*/ 	.word	0x00000100
        /*0038*/ 	.word	0x00000001
        /*003c*/ 	.word	0x00000001


	//----- nvinfo : EIATTR_CBANK_PARAM_SIZE
	.align		4
.L_342:
        /*0040*/ 	.byte	0x03, 0x19
        /*0042*/ 	.short	0x0270


	//----- nvinfo : EIATTR_PARAM_CBANK
	.align		4
        /*0044*/ 	.byte	0x04, 0x0a
        /*0046*/ 	.short	(.L_344 - .L_343)
	.align		4
.L_343:
        /*0048*/ 	.word	index@(.nv.constant0._ZN7cutlass13device_kernelIN5flash19enable_sm80_to_sm89INS1_16FlashAttnBwdSm80INS1_25CollectiveMainloopBwdSm80ILi2ELi2EN4cute5tupleIJNS5_1CILi64EEENS7_ILi128EEES8_EEENS_6half_tEfNS_4arch4Sm80ELb0ELb0ELb1ELb0ELb0ELb0ELb0ELb0ELi2ELi2ELi4ELi2ELb1EEENS1_21CollectiveEpilogueBwdISA_SB_SD_Li256ELb0ELb0ELi2EEENS1_19SingleTileSchedulerILb0ELb0ELb0ELi128EEEEEEEEEvNT_6ParamsE)
        /*004c*/ 	.short	0x0380
        /*004e*/ 	.short	0x0270


	//----- nvinfo : EIATTR_SW_WAR
	.align		4
.L_344:
        /*0050*/ 	.byte	0x04, 0x36
        /*0052*/ 	.short	(.L_346 - .L_345)
.L_345:
        /*0054*/ 	.word	0x00000008
.L_346:


//--------------------- .nv.info._ZN7cutlass13device_kernelIN5flash19enable_sm80_to_sm89INS1_16FlashAttnBwdSm80INS1_25CollectiveMainloopBwdSm80ILi2ELi2EN4cute5tupleIJNS5_1CILi64EEENS7_ILi128EEES8_EEENS_6half_tEfNS_4arch4Sm80ELb0ELb0ELb1ELb0ELb1ELb0ELb0ELb0ELi2ELi2ELi4ELi2ELb1EEENS1_21CollectiveEpilogueBwdISA_SB_SD_Li256ELb0ELb0ELi2EEENS1_19SingleTileSchedulerILb0ELb0ELb0ELi128EEEEEEEEEvNT_6ParamsE --------------------------
	.section	.nv.info._ZN7cutlass13device_kernelIN5flash19enable_sm80_to_sm89INS1_16FlashAttnBwdSm80INS1_25CollectiveMainloopBwdSm80ILi2ELi2EN4cute5tupleIJNS5_1CILi64EEENS7_ILi128EEES8_EEENS_6half_tEfNS_4arch4Sm80ELb0ELb0ELb1ELb0ELb1ELb0ELb0ELb0ELi2ELi2ELi4ELi2ELb1EEENS1_21CollectiveEpilogueBwdISA_SB_SD_Li256ELb0ELb0ELi2EEENS1_19SingleTileSchedulerILb0ELb0ELb0ELi128EEEEEEEEEvNT_6ParamsE,"",@"SHT_CUDA_INFO"
	.sectionflags	@""
	.align	4


	//----- nvinfo : EIATTR_CUDA_API_VERSION
	.align		4
        /*0000*/ 	.byte	0x04, 0x37
        /*0002*/ 	.short	(.L_348 - .L_347)
.L_347:
        /*0004*/ 	.word	0x00000082


	//----- nvinfo : EIATTR_KPARAM_INFO
	.align		4
.L_348:
        /*0008*/ 	.byte	0x04, 0x17
        /*000a*/ 	.short	(.L_350 - .L_349)
.L_349:
        /*000c*/ 	.word	0x00000000
        /*0010*/ 	.short	0x0000
        /*0012*/ 	.short	0x0000
        /*0014*/ 	.byte	0x00, 0xf0, 0xc1, 0x09


	//----- nvinfo : EIATTR_SPARSE_MMA_MASK
	.align		4
.L_350:
        /*0018*/ 	.byte	0x03, 0x50
        /*001a*/ 	.short	0x0000


	//----- nvinfo : EIATTR_MAXREG_COUNT
	.align		4
        /*001c*/ 	.byte	0x03, 0x1b
        /*001e*/ 	.short	0x00ff


	//----- nvinfo : EIATTR_MERCURY_ISA_VERSION
	.align		4
        /*0020*/ 	.byte	0x03, 0x5f
        /*0022*/ 	.short	0x0101


	//----- nvinfo : EIATTR_VRC_CTA_INIT_COUNT
	.align		4
        /*0024*/ 	.byte	0x02, 0x4a
	.zero		1
	.zero		1


	//----- nvinfo : EIATTR_EXIT_INSTR_OFFSETS
	.align		4
        /*0028*/ 	.byte	0x04, 0x1c
        /*002a*/ 	.short	(.L_352 - .L_351)


	//   ....[0]....
.L_351:
        /*002c*/ 	.word	0x00000010


	//----- nvinfo : EIATTR_MAX_THREADS
	.align		4
.L_352:
        /*0030*/ 	.byte	0x04, 0x05
        /*0032*/ 	.short	(.L_354 - .L_353)
.L_353:
        /*0034*/ 	.word	0x00000100
        /*0038*/ 	.word	0x00000001
        /*003c*/ 	.word	0x00000001


	//----- nvinfo : EIATTR_CBANK_PARAM_SIZE
	.align		4
.L_354:
        /*0040*/ 	.byte	0x03, 0x19
        /*0042*/ 	.short	0x0270


	//----- nvinfo : EIATTR_PARAM_CBANK
	.align		4
        /*0044*/ 	.byte	0x04, 0x0a
        /*0046*/ 	.short	(.L_356 - .L_355)
	.align		4
.L_355:
        /*0048*/ 	.word	index@(.nv.constant0._ZN7cutlass13device_kernelIN5flash19enable_sm80_to_sm89INS1_16FlashAttnBwdSm80INS1_25CollectiveMainloopBwdSm80ILi2ELi2EN4cute5tupleIJNS5_1CILi64EEENS7_ILi128EEES8_EEENS_6half_tEfNS_4arch4Sm80ELb0ELb0ELb1ELb0ELb1ELb0ELb0ELb0ELi2ELi2ELi4ELi2ELb1EEENS1_21CollectiveEpilogueBwdISA_SB_SD_Li256ELb0ELb0ELi2EEENS1_19SingleTileSchedulerILb0ELb0ELb0ELi128EEEEEEEEEvNT_6ParamsE)
        /*004c*/ 	.short	0x0380
        /*004e*/ 	.short	0x0270


	//----- nvinfo : EIATTR_SW_WAR
	.align		4
.L_356:
        /*0050*/ 	.byte	0x04, 0x36
        /*0052*/ 	.short	(.L_358 - .L_357)
.L_357:
        /*0054*/ 	.word	0x00000008
.L_358:


//--------------------- .nv.info._ZN7cutlass13device_kernelIN5flash19enable_sm80_to_sm89INS1_16FlashAttnBwdSm80INS1_25CollectiveMainloopBwdSm80ILi2ELi2EN4cute5tupleIJNS5_1CILi64EEENS7_ILi128EEES8_EEENS_6half_tEfNS_4arch4Sm80ELb0ELb0ELb1ELb0ELb0ELb0ELb0ELb0ELi2ELi2ELi4ELi2ELb1EEENS1_24CollectiveEpilogueBwdGQAISA_fSD_Li256ELb0ELb0EEENS1_19SingleTileSchedulerILb0ELb0ELb0ELi128EEEEEEEEEvNT_6ParamsE --------------------------
	.section	.nv.info._ZN7cutlass13device_kernelIN5flash19enable_sm80_to_sm89INS1_16FlashAttnBwdSm80INS1_25CollectiveMainloopBwdSm80ILi2ELi2EN4cute5tupleIJNS5_1CILi64EEENS7_ILi128EEES8_EEENS_6half_tEfNS_4arch4Sm80ELb0ELb0ELb1ELb0ELb0ELb0ELb0ELb0ELi2ELi2ELi4ELi2ELb1EEENS1_24CollectiveEpilogueBwdGQAISA_fSD_Li256ELb0ELb0EEENS1_19SingleTileSchedulerILb0ELb0ELb0ELi128EEEEEEEEEvNT_6ParamsE,"",@"SHT_CUDA_INFO"
	.sectionflags	@""
	.align	4


	//----- nvinfo : EIATTR_CUDA_API_VERSION
	.align		4
        /*0000*/ 	.byte	0x04, 0x37
        /*0002*/ 	.short	(.L_360 - .L_359)
.L_359:
        /*0004*/ 	.word	0x00000082


	//----- nvinfo : EIATTR_KPARAM_INFO
	.align		4
.L_360:
        /*0008*/ 	.byte	0x04, 0x17
        /*000a*/ 	.short	(.L_362 - .L_361)
.L_361:
        /*000c*/ 	.word	0x00000000
        /*0010*/ 	.short	0x0000
        /*0012*/ 	.short	0x0000
        /*0014*/ 	.byte	0x00, 0xf0, 0xe1, 0x09


	//----- nvinfo : EIATTR_SPARSE_MMA_MASK
	.align		4
.L_362:
        /*0018*/ 	.byte	0x03, 0x50
        /*001a*/ 	.short	0x0000


	//----- nvinfo : EIATTR_MAXREG_COUNT
	.align		4
        /*001c*/ 	.byte	0x03, 0x1b
        /*001e*/ 	.short	0x00ff


	//----- nvinfo : EIATTR_MERCURY_ISA_VERSION
	.align		4
        /*0020*/ 	.byte	0x03, 0x5f
        /*0022*/ 	.short	0x0101


	//----- nvinfo : EIATTR_VRC_CTA_INIT_COUNT
	.align		4
        /*0024*/ 	.byte	0x02, 0x4a
	.zero		1
	.zero		1


	//----- nvinfo : EIATTR_EXIT_INSTR_OFFSETS
	.align		4
        /*0028*/ 	.byte	0x04, 0x1c
        /*002a*/ 	.short	(.L_364 - .L_363)


	//   ....[0]....
.L_363:
        /*002c*/ 	.word	0x00000010


	//----- nvinfo : EIATTR_MAX_THREADS
	.align		4
.L_364:
        /*0030*/ 	.byte	0x04, 0x05
        /*0032*/ 	.short	(.L_366 - .L_365)
.L_365:
        /*0034*/ 	.word	0x00000100
        /*0038*/ 	.word	0x00000001
        /*003c*/ 	.word	0x00000001


	//----- nvinfo : EIATTR_CBANK_PARAM_SIZE
	.align		4
.L_366:
        /*0040*/ 	.byte	0x03, 0x19
        /*0042*/ 	.short	0x0278


	//----- nvinfo : EIATTR_PARAM_CBANK
	.align		4
        /*0044*/ 	.byte	0x04, 0x0a
        /*0046*/ 	.short	(.L_368 - .L_367)
	.align		4
.L_367:
        /*0048*/ 	.word	index@(.nv.constant0._ZN7cutlass13device_kernelIN5flash19enable_sm80_to_sm89INS1_16FlashAttnBwdSm80INS1_25CollectiveMainloopBwdSm80ILi2ELi2EN4cute5tupleIJNS5_1CILi64EEENS7_ILi128EEES8_EEENS_6half_tEfNS_4arch4Sm80ELb0ELb0ELb1ELb0ELb0ELb0ELb0ELb0ELi2ELi2ELi4ELi2ELb1EEENS1_24CollectiveEpilogueBwdGQAISA_fSD_Li256ELb0ELb0EEENS1_19SingleTileSchedulerILb0ELb0ELb0ELi128EEEEEEEEEvNT_6ParamsE)
        /*004c*/ 	.short	0x0380
        /*004e*/ 	.short	0x0278


	//----- nvinfo : EIATTR_SW_WAR
	.align		4
.L_368:
        /*0050*/ 	.byte	0x04, 0x36
        /*0052*/ 	.short	(.L_370 - .L_369)
.L_369:
        /*0054*/ 	.word	0x00000008
.L_370:


//--------------------- .nv.info._ZN7cutlass13device_kernelIN5flash19enable_sm80_to_sm89INS1_16FlashAttnBwdSm80INS1_25CollectiveMainloopBwdSm80ILi2ELi2EN4cute5tupleIJNS5_1CILi64EEENS7_ILi128EEES8_EEENS_6half_tEfNS_4arch4Sm80ELb0ELb0ELb1ELb0ELb1ELb0ELb0ELb0ELi2ELi2ELi4ELi2ELb1EEENS1_24CollectiveEpilogueBwdGQAISA_fSD_Li256ELb0ELb1EEENS1_19SingleTileSchedulerILb0ELb0ELb0ELi128EEEEEEEEEvNT_6ParamsE --------------------------
	.section	.nv.info._ZN7cutlass13device_kernelIN5flash19enable_sm80_to_sm89INS1_16FlashAttnBwdSm80INS1_25CollectiveMainloopBwdSm80ILi2ELi2EN4cute5tupleIJNS5_1CILi64EEENS7_ILi128EEES8_EEENS_6half_tEfNS_4arch4Sm80ELb0ELb0ELb1ELb0ELb1ELb0ELb0ELb0ELi2ELi2ELi4ELi2ELb1EEENS1_24CollectiveEpilogueBwdGQAISA_fSD_Li256ELb0ELb1EEENS1_19SingleTileSchedulerILb0ELb0ELb0ELi128EEEEEEEEEvNT_6ParamsE,"",@"SHT_CUDA_INFO"
	.sectionflags	@""
	.align	4


	//----- nvinfo : EIATTR_CUDA_API_VERSION
	.align		4
        /*0000*/ 	.byte	0x04, 0x37
        /*0002*/ 	.short	(.L_372 - .L_371)
.L_371:
        /*0004*/ 	.word	0x00000082


	//----- nvinfo : EIATTR_KPARAM_INFO
	.align		4
.L_372:
        /*0008*/ 	.byte	0x04, 0x17
        /*000a*/ 	.short	(.L_374 - .L_373)
.L_373:
        /*000c*/ 	.word	0x00000000
        /*0010*/ 	.short	0x0000
        /*0012*/ 	.short	0x0000
        /*0014*/ 	.byte	0x00, 0xf0, 0xe1, 0x09


	//----- nvinfo : EIATTR_SPARSE_MMA_MASK
	.align		4
.L_374:
        /*0018*/ 	.byte	0x03, 0x50
        /*001a*/ 	.short	0x0000


	//----- nvinfo : EIATTR_MAXREG_COUNT
	.align		4
        /*001c*/ 	.byte	0x03, 0x1b
        /*001e*/ 	.short	0x00ff


	//----- nvinfo : EIATTR_MERCURY_ISA_VERSION
	.align		4
        /*0020*/ 	.byte	0x03, 0x5f
        /*0022*/ 	.short	0x0101


	//----- nvinfo : EIATTR_VRC_CTA_INIT_COUNT
	.align		4
        /*0024*/ 	.byte	0x02, 0x4a
	.zero		1
	.zero		1


	//----- nvinfo : EIATTR_EXIT_INSTR_OFFSETS
	.align		4
        /*0028*/ 	.byte	0x04, 0x1c
        /*002a*/ 	.short	(.L_376 - .L_375)


	//   ....[0]....
.L_375:
        /*002c*/ 	.word	0x00000010


	//----- nvinfo : EIATTR_MAX_THREADS
	.align		4
.L_376:
        /*0030*/ 	.byte	0x04, 0x05
        /*0032*/ 	.short	(.L_378 - .L_377)
.L_377:
        /*0034*/ 	.word	0x00000100
        /*0038*/ 	.word	0x00000001
        /*003c*/ 	.word	0x00000001


	//----- nvinfo : EIATTR_CBANK_PARAM_SIZE
	.align		4
.L_378:
        /*0040*/ 	.byte	0x03, 0x19
        /*0042*/ 	.short	0x0278


	//----- nvinfo : EIATTR_PARAM_CBANK
	.align		4
        /*0044*/ 	.byte	0x04, 0x0a
        /*0046*/ 	.short	(.L_380 - .L_379)
	.align		4
.L_379:
        /*0048*/ 	.word	index@(.nv.constant0._ZN7cutlass13device_kernelIN5flash19enable_sm80_to_sm89INS1_16FlashAttnBwdSm80INS1_25CollectiveMainloopBwdSm80ILi2ELi2EN4cute5tupleIJNS5_1CILi64EEENS7_ILi128EEES8_EEENS_6half_tEfNS_4arch4Sm80ELb0ELb0ELb1ELb0ELb1ELb0ELb0ELb0ELi2ELi2ELi4ELi2ELb1EEENS1_24CollectiveEpilogueBwdGQAISA_fSD_Li256ELb0ELb1EEENS1_19SingleTileSchedulerILb0ELb0ELb0ELi128EEEEEEEEEvNT_6ParamsE)
        /*004c*/ 	.short	0x0380
        /*004e*/ 	.short	0x0278


	//----- nvinfo : EIATTR_SW_WAR
	.align		4
.L_380:
        /*0050*/ 	.byte	0x04, 0x36
        /*0052*/ 	.short	(.L_382 - .L_381)
.L_381:
        /*0054*/ 	.word	0x00000008
.L_382:


//--------------------- .nv.info._ZN7cutlass13device_kernelIN5flash19enable_sm80_to_sm89INS1_16FlashAttnBwdSm80INS1_25CollectiveMainloopBwdSm80ILi2ELi2EN4cute5tupleIJNS5_1CILi64EEENS7_ILi128EEES8_EEENS_6half_tEfNS_4arch4Sm80ELb0ELb0ELb1ELb1ELb0ELb0ELb0ELb0ELi2ELi2ELi4ELi2ELb1EEENS1_21CollectiveEpilogueBwdISA_SB_SD_Li256ELb1ELb0ELi2EEENS1_19SingleTileSchedulerILb1ELb0ELb0ELi128EEEEEEEEEvNT_6ParamsE --------------------------
	.section	.nv.info._ZN7cutlass13device_kernelIN5flash19enable_sm80_to_sm89INS1_16FlashAttnBwdSm80INS1_25CollectiveMainloopBwdSm80ILi2ELi2EN4cute5tupleIJNS5_1CILi64EEENS7_ILi128EEES8_EEENS_6half_tEfNS_4arch4Sm80ELb0ELb0ELb1ELb1ELb0ELb0ELb0ELb0ELi2ELi2ELi4ELi2ELb1EEENS1_21CollectiveEpilogueBwdISA_SB_SD_Li256ELb1ELb0ELi2EEENS1_19SingleTileSchedulerILb1ELb0ELb0ELi128EEEEEEEEEvNT_6ParamsE,"",@"SHT_CUDA_INFO"
	.sectionflags	@""
	.align	4


	//----- nvinfo : EIATTR_CUDA_API_VERSION
	.align		4
        /*0000*/ 	.byte	0x04, 0x37
        /*0002*/ 	.short	(.L_384 - .L_383)
.L_383:
        /*0004*/ 	.word	0x00000082


	//----- nvinfo : EIATTR_KPARAM_INFO
	.align		4
.L_384:
        /*0008*/ 	.byte	0x04, 0x17
        /*000a*/ 	.short	(.L_386 - .L_385)
.L_385:
        /*000c*/ 	.word	0x00000000
        /*0010*/ 	.short	0x0000
        /*0012*/ 	.short	0x0000
        /*0014*/ 	.byte	0x00, 0xf0, 0xc1, 0x09


	//----- nvinfo : EIATTR_SPARSE_MMA_MASK
	.align		4
.L_386:
        /*0018*/ 	.byte	0x03, 0x50
        /*001a*/ 	.short	0x0000


	//----- nvinfo : EIATTR_MAXREG_COUNT
	.align		4
        /*001c*/ 	.byte	0x03, 0x1b
        /*001e*/ 	.short	0x00ff


	//----- nvinfo : EIATTR_MERCURY_ISA_VERSION
	.align		4
        /*0020*/ 	.byte	0x03, 0x5f
        /*0022*/ 	.short	0x0101


	//----- nvinfo : EIATTR_VRC_CTA_INIT_COUNT
	.align		4
        /*0024*/ 	.byte	0x02, 0x4a
	.zero		1
	.zero		1


	//----- nvinfo : EIATTR_EXIT_INSTR_OFFSETS
	.align		4
        /*0028*/ 	.byte	0x04, 0x1c
        /*002a*/ 	.short	(.L_388 - .L_387)


	//   ....[0]....
.L_387:
        /*002c*/ 	.word	0x00000010


	//----- nvinfo : EIATTR_MAX_THREADS
	.align		4
.L_388:
        /*0030*/ 	.byte	0x04, 0x05
        /*0032*/ 	.short	(.L_390 - .L_389)
.L_389:
        /*0034*/ 	.word	0x00000100
        /*0038*/ 	.word	0x00000001
        /*003c*/ 	.word	0x00000001


	//----- nvinfo : EIATTR_CBANK_PARAM_SIZE
	.align		4
.L_390:
        /*0040*/ 	.byte	0x03, 0x19
        /*0042*/ 	.short	0x0270


	//----- nvinfo : EIATTR_PARAM_CBANK
	.align		4
        /*0044*/ 	.byte	0x04, 0x0a
        /*0046*/ 	.short	(.L_392 - .L_391)
	.align		4
.L_391:
        /*0048*/ 	.word	index@(.nv.constant0._ZN7cutlass13device_kernelIN5flash19enable_sm80_to_sm89INS1_16FlashAttnBwdSm80INS1_25CollectiveMainloopBwdSm80ILi2ELi2EN4cute5tupleIJNS5_1CILi64EEENS7_ILi128EEES8_EEENS_6half_tEfNS_4arch4Sm80ELb0ELb0ELb1ELb1ELb0ELb0ELb0ELb0ELi2ELi2ELi4ELi2ELb1EEENS1_21CollectiveEpilogueBwdISA_SB_SD_Li256ELb1ELb0ELi2EEENS1_19SingleTileSchedulerILb1ELb0ELb0ELi128EEEEEEEEEvNT_6ParamsE)
        /*004c*/ 	.short	0x0380
        /*004e*/ 	.short	0x0270


	//----- nvinfo : EIATTR_SW_WAR
	.align		4
.L_392:
        /*0050*/ 	.byte	0x04, 0x36
        /*0052*/ 	.short	(.L_394 - .L_393)
.L_393:
        /*0054*/ 	.word	0x00000008
.L_394:


//--------------------- .nv.info._ZN7cutlass13device_kernelIN5flash19enable_sm80_to_sm89INS1_16FlashAttnBwdSm80INS1_25CollectiveMainloopBwdSm80ILi2ELi2EN4cute5tupleIJNS5_1CILi64EEENS7_ILi128EEES8_EEENS_6half_tEfNS_4arch4Sm80ELb0ELb0ELb1ELb1ELb1ELb0ELb0ELb0ELi2ELi2ELi4ELi2ELb1EEENS1_21CollectiveEpilogueBwdISA_SB_SD_Li256ELb1ELb0ELi2EEENS1_19SingleTileSchedulerILb1ELb0ELb0ELi128EEEEEEEEEvNT_6ParamsE --------------------------
	.section	.nv.info._ZN7cutlass13device_kernelIN5flash19enable_sm80_to_sm89INS1_16FlashAttnBwdSm80INS1_25CollectiveMainloopBwdSm80ILi2ELi2EN4cute5tupleIJNS5_1CILi64EEENS7_ILi128EEES8_EEENS_6half_tEfNS_4arch4Sm80ELb0ELb0ELb1ELb1ELb1ELb0ELb0ELb0ELi2ELi2ELi4ELi2ELb1EEENS1_21CollectiveEpilogueBwdISA_SB_SD_Li256ELb1ELb0ELi2EEENS1_19SingleTileSchedulerILb1ELb0ELb0ELi128EEEEEEEEEvNT_6ParamsE,"",@"SHT_CUDA_INFO"
	.sectionflags	@""
	.align	4


	//----- nvinfo : EIATTR_CUDA_API_VERSION
	.align		4
        /*0000*/ 	.byte	0x04, 0x37
        /*0002*/ 	.short	(.L_396 - .L_395)
.L_395:
        /*0004*/ 	.word	0x00000082


	//----- nvinfo : EIATTR_KPARAM_INFO
	.align		4
.L_396:
        /*0008*/ 	.byte	0x04, 0x17
        /*000a*/ 	.short	(.L_398 - .L_397)
.L_397:
        /*000c*/ 	.word	0x00000000
        /*0010*/ 	.short	0x0000
        /*0012*/ 	.short	0x0000
        /*0014*/ 	.byte	0x00, 0xf0, 0xc1, 0x09


	//----- nvinfo : EIATTR_SPARSE_MMA_MASK
	.align		4
.L_398:
        /*0018*/ 	.byte	0x03, 0x50
        /*001a*/ 	.short	0x0000


	//----- nvinfo : EIATTR_MAXREG_COUNT
	.align		4
        /*001c*/ 	.byte	0x03, 0x1b
        /*001e*/ 	.short	0x00ff


	//----- nvinfo : EIATTR_MERCURY_ISA_VERSION
	.align		4
        /*0020*/ 	.byte	0x03, 0x5f
        /*0022*/ 	.short	0x0101


	//----- nvinfo : EIATTR_VRC_CTA_INIT_COUNT
	.align		4
        /*0024*/ 	.byte	0x02, 0x4a
	.zero		1
	.zero		1


	//----- nvinfo : EIATTR_EXIT_INSTR_OFFSETS
	.align		4
        /*0028*/ 	.byte	0x04, 0x1c
        /*002a*/ 	.short	(.L_400 - .L_399)


	//   ....[0]....
.L_399:
        /*002c*/ 	.word	0x00000010


	//----- nvinfo : EIATTR_MAX_THREADS
	.align		4
.L_400:
        /*0030*/ 	.byte	0x04, 0x05
        /*0032*/ 	.short	(.L_402 - .L_401)
.L_401:
        /*0034*/ 	.word	0x00000100
        /*0038*/ 	.word	0x00000001
        /*003c*/ 	.word	0x00000001


	//----- nvinfo : EIATTR_CBANK_PARAM_SIZE
	.align		4
.L_402:
        /*0040*/ 	.byte	0x03, 0x19
        /*0042*/ 	.short	0x0270


	//----- nvinfo : EIATTR_PARAM_CBANK
	.align		4
        /*0044*/ 	.byte	0x04, 0x0a
        /*0046*/ 	.short	(.L_404 - .L_403)
	.align		4
.L_403:
        /*0048*/ 	.word	index@(.nv.constant0._ZN7cutlass13device_kernelIN5flash19enable_sm80_to_sm89INS1_16FlashAttnBwdSm80INS1_25CollectiveMainloopBwdSm80ILi2ELi2EN4cute5tupleIJNS5_1CILi64EEENS7_ILi128EEES8_EEENS_6half_tEfNS_4arch4Sm80ELb0ELb0ELb1ELb1ELb1ELb0ELb0ELb0ELi2ELi2ELi4ELi2ELb1EEENS1_21CollectiveEpilogueBwdISA_SB_SD_Li256ELb1ELb0ELi2EEENS1_19SingleTileSchedulerILb1ELb0ELb0ELi128EEEEEEEEEvNT_6ParamsE)
        /*004c*/ 	.short	0x0380
        /*004e*/ 	.short	0x0270


	//----- nvinfo : EIATTR_SW_WAR
	.align		4
.L_404:
        /*0050*/ 	.byte	0x04, 0x36
        /*0052*/ 	.short	(.L_406 - .L_405)
.L_405:
        /*0054*/ 	.word	0x00000008
.L_406:


//--------------------- .nv.info._ZN7cutlass13device_kernelIN5flash19enable_sm80_to_sm89INS1_16FlashAttnBwdSm80INS1_25CollectiveMainloopBwdSm80ILi2ELi2EN4cute5tupleIJNS5_1CILi64EEENS7_ILi128EEES8_EEENS_6half_tEfNS_4arch4Sm80ELb0ELb0ELb1ELb1ELb0ELb0ELb0ELb0ELi2ELi2ELi4ELi2ELb1EEENS1_24CollectiveEpilogueBwdGQAISA_fSD_Li256ELb1ELb0EEENS1_19SingleTileSchedulerILb1ELb0ELb0ELi128EEEEEEEEEvNT_6ParamsE --------------------------
	.section	.nv.info._ZN7cutlass13device_kernelIN5flash19enable_sm80_to_sm89INS1_16FlashAttnBwdSm80INS1_25CollectiveMainloopBwdSm80ILi2ELi2EN4cute5tupleIJNS5_1CILi64EEENS7_ILi128EEES8_EEENS_6half_tEfNS_4arch4Sm80ELb0ELb0ELb1ELb1ELb0ELb0ELb0ELb0ELi2ELi2ELi4ELi2ELb1EEENS1_24CollectiveEpilogueBwdGQAISA_fSD_Li256ELb1ELb0EEENS1_19SingleTileSchedulerILb1ELb0ELb0ELi128EEEEEEEEEvNT_6ParamsE,"",@"SHT_CUDA_INFO"
	.sectionflags	@""
	.align	4


	//----- nvinfo : EIATTR_CUDA_API_VERSION
	.align		4
        /*0000*/ 	.byte	0x04, 0x37
        /*0002*/ 	.short	(.L_408 - .L_407)
.L_407:
        /*0004*/ 	.word	0x00000082


	//----- nvinfo : EIATTR_KPARAM_INFO
	.align		4
.L_408:
        /*0008*/ 	.byte	0x04, 0x17
        /*000a*/ 	.short	(.L_410 - .L_409)
.L_409:
        /*000c*/ 	.word	0x00000000
        /*0010*/ 	.short	0x0000
        /*0012*/ 	.short	0x0000
        /*0014*/ 	.byte	0x00, 0xf0, 0xe1, 0x09


	//----- nvinfo : EIATTR_SPARSE_MMA_MASK
	.align		4
.L_410:
        /*0018*/ 	.byte	0x03, 0x50
        /*001a*/ 	.short	0x0000


	//----- nvinfo : EIATTR_MAXREG_COUNT
	.align		4
        /*001c*/ 	.byte	0x03, 0x1b
        /*001e*/ 	.short	0x00ff


	//----- nvinfo : EIATTR_MERCURY_ISA_VERSION
	.align		4
        /*0020*/ 	.byte	0x03, 0x5f
        /*0022*/ 	.short	0x0101


	//----- nvinfo : EIATTR_VRC_CTA_INIT_COUNT
	.align		4
        /*0024*/ 	.byte	0x02, 0x4a
	.zero		1
	.zero		1


	//----- nvinfo : EIATTR_EXIT_INSTR_OFFSETS
	.align		4
        /*0028*/ 	.byte	0x04, 0x1c
        /*002a*/ 	.short	(.L_412 - .L_411)


	//   ....[0]....
.L_411:
        /*002c*/ 	.word	0x00000010


	//----- nvinfo : EIATTR_MAX_THREADS
	.align		4
.L_412:
        /*0030*/ 	.byte	0x04, 0x05
        /*0032*/ 	.short	(.L_414 - .L_413)
.L_413:
        /*0034*/ 	.word	0x00000100
        /*0038*/ 	.word	0x00000001
        /*003c*/ 	.word	0x00000001


	//----- nvinfo : EIATTR_CBANK_PARAM_SIZE
	.align		4
.L_414:
        /*0040*/ 	.byte	0x03, 0x19
        /*0042*/ 	.short	0x0278


	//----- nvinfo : EIATTR_PARAM_CBANK
	.align		4
        /*0044*/ 	.byte	0x04, 0x0a
        /*0046*/ 	.short	(.L_416 - .L_415)
	.align		4
.L_415:
        /*0048*/ 	.word	index@(.nv.constant0._ZN7cutlass13device_kernelIN5flash19enable_sm80_to_sm89INS1_16FlashAttnBwdSm80INS1_25CollectiveMainloopBwdSm80ILi2ELi2EN4cute5tupleIJNS5_1CILi64EEENS7_ILi128EEES8_EEENS_6half_tEfNS_4arch4Sm80ELb0ELb0ELb1ELb1ELb0ELb0ELb0ELb0ELi2ELi2ELi4ELi2ELb1EEENS1_24CollectiveEpilogueBwdGQAISA_fSD_Li256ELb1ELb0EEENS1_19SingleTileSchedulerILb1ELb0ELb0ELi128EEEEEEEEEvNT_6ParamsE)
        /*004c*/ 	.short	0x0380
        /*004e*/ 	.short	0x0278


	//----- nvinfo : EIATTR_SW_WAR
	.align		4
.L_416:
        /*0050*/ 	.byte	0x04, 0x36
        /*0052*/ 	.short	(.L_418 - .L_417)
.L_417:
        /*0054*/ 	.word	0x00000008
.L_418:


//--------------------- .nv.info._ZN7cutlass13device_kernelIN5flash19enable_sm80_to_sm89INS1_16FlashAttnBwdSm80INS1_25CollectiveMainloopBwdSm80ILi2ELi2EN4cute5tupleIJNS5_1CILi64EEENS7_ILi128EEES8_EEENS_6half_tEfNS_4arch4Sm80ELb0ELb0ELb1ELb1ELb1ELb0ELb0ELb0ELi2ELi2ELi4ELi2ELb1EEENS1_24CollectiveEpilogueBwdGQAISA_fSD_Li256ELb1ELb1EEENS1_19SingleTileSchedulerILb1ELb0ELb0ELi128EEEEEEEEEvNT_6ParamsE --------------------------
	.section	.nv.info._ZN7cutlass13device_kernelIN5flash19enable_sm80_to_sm89INS1_16FlashAttnBwdSm80INS1_25CollectiveMainloopBwdSm80ILi2ELi2EN4cute5tupleIJNS5_1CILi64EEENS7_ILi128EEES8_EEENS_6half_tEfNS_4arch4Sm80ELb0ELb0ELb1ELb1ELb1ELb0ELb0ELb0ELi2ELi2ELi4ELi2ELb1EEENS1_24CollectiveEpilogueBwdGQAISA_fSD_Li256ELb1ELb1EEENS1_19SingleTileSchedulerILb1ELb0ELb0ELi128EEEEEEEEEvNT_6ParamsE,"",@"SHT_CUDA_INFO"
	.sectionflags	@""
	.align	4


	//----- nvinfo : EIATTR_CUDA_API_VERSION
	.align		4
        /*0000*/ 	.byte	0x04, 0x37
        /*0002*/ 	.short	(.L_420 - .L_419)
.L_419:
        /*0004*/ 	.word	0x00000082


	//----- nvinfo : EIATTR_KPARAM_INFO
	.align		4
.L_420:
        /*0008*/ 	.byte	0x04, 0x17
        /*000a*/ 	.short	(.L_422 - .L_421)
.L_421:
        /*000c*/ 	.word	0x00000000
        /*0010*/ 	.short	0x0000
        /*0012*/ 	.short	0x0000
        /*0014*/ 	.byte	0x00, 0xf0, 0xe1, 0x09


	//----- nvinfo : EIATTR_SPARSE_MMA_MASK
	.align		4
.L_422:
        /*0018*/ 	.byte	0x03, 0x50
        /*001a*/ 	.short	0x0000


	//----- nvinfo : EIATTR_MAXREG_COUNT
	.align		4
        /*001c*/ 	.byte	0x03, 0x1b
        /*001e*/ 	.short	0x00ff


	//----- nvinfo : EIATTR_MERCURY_ISA_VERSION
	.align		4
        /*0020*/ 	.byte	0x03, 0x5f
        /*0022*/ 	.short	0x0101


	//----- nvinfo : EIATTR_VRC_CTA_INIT_COUNT
	.align		4
        /*0024*/ 	.byte	0x02, 0x4a
	.zero		1
	.zero		1


	//----- nvinfo : EIATTR_EXIT_INSTR_OFFSETS
	.align		4
        /*0028*/ 	.byte	0x04, 0x1c
        /*002a*/ 	.short	(.L_424 - .L_423)


	//   ....[0]....
.L_423:
        /*002c*/ 	.word	0x00000010


	//----- nvinfo : EIATTR_MAX_THREADS
	.align		4
.L_424:
        /*0030*/ 	.byte	0x04, 0x05
        /*0032*/ 	.short	(.L_426 - .L_425)
.L_425:
        /*0034*/ 	.word	0x00000100
        /*0038*/ 	.word	0x00000001
        /*003c*/ 	.word	0x00000001


	//----- nvinfo : EIATTR_CBANK_PARAM_SIZE
	.align		4
.L_426:
        /*0040*/ 	.byte	0x03, 0x19
        /*0042*/ 	.short	0x0278


	//----- nvinfo : EIATTR_PARAM_CBANK
	.align		4
        /*0044*/ 	.byte	0x04, 0x0a
        /*0046*/ 	.short	(.L_428 - .L_427)
	.align		4
.L_427:
        /*0048*/ 	.word	index@(.nv.constant0._ZN7cutlass13device_kernelIN5flash19enable_sm80_to_sm89INS1_16FlashAttnBwdSm80INS1_25CollectiveMainloopBwdSm80ILi2ELi2EN4cute5tupleIJNS5_1CILi64EEENS7_ILi128EEES8_EEENS_6half_tEfNS_4arch4Sm80ELb0ELb0ELb1ELb1ELb1ELb0ELb0ELb0ELi2ELi2ELi4ELi2ELb1EEENS1_24CollectiveEpilogueBwdGQAISA_fSD_Li256ELb1ELb1EEENS1_19SingleTileSchedulerILb1ELb0ELb0ELi128EEEEEEEEEvNT_6ParamsE)
        /*004c*/ 	.short	0x0380
        /*004e*/ 	.short	0x0278


	//----- nvinfo : EIATTR_SW_WAR
	.align		4
.L_428:
        /*0050*/ 	.byte	0x04, 0x36
        /*0052*/ 	.short	(.L_430 - .L_429)
.L_429:
        /*0054*/ 	.word	0x00000008
.L_430:


//--------------------- .nv.info._ZN7cutlass13device_kernelIN5flash19enable_sm80_to_sm89INS1_16FlashAttnBwdSm80INS1_25CollectiveMainloopBwdSm80ILi2ELi2EN4cute5tupleIJNS5_1CILi64EEENS7_ILi128EEES8_EEENS_6half_tEfNS_4arch4Sm80ELb0ELb1ELb1ELb0ELb0ELb0ELb0ELb0ELi2ELi2ELi4ELi2ELb1EEENS1_21CollectiveEpilogueBwdISA_SB_SD_Li256ELb0ELb0ELi2EEENS1_19SingleTileSchedulerILb0ELb0ELb0ELi128EEEEEEEEEvNT_6ParamsE --------------------------
	.section	.nv.info._ZN7cutlass13device_kernelIN5flash19enable_sm80_to_sm89INS1_16FlashAttnBwdSm80INS1_25CollectiveMainloopBwdSm80ILi2ELi2EN4cute5tupleIJNS5_1CILi64EEENS7_ILi128EEES8_EEENS_6half_tEfNS_4arch4Sm80ELb0ELb1ELb1ELb0ELb0ELb0ELb0ELb0ELi2ELi2ELi4ELi2ELb1EEENS1_21CollectiveEpilogueBwdISA_SB_SD_Li256ELb0ELb0ELi2EEENS1_19SingleTileSchedulerILb0ELb0ELb0ELi128EEEEEEEEEvNT_6ParamsE,"",@"SHT_CUDA_INFO"
	.sectionflags	@""
	.align	4


	//----- nvinfo : EIATTR_CUDA_API_VERSION
	.align		4
        /*0000*/ 	.byte	0x04, 0x37
        /*0002*/ 	.short	(.L_432 - .L_431)
.L_431:
        /*0004*/ 	.word	0x00000082


	//----- nvinfo : EIATTR_KPARAM_INFO
	.align		4
.L_432:
        /*0008*/ 	.byte	0x04, 0x17
        /*000a*/ 	.short	(.L_434 - .L_433)
.L_433:
        /*000c*/ 	.word	0x00000000
        /*0010*/ 	.short	0x0000
        /*0012*/ 	.short	0x0000
        /*0014*/ 	.byte	0x00, 0xf0, 0xc1, 0x09


	//----- nvinfo : EIATTR_SPARSE_MMA_MASK
	.align		4
.L_434:
        /*0018*/ 	.byte	0x03, 0x50
        /*001a*/ 	.short	0x0000


	//----- nvinfo : EIATTR_MAXREG_COUNT
	.align		4
        /*001c*/ 	.byte	0x03, 0x1b
        /*001e*/ 	.short	0x00ff


	//----- nvinfo : EIATTR_MERCURY_ISA_VERSION
	.align		4
        /*0020*/ 	.byte	0x03, 0x5f
        /*0022*/ 	.short	0x0101


	//----- nvinfo : EIATTR_VRC_CTA_INIT_COUNT
	.align		4
        /*0024*/ 	.byte	0x02, 0x4a
	.zero		1
	.zero		1


	//----- nvinfo : EIATTR_EXIT_INSTR_OFFSETS
	.align		4
        /*0028*/ 	.byte	0x04, 0x1c
        /*002a*/ 	.short	(.L_436 - .L_435)


	//   ....[0]....
.L_435:
        /*002c*/ 	.word	0x00000010


	//----- nvinfo : EIATTR_MAX_THREADS
	.align		4
.L_436:
        /*0030*/ 	.byte	0x04, 0x05
        /*0032*/ 	.short	(.L_438 - .L_437)
.L_437:
        /*0034*/ 	.word	0x00000100
        /*0038*/ 	.word	0x00000001
        /*003c*/ 	.word	0x00000001


	//----- nvinfo : EIATTR_CBANK_PARAM_SIZE
	.align		4
.L_438:
        /*0040*/ 	.byte	0x03, 0x19
        /*0042*/ 	.short	0x0270


	//----- nvinfo : EIATTR_PARAM_CBANK
	.align		4
        /*0044*/ 	.byte	0x04, 0x0a
        /*0046*/ 	.short	(.L_440 - .L_439)
	.align		4
.L_439:
        /*0048*/ 	.word	index@(.nv.constant0._ZN7cutlass13device_kernelIN5flash19enable_sm80_to_sm89INS1_16FlashAttnBwdSm80INS1_25CollectiveMainloopBwdSm80ILi2ELi2EN4cute5tupleIJNS5_1CILi64EEENS7_ILi128EEES8_EEENS_6half_tEfNS_4arch4Sm80ELb0ELb1ELb1ELb0ELb0ELb0ELb0ELb0ELi2ELi2ELi4ELi2ELb1EEENS1_21CollectiveEpilogueBwdISA_SB_SD_Li256ELb0ELb0ELi2EEENS1_19SingleTileSchedulerILb0ELb0ELb0ELi128EEEEEEEEEvNT_6ParamsE)
        /*004c*/ 	.short	0x0380
        /*004e*/ 	.short	0x0270


	//----- nvinfo : EIATTR_SW_WAR
	.align		4
.L_440:
        /*0050*/ 	.byte	0x04, 0x36
        /*0052*/ 	.short	(.L_442 - .L_441)
.L_441:
        /*0054*/ 	.word	0x00000008
.L_442:


//--------------------- .nv.info._ZN7cutlass13device_kernelIN5flash19enable_sm80_to_sm89INS1_16FlashAttnBwdSm80INS1_25CollectiveMainloopBwdSm80ILi2ELi2EN4cute5tupleIJNS5_1CILi64EEENS7_ILi128EEES8_EEENS_6half_tEfNS_4arch4Sm80ELb0ELb1ELb1ELb0ELb1ELb0ELb0ELb0ELi2ELi2ELi4ELi2ELb1EEENS1_21CollectiveEpilogueBwdISA_SB_SD_Li256ELb0ELb0ELi2EEENS1_19SingleTileSchedulerILb0ELb0ELb0ELi128EEEEEEEEEvNT_6ParamsE --------------------------
	.section	.nv.info._ZN7cutlass13device_kernelIN5flash19enable_sm80_to_sm89INS1_16FlashAttnBwdSm80INS1_25CollectiveMainloopBwdSm80ILi2ELi2EN4cute5tupleIJNS5_1CILi64EEENS7_ILi128EEES8_EEENS_6half_tEfNS_4arch4Sm80ELb0ELb1ELb1ELb0ELb1ELb0ELb0ELb0ELi2ELi2ELi4ELi2ELb1EEENS1_21CollectiveEpilogueBwdISA_SB_SD_Li256ELb0ELb0ELi2EEENS1_19SingleTileSchedulerILb0ELb0ELb0ELi128EEEEEEEEEvNT_6ParamsE,"",@"SHT_CUDA_INFO"
	.sectionflags	@""
	.align	4


	//----- nvinfo : EIATTR_CUDA_API_VERSION
	.align		4
        /*0000*/ 	.byte	0x04, 0x37
        /*0002*/ 	.short	(.L_444 - .L_443)
.L_443:
        /*0004*/ 	.word	0x00000082


	//----- nvinfo : EIATTR_KPARAM_INFO
	.align		4
.L_444:
        /*0008*/ 	.byte	0x04, 0x17
        /*000a*/ 	.short	(.L_446 - .L_445)
.L_445:
        /*000c*/ 	.word	0x00000000
        /*0010*/ 	.short	0x0000
        /*0012*/ 	.short	0x0000
        /*0014*/ 	.byte	0x00, 0xf0, 0xc1, 0x09


	//----- nvinfo : EIATTR_SPARSE_MMA_MASK
	.align		4
.L_446:
        /*0018*/ 	.byte	0x03, 0x50
        /*001a*/ 	.short	0x0000


	//----- nvinfo : EIATTR_MAXREG_COUNT
	.align		4
        /*001c*/ 	.byte	0x03, 0x1b
        /*001e*/ 	.short	0x00ff


	//----- nvinfo : EIATTR_MERCURY_ISA_VERSION
	.align		4
        /*0020*/ 	.byte	0x03, 0x5f
        /*0022*/ 	.short	0x0101


	//----- nvinfo : EIATTR_VRC_CTA_INIT_COUNT
	.align		4
        /*0024*/ 	.byte	0x02, 0x4a
	.zero		1
	.zero		1


	//----- nvinfo : EIATTR_EXIT_INSTR_OFFSETS
	.align		4
        /*0028*/ 	.byte	0x04, 0x1c
        /*002a*/ 	.short	(.L_448 - .L_447)


	//   ....[0]....
.L_447:
        /*002c*/ 	.word	0x00000010


	//----- nvinfo : EIATTR_MAX_THREADS
	.align		4
.L_448:
        /*0030*/ 	.byte	0x04, 0x05
        /*0032*/ 	.short	(.L_450 - .L_449)
.L_449:
        /*0034*/ 	.word	0x00000100
        /*0038*/ 	.word	0x00000001
        /*003c*/ 	.word	0x00000001


	//----- nvinfo : EIATTR_CBANK_PARAM_SIZE
	.align		4
.L_450:
        /*0040*/ 	.byte	0x03, 0x19
        /*0042*/ 	.short	0x0270


	//----- nvinfo : EIATTR_PARAM_CBANK
	.align		4
        /*0044*/ 	.byte	0x04, 0x0a
        /*0046*/ 	.short	(.L_452 - .L_451)
	.align		4
.L_451:
        /*0048*/ 	.word	index@(.nv.constant0._ZN7cutlass13device_kernelIN5flash19enable_sm80_to_sm89INS1_16FlashAttnBwdSm80INS1_25CollectiveMainloopBwdSm80ILi2ELi2EN4cute5tupleIJNS5_1CILi64EEENS7_ILi128EEES8_EEENS_6half_tEfNS_4arch4Sm80ELb0ELb1ELb1ELb0ELb1ELb0ELb0ELb0ELi2ELi2ELi4ELi2ELb1EEENS1_21CollectiveEpilogueBwdISA_SB_SD_Li256ELb0ELb0ELi2EEENS1_19SingleTileSchedulerILb0ELb0ELb0ELi128EEEEEEEEEvNT_6ParamsE)
        /*004c*/ 	.short	0x0380
        /*004e*/ 	.short	0x0270


	//----- nvinfo : EIATTR_SW_WAR
	.align		4
.L_452:
        /*0050*/ 	.byte	0x04, 0x36
        /*0052*/ 	.short	(.L_454 - .L_453)
.L_453:
        /*0054*/ 	.word	0x00000008
.L_454:


//--------------------- .nv.info._ZN7cutlass13device_kernelIN5flash19enable_sm80_to_sm89INS1_16FlashAttnBwdSm80INS1_25CollectiveMainloopBwdSm80ILi2ELi2EN4cute5tupleIJNS5_1CILi64EEENS7_ILi128EEES8_EEENS_6half_tEfNS_4arch4Sm80ELb0ELb1ELb1ELb0ELb0ELb0ELb0ELb0ELi2ELi2ELi4ELi2ELb1EEENS1_24CollectiveEpilogueBwdGQAISA_fSD_Li256ELb0ELb0EEENS1_19SingleTileSchedulerILb0ELb0ELb0ELi128EEEEEEEEEvNT_6ParamsE --------------------------
	.section	.nv.info._ZN7cutlass13device_kernelIN5flash19enable_sm80_to_sm89INS1_16FlashAttnBwdSm80INS1_25CollectiveMainloopBwdSm80ILi2ELi2EN4cute5tupleIJNS5_1CILi64EEENS7_ILi128EEES8_EEENS_6half_tEfNS_4arch4Sm80ELb0ELb1ELb1ELb0ELb0ELb0ELb0ELb0ELi2ELi2ELi4ELi2ELb1EEENS1_24CollectiveEpilogueBwdGQAISA_fSD_Li256ELb0ELb0EEENS1_19SingleTileSchedulerILb0ELb0ELb0ELi128EEEEEEEEEvNT_6ParamsE,"",@"SHT_CUDA_INFO"
	.sectionflags	@""
	.align	4


	//----- nvinfo : EIATTR_CUDA_API_VERSION
	.align		4
        /*0000*/ 	.byte	0x04, 0x37
        /*0002*/ 	.short	(.L_456 - .L_455)
.L_455:
        /*0004*/ 	.word	0x00000082


	//----- nvinfo : EIATTR_KPARAM_INFO
	.align		4
.L_456:
        /*0008*/ 	.byte	0x04, 0x17
        /*000a*/ 	.short	(.L_458 - .L_457)
.L_457:
        /*000c*/ 	.word	0x00000000
        /*0010*/ 	.short	0x0000
        /*0012*/ 	.short	0x0000
        /*0014*/ 	.byte	0x00, 0xf0, 0xe1, 0x09


	//----- nvinfo : EIATTR_SPARSE_MMA_MASK
	.align		4
.L_458:
        /*0018*/ 	.byte	0x03, 0x50
        /*001a*/ 	.short	0x0000


	//----- nvinfo : EIATTR_MAXREG_COUNT
	.align		4
        /*001c*/ 	.byte	0x03, 0x1b
        /*001e*/ 	.short	0x00ff


	//----- nvinfo : EIATTR_MERCURY_ISA_VERSION
	.align		4
        /*0020*/ 	.byte	0x03, 0x5f
        /*0022*/ 	.short	0x0101


	//----- nvinfo : EIATTR_VRC_CTA_INIT_COUNT
	.align		4
        /*0024*/ 	.byte	0x02, 0x4a
	.zero		1
	.zero		1


	//----- nvinfo : EIATTR_EXIT_INSTR_OFFSETS
	.align		4
        /*0028*/ 	.byte	0x04, 0x1c
        /*002a*/ 	.short	(.L_460 - .L_459)


	//   ....[0]....
.L_459:
        /*002c*/ 	.word	0x00000010


	//----- nvinfo : EIATTR_MAX_THREADS
	.align		4
.L_460:
        /*0030*/ 	.byte	0x04, 0x05
        /*0032*/ 	.short	(.L_462 - .L_461)
.L_461:
        /*0034*/ 	.word	0x00000100
        /*0038*/ 	.word	0x00000001
        /*003c*/ 	.word	0x00000001


	//----- nvinfo : EIATTR_CBANK_PARAM_SIZE
	.align		4
.L_462:
        /*0040*/ 	.byte	0x03, 0x19
        /*0042*/ 	.short	0x0278


	//----- nvinfo : EIATTR_PARAM_CBANK
	.align		4
        /*0044*/ 	.byte	0x04, 0x0a
        /*0046*/ 	.short	(.L_464 - .L_463)
	.align		4
.L_463:
        /*0048*/ 	.word	index@(.nv.constant0._ZN7cutlass13device_kernelIN5flash19enable_sm80_to_sm89INS1_16FlashAttnBwdSm80INS1_25CollectiveMainloopBwdSm80ILi2ELi2EN4cute5tupleIJNS5_1CILi64EEENS7_ILi128EEES8_EEENS_6half_tEfNS_4arch4Sm80ELb0ELb1ELb1ELb0ELb0ELb0ELb0ELb0ELi2ELi2ELi4ELi2ELb1EEENS1_24CollectiveEpilogueBwdGQAISA_fSD_Li256ELb0ELb0EEENS1_19SingleTileSchedulerILb0ELb0ELb0ELi128EEEEEEEEEvNT_6ParamsE)
        /*004c*/ 	.short	0x0380
        /*004e*/ 	.short	0x0278


	//----- nvinfo : EIATTR_SW_WAR
	.align		4
.L_464:
        /*0050*/ 	.byte	0x04, 0x36
        /*0052*/ 	.short	(.L_466 - .L_465)
.L_465:
        /*0054*/ 	.word	0x00000008
.L_466:


//--------------------- .nv.info._ZN7cutlass13device_kernelIN5flash19enable_sm80_to_sm89INS1_16FlashAttnBwdSm80INS1_25CollectiveMainloopBwdSm80ILi2ELi2EN4cute5tupleIJNS5_1CILi64EEENS7_ILi128EEES8_EEENS_6half_tEfNS_4arch4Sm80ELb0ELb1ELb1ELb0ELb1ELb0ELb0ELb0ELi2ELi2ELi4ELi2ELb1EEENS1_24CollectiveEpilogueBwdGQAISA_fSD_Li256ELb0ELb1EEENS1_19SingleTileSchedulerILb0ELb0ELb0ELi128EEEEEEEEEvNT_6ParamsE --------------------------
	.section	.nv.info._ZN7cutlass13device_kernelIN5flash19enable_sm80_to_sm89INS1_16FlashAttnBwdSm80INS1_25CollectiveMainloopBwdSm80ILi2ELi2EN4cute5tupleIJNS5_1CILi64EEENS7_ILi128EEES8_EEENS_6half_tEfNS_4arch4Sm80ELb0ELb1ELb1ELb0ELb1ELb0ELb0ELb0ELi2ELi2ELi4ELi2ELb1EEENS1_24CollectiveEpilogueBwdGQAISA_fSD_Li256ELb0ELb1EEENS1_19SingleTileSchedulerILb0ELb0ELb0ELi128EEEEEEEEEvNT_6ParamsE,"",@"SHT_CUDA_INFO"
	.sectionflags	@""
	.align	4


	//----- nvinfo : EIATTR_CUDA_API_VERSION
	.align		4
        /*0000*/ 	.byte	0x04, 0x37
        /*0002*/ 	.short	(.L_468 - .L_467)
.L_467:
        /*0004*/ 	.word	0x00000082


	//----- nvinfo : EIATTR_KPARAM_INFO
	.align		4
.L_468:
        /*0008*/ 	.byte	0x04, 0x17
        /*000a*/ 	.short	(.L_470 - .L_469)
.L_469:
        /*000c*/ 	.word	0x00000000
        /*0010*/ 	.short	0x0000
        /*0012*/ 	.short	0x0000
        /*0014*/ 	.byte	0x00, 0xf0, 0xe1, 0x09


	//----- nvinfo : EIATTR_SPARSE_MMA_MASK
	.align		4
.L_470:
        /*0018*/ 	.byte	0x03, 0x50
        /*001a*/ 	.short	0x0000


	//----- nvinfo : EIATTR_MAXREG_COUNT
	.align		4
        /*001c*/ 	.byte	0x03, 0x1b
        /*001e*/ 	.short	0x00ff


	//----- nvinfo : EIATTR_MERCURY_ISA_VERSION
	.align		4
        /*0020*/ 	.byte	0x03, 0x5f
        /*0022*/ 	.short	0x0101


	//----- nvinfo : EIATTR_VRC_CTA_INIT_COUNT
	.align		4
        /*0024*/ 	.byte	0x02, 0x4a
	.zero		1
	.zero		1


	//----- nvinfo : EIATTR_EXIT_INSTR_OFFSETS
	.align		4
        /*0028*/ 	.byte	0x04, 0x1c
        /*002a*/ 	.short	(.L_472 - .L_471)


	//   ....[0]....
.L_471:
        /*002c*/ 	.word	0x00000010


	//----- nvinfo : EIATTR_MAX_THREADS
	.align		4
.L_472:
        /*0030*/ 	.byte	0x04, 0x05
        /*0032*/ 	.short	(.L_474 - .L_473)
.L_473:
        /*0034*/ 	.word	0x00000100
        /*0038*/ 	.word	0x00000001
        /*003c*/ 	.word	0x00000001


	//----- nvinfo : EIATTR_CBANK_PARAM_SIZE
	.align		4
.L_474:
        /*0040*/ 	.byte	0x03, 0x19
        /*0042*/ 	.short	0x0278


	//----- nvinfo : EIATTR_PARAM_CBANK
	.align		4
        /*0044*/ 	.byte	0x04, 0x0a
        /*0046*/ 	.short	(.L_476 - .L_475)
	.align		4
.L_475:
        /*0048*/ 	.word	index@(.nv.constant0._ZN7cutlass13device_kernelIN5flash19enable_sm80_to_sm89INS1_16FlashAttnBwdSm80INS1_25CollectiveMainloopBwdSm80ILi2ELi2EN4cute5tupleIJNS5_1CILi64EEENS7_ILi128EEES8_EEENS_6half_tEfNS_4arch4Sm80ELb0ELb1ELb1ELb0ELb1ELb0ELb0ELb0ELi2ELi2ELi4ELi2ELb1EEENS1_24CollectiveEpilogueBwdGQAISA_fSD_Li256ELb0ELb1EEENS1_19SingleTileSchedulerILb0ELb0ELb0ELi128EEEEEEEEEvNT_6ParamsE)
        /*004c*/ 	.short	0x0380
        /*004e*/ 	.short	0x0278


	//----- nvinfo : EIATTR_SW_WAR
	.align		4
.L_476:
        /*0050*/ 	.byte	0x04, 0x36
        /*0052*/ 	.short	(.L_478 - .L_477)
.L_477:
        /*0054*/ 	.word	0x00000008
.L_478:


//--------------------- .nv.info._ZN7cutlass13device_kernelIN5flash19enable_sm80_to_sm89INS1_16FlashAttnBwdSm80INS1_25CollectiveMainloopBwdSm80ILi2ELi2EN4cute5tupleIJNS5_1CILi64EEENS7_ILi128EEES8_EEENS_6half_tEfNS_4arch4Sm80ELb0ELb1ELb1ELb1ELb0ELb0ELb0ELb0ELi2ELi2ELi4ELi2ELb1EEENS1_21CollectiveEpilogueBwdISA_SB_SD_Li256ELb1ELb0ELi2EEENS1_19SingleTileSchedulerILb1ELb0ELb0ELi128EEEEEEEEEvNT_6ParamsE --------------------------
	.section	.nv.info._ZN7cutlass13device_kernelIN5flash19enable_sm80_to_sm89INS1_16FlashAttnBwdSm80INS1_25CollectiveMainloopBwdSm80ILi2ELi2EN4cute5tupleIJNS5_1CILi64EEENS7_ILi128EEES8_EEENS_6half_tEfNS_4arch4Sm80ELb0ELb1ELb1ELb1ELb0ELb0ELb0ELb0ELi2ELi2ELi4ELi2ELb1EEENS1_21CollectiveEpilogueBwdISA_SB_SD_Li256ELb1ELb0ELi2EEENS1_19SingleTileSchedulerILb1ELb0ELb0ELi128EEEEEEEEEvNT_6ParamsE,"",@"SHT_CUDA_INFO"
	.sectionflags	@""
	.align	4


	//----- nvinfo : EIATTR_CUDA_API_VERSION
	.align		4
        /*0000*/ 	.byte	0x04, 0x37
        /*0002*/ 	.short	(.L_480 - .L_479)
.L_479:
        /*0004*/ 	.word	0x00000082


	//----- nvinfo : EIATTR_KPARAM_INFO
	.align		4
.L_480:
        /*0008*/ 	.byte	0x04, 0x17
        /*000a*/ 	.short	(.L_482 - .L_481)
.L_481:
        /*000c*/ 	.word	0x00000000
        /*0010*/ 	.short	0x0000
        /*0012*/ 	.short	0x0000
        /*0014*/ 	.byte	0x00, 0xf0, 0xc1, 0x09


	//----- nvinfo : EIATTR_SPARSE_MMA_MASK
	.align		4
.L_482:
        /*0018*/ 	.byte	0x03, 0x50
        /*001a*/ 	.short	0x0000


	//----- nvinfo : EIATTR_MAXREG_COUNT
	.align		4
        /*001c*/ 	.byte	0x03, 0x1b
        /*001e*/ 	.short	0x00ff


	//----- nvinfo : EIATTR_MERCURY_ISA_VERSION
	.align		4
        /*0020*/ 	.byte	0x03, 0x5f
        /*0022*/ 	.short	0x0101


	//----- nvinfo : EIATTR_VRC_CTA_INIT_COUNT
	.align		4
        /*0024*/ 	.byte	0x02, 0x4a
	.zero		1
	.zero		1


	//----- nvinfo : EIATTR_EXIT_INSTR_OFFSETS
	.align		4
        /*0028*/ 	.byte	0x04, 0x1c
        /*002a*/ 	.short	(.L_484 - .L_483)


	//   ....[0]....
.L_483:
        /*002c*/ 	.word	0x00000010


	//----- nvinfo : EIATTR_MAX_THREADS
	.align		4
.L_484:
        /*0030*/ 	.byte	0x04, 0x05
        /*0032*/ 	.short	(.L_486 - .L_485)
.L_485:
        /*0034*/ 	.word	0x00000100
        /*0038*/ 	.word	0x00000001
        /*003c*/ 	.word	0x00000001


	//----- nvinfo : EIATTR_CBANK_PARAM_SIZE
	.align		4
.L_486:
        /*0040*/ 	.byte	0x03, 0x19
        /*0042*/ 	.short	0x0270


	//----- nvinfo : EIATTR_PARAM_CBANK
	.align		4
        /*0044*/ 	.byte	0x04, 0x0a
        /*0046*/ 	.short	(.L_488 - .L_487)
	.align		4
.L_487:
        /*0048*/ 	.word	index@(.nv.constant0._ZN7cutlass13device_kernelIN5flash19enable_sm80_to_sm89INS1_16FlashAttnBwdSm80INS1_25CollectiveMainloopBwdSm80ILi2ELi2EN4cute5tupleIJNS5_1CILi64EEENS7_ILi128EEES8_EEENS_6half_tEfNS_4arch4Sm80ELb0ELb1ELb1ELb1ELb0ELb0ELb0ELb0ELi2ELi2ELi4ELi2ELb1EEENS1_21CollectiveEpilogueBwdISA_SB_SD_Li256ELb1ELb0ELi2EEENS1_19SingleTileSchedulerILb1ELb0ELb0ELi128EEEEEEEEEvNT_6ParamsE)
        /*004c*/ 	.short	0x0380
        /*004e*/ 	.short	0x0270


	//----- nvinfo : EIATTR_SW_WAR
	.align		4
.L_488:
        /*0050*/ 	.byte	0x04, 0x36
        /*0052*/ 	.short	(.L_490 - .L_489)
.L_489:
        /*0054*/ 	.word	0x00000008
.L_490:


//--------------------- .nv.info._ZN7cutlass13device_kernelIN5flash19enable_sm80_to_sm89INS1_16FlashAttnBwdSm80INS1_25CollectiveMainloopBwdSm80ILi2ELi2EN4cute5tupleIJNS5_1CILi64EEENS7_ILi128EEES8_EEENS_6half_tEfNS_4arch4Sm80ELb0ELb1ELb1ELb1ELb1ELb0ELb0ELb0ELi2ELi2ELi4ELi2ELb1EEENS1_21CollectiveEpilogueBwdISA_SB_SD_Li256ELb1ELb0ELi2EEENS1_19SingleTileSchedulerILb1ELb0ELb0ELi128EEEEEEEEEvNT_6ParamsE --------------------------
	.section	.nv.info._ZN7cutlass13device_kernelIN5flash19enable_sm80_to_sm89INS1_16FlashAttnBwdSm80INS1_25CollectiveMainloopBwdSm80ILi2ELi2EN4cute5tupleIJNS5_1CILi64EEENS7_ILi128EEES8_EEENS_6half_tEfNS_4arch4Sm80ELb0ELb1ELb1ELb1ELb1ELb0ELb0ELb0ELi2ELi2ELi4ELi2ELb1EEENS1_21CollectiveEpilogueBwdISA_SB_SD_Li256ELb1ELb0ELi2EEENS1_19SingleTileSchedulerILb1ELb0ELb0ELi128EEEEEEEEEvNT_6ParamsE,"",@"SHT_CUDA_INFO"
	.sectionflags	@""
	.align	4


	//----- nvinfo : EIATTR_CUDA_API_VERSION
	.align		4
        /*0000*/ 	.byte	0x04, 0x37
        /*0002*/ 	.short	(.L_492 - .L_491)
.L_491:
        /*0004*/ 	.word	0x00000082


	//----- nvinfo : EIATTR_KPARAM_INFO
	.align		4
.L_492:
        /*0008*/ 	.byte	0x04, 0x17
        /*000a*/ 	.short	(.L_494 - .L_493)
.L_493:
        /*000c*/ 	.word	0x00000000
        /*0010*/ 	.short	0x0000
        /*0012*/ 	.short	0x0000
        /*0014*/ 	.byte	0x00, 0xf0, 0xc1, 0x09


	//----- nvinfo : EIATTR_SPARSE_MMA_MASK
	.align		4
.L_494:
        /*0018*/ 	.byte	0x03, 0x50
        /*001a*/ 	.short	0x0000


	//----- nvinfo : EIATTR_MAXREG_COUNT
	.align		4
        /*001c*/ 	.byte	0x03, 0x1b
        /*001e*/ 	.short	0x00ff


	//----- nvinfo : EIATTR_MERCURY_ISA_VERSION
	.align		4
        /*0020*/ 	.byte	0x03, 0x5f
        /*0022*/ 	.short	0x0101


	//----- nvinfo : EIATTR_VRC_CTA_INIT_COUNT
	.align		4
        /*0024*/ 	.byte	0x02, 0x4a
	.zero		1
	.zero		1


	//----- nvinfo : EIATTR_EXIT_INSTR_OFFSETS
	.align		4
        /*0028*/ 	.byte	0x04, 0x1c
        /*002a*/ 	.short	(.L_496 - .L_495)


	//   ....[0]....
.L_495:
        /*002c*/ 	.word	0x00000010


	//----- nvinfo : EIATTR_MAX_THREADS
	.align		4
.L_496:
        /*0030*/ 	.byte	0x04, 0x05
        /*0032*/ 	.short	(.L_498 - .L_497)
.L_497:
        /*0034*/ 	.word	0x00000100
        /*0038*/ 	.word	0x00000001
        /*003c*/ 	.word	0x00000001


	//----- nvinfo : EIATTR_CBANK_PARAM_SIZE
	.align		4
.L_498:
        /*0040*/ 	.byte	0x03, 0x19
        /*0042*/ 	.short	0x0270


	//----- nvinfo : EIATTR_PARAM_CBANK
	.align		4
        /*0044*/ 	.byte	0x04, 0x0a
        /*0046*/ 	.short	(.L_500 - .L_499)
	.align		4
.L_499:
        /*0048*/ 	.word	index@(.nv.constant0._ZN7cutlass13device_kernelIN5flash19enable_sm80_to_sm89INS1_16FlashAttnBwdSm80INS1_25CollectiveMainloopBwdSm80ILi2ELi2EN4cute5tupleIJNS5_1CILi64EEENS7_ILi128EEES8_EEENS_6half_tEfNS_4arch4Sm80ELb0ELb1ELb1ELb1ELb1ELb0ELb0ELb0ELi2ELi2ELi4ELi2ELb1EEENS1_21CollectiveEpilogueBwdISA_SB_SD_Li256ELb1ELb0ELi2EEENS1_19SingleTileSchedulerILb1ELb0ELb0ELi128EEEEEEEEEvNT_6ParamsE)
        /*004c*/ 	.short	0x0380
        /*004e*/ 	.short	0x0270


	//----- nvinfo : EIATTR_SW_WAR
	.align		4
.L_500:
        /*0050*/ 	.byte	0x04, 0x36
        /*0052*/ 	.short	(.L_502 - .L_501)
.L_501:
        /*0054*/ 	.word	0x00000008
.L_502:


//--------------------- .nv.info._ZN7cutlass13device_kernelIN5flash19enable_sm80_to_sm89INS1_16FlashAttnBwdSm80INS1_25CollectiveMainloopBwdSm80ILi2ELi2EN4cute5tupleIJNS5_1CILi64EEENS7_ILi128EEES8_EEENS_6half_tEfNS_4arch4Sm80ELb0ELb1ELb1ELb1ELb0ELb0ELb0ELb0ELi2ELi2ELi4ELi2ELb1EEENS1_24CollectiveEpilogueBwdGQAISA_fSD_Li256ELb1ELb0EEENS1_19SingleTileSchedulerILb1ELb0ELb0ELi128EEEEEEEEEvNT_6ParamsE --------------------------
	.section	.nv.info._ZN7cutlass13device_kernelIN5flash19enable_sm80_to_sm89INS1_16FlashAttnBwdSm80INS1_25CollectiveMainloopBwdSm80ILi2ELi2EN4cute5tupleIJNS5_1CILi64EEENS7_ILi128EEES8_EEENS_6half_tEfNS_4arch4Sm80ELb0ELb1ELb1ELb1ELb0ELb0ELb0ELb0ELi2ELi2ELi4ELi2ELb1EEENS1_24CollectiveEpilogueBwdGQAISA_fSD_Li256ELb1ELb0EEENS1_19SingleTileSchedulerILb1ELb0ELb0ELi128EEEEEEEEEvNT_6ParamsE,"",@"SHT_CUDA_INFO"
	.sectionflags	@""
	.align	4


	//----- nvinfo : EIATTR_CUDA_API_VERSION
	.align		4
        /*0000*/ 	.byte	0x04, 0x37
        /*0002*/ 	.short	(.L_504 - .L_503)
.L_503:
        /*0004*/ 	.word	0x00000082


	//----- nvinfo : EIATTR_KPARAM_INFO
	.align		4
.L_504:
        /*0008*/ 	.byte	0x04, 0x17
        /*000a*/ 	.short	(.L_506 - .L_505)
.L_505:
        /*000c*/ 	.word	0x00000000
        /*0010*/ 	.short	0x0000
        /*0012*/ 	.short	0x0000
        /*0014*/ 	.byte	0x00, 0xf0, 0xe1, 0x09


	//----- nvinfo : EIATTR_SPARSE_MMA_MASK
	.align		4
.L_506:
        /*0018*/ 	.byte	0x03, 0x50
        /*001a*/ 	.short	0x0000


	//----- nvinfo : EIATTR_MAXREG_COUNT
	.align		4
        /*001c*/ 	.byte	0x03, 0x1b
        /*001e*/ 	.short	0x00ff


	//----- nvinfo : EIATTR_MERCURY_ISA_VERSION
	.align		4
        /*0020*/ 	.byte	0x03, 0x5f
        /*0022*/ 	.short	0x0101


	//----- nvinfo : EIATTR_VRC_CTA_INIT_COUNT
	.align		4
        /*0024*/ 	.byte	0x02, 0x4a
	.zero		1
	.zero		1


	//----- nvinfo : EIATTR_EXIT_INSTR_OFFSETS
	.align		4
        /*0028*/ 	.byte	0x04, 0x1c
        /*002a*/ 	.short	(.L_508 - .L_507)


	//   ....[0]....
.L_507:
        /*002c*/ 	.word	0x00000010


	//----- nvinfo : EIATTR_MAX_THREADS
	.align		4
.L_508:
        /*0030*/ 	.byte	0x04, 0x05
        /*0032*/ 	.short	(.L_510 - .L_509)
.L_509:
        /*0034*/ 	.word	0x00000100
        /*0038*/ 	.word	0x00000001
        /*003c*/ 	.word	0x00000001


	//----- nvinfo : EIATTR_CBANK_PARAM_SIZE
	.align		4
.L_510:
        /*0040*/ 	.byte	0x03, 0x19
        /*0042*/ 	.short	0x0278


	//----- nvinfo : EIATTR_PARAM_CBANK
	.align		4
        /*0044*/ 	.byte	0x04, 0x0a
        /*0046*/ 	.short	(.L_512 - .L_511)
	.align		4
.L_511:
        /*0048*/ 	.word	index@(.nv.constant0._ZN7cutlass13device_kernelIN5flash19enable_sm80_to_sm89INS1_16FlashAttnBwdSm80INS1_25CollectiveMainloopBwdSm80ILi2ELi2EN4cute5tupleIJNS5_1CILi64EEENS7_ILi128EEES8_EEENS_6half_tEfNS_4arch4Sm80ELb0ELb1ELb1ELb1ELb0ELb0ELb0ELb0ELi2ELi2ELi4ELi2ELb1EEENS1_24CollectiveEpilogueBwdGQAISA_fSD_Li256ELb1ELb0EEENS1_19SingleTileSchedulerILb1ELb0ELb0ELi128EEEEEEEEEvNT_6ParamsE)
        /*004c*/ 	.short	0x0380
        /*004e*/ 	.short	0x0278


	//----- nvinfo : EIATTR_SW_WAR
	.align		4
.L_512:
        /*0050*/ 	.byte	0x04, 0x36
        /*0052*/ 	.short	(.L_514 - .L_513)
.L_513:
        /*0054*/ 	.word	0x00000008
.L_514:


//--------------------- .nv.info._ZN7cutlass13device_kernelIN5flash19enable_sm80_to_sm89INS1_16FlashAttnBwdSm80INS1_25CollectiveMainloopBwdSm80ILi2ELi2EN4cute5tupleIJNS5_1CILi64EEENS7_ILi128EEES8_EEENS_6half_tEfNS_4arch4Sm80ELb0ELb1ELb1ELb1ELb1ELb0ELb0ELb0ELi2ELi2ELi4ELi2ELb1EEENS1_24CollectiveEpilogueBwdGQAISA_fSD_Li256ELb1ELb1EEENS1_19SingleTileSchedulerILb1ELb0ELb0ELi128EEEEEEEEEvNT_6ParamsE --------------------------
	.section	.nv.info._ZN7cutlass13device_kernelIN5flash19enable_sm80_to_sm89INS1_16FlashAttnBwdSm80INS1_25CollectiveMainloopBwdSm80ILi2ELi2EN4cute5tupleIJNS5_1CILi64EEENS7_ILi128EEES8_EEENS_6half_tEfNS_4arch4Sm80ELb0ELb1ELb1ELb1ELb1ELb0ELb0ELb0ELi2ELi2ELi4ELi2ELb1EEENS1_24CollectiveEpilogueBwdGQAISA_fSD_Li256ELb1ELb1EEENS1_19SingleTileSchedulerILb1ELb0ELb0ELi128EEEEEEEEEvNT_6ParamsE,"",@"SHT_CUDA_INFO"
	.sectionflags	@""
	.align	4


	//----- nvinfo : EIATTR_CUDA_API_VERSION
	.align		4
        /*0000*/ 	.byte	0x04, 0x37
        /*0002*/ 	.short	(.L_516 - .L_515)
.L_515:
        /*0004*/ 	.word	0x00000082


	//----- nvinfo : EIATTR_KPARAM_INFO
	.align		4
.L_516:
        /*0008*/ 	.byte	0x04, 0x17
        /*000a*/ 	.short	(.L_518 - .L_517)
.L_517:
        /*000c*/ 	.word	0x00000000
        /*0010*/ 	.short	0x0000
        /*0012*/ 	.short	0x0000
        /*0014*/ 	.byte	0x00, 0xf0, 0xe1, 0x09


	//----- nvinfo : EIATTR_SPARSE_MMA_MASK
	.align		4
.L_518:
        /*0018*/ 	.byte	0x03, 0x50
        /*001a*/ 	.short	0x0000


	//----- nvinfo : EIATTR_MAXREG_COUNT
	.align		4
        /*001c*/ 	.byte	0x03, 0x1b
        /*001e*/ 	.short	0x00ff


	//----- nvinfo : EIATTR_MERCURY_ISA_VERSION
	.align		4
        /*0020*/ 	.byte	0x03, 0x5f
        /*0022*/ 	.short	0x0101


	//----- nvinfo : EIATTR_VRC_CTA_INIT_COUNT
	.align		4
        /*0024*/ 	.byte	0x02, 0x4a
	.zero		1
	.zero		1


	//----- nvinfo : EIATTR_EXIT_INSTR_OFFSETS
	.align		4
        /*0028*/ 	.byte	0x04, 0x1c
        /*002a*/ 	.short	(.L_520 - .L_519)


	//   ....[0]....
.L_519:
        /*002c*/ 	.word	0x00000010


	//----- nvinfo : EIATTR_MAX_THREADS
	.align		4
.L_520:
        /*0030*/ 	.byte	0x04, 0x05
        /*0032*/ 	.short	(.L_522 - .L_521)
.L_521:
        /*0034*/ 	.word	0x00000100
        /*0038*/ 	.word	0x00000001
        /*003c*/ 	.word	0x00000001


	//----- nvinfo : EIATTR_CBANK_PARAM_SIZE
	.align		4
.L_522:
        /*0040*/ 	.byte	0x03, 0x19
        /*0042*/ 	.short	0x0278


	//----- nvinfo : EIATTR_PARAM_CBANK
	.align		4
        /*0044*/ 	.byte	0x04, 0x0a
        /*0046*/ 	.short	(.L_524 - .L_523)
	.align		4
.L_523:
        /*0048*/ 	.word	index@(.nv.constant0._ZN7cutlass13device_kernelIN5flash19enable_sm80_to_sm89INS1_16FlashAttnBwdSm80INS1_25CollectiveMainloopBwdSm80ILi2ELi2EN4cute5tupleIJNS5_1CILi64EEENS7_ILi128EEES8_EEENS_6half_tEfNS_4arch4Sm80ELb0ELb1ELb1ELb1ELb1ELb0ELb0ELb0ELi2ELi2ELi4ELi2ELb1EEENS1_24CollectiveEpilogueBwdGQAISA_fSD_Li256ELb1ELb1EEENS1_19SingleTileSchedulerILb1ELb0ELb0ELi128EEEEEEEEEvNT_6ParamsE)
        /*004c*/ 	.short	0x0380
        /*004e*/ 	.short	0x0278


	//----- nvinfo : EIATTR_SW_WAR
	.align		4
.L_524:
        /*0050*/ 	.byte	0x04, 0x36
        /*0052*/ 	.short	(.L_526 - .L_525)
.L_525:
        /*0054*/ 	.word	0x00000008
.L_526:


//--------------------- .nv.info._ZN7cutlass13device_kernelIN5flash19enable_sm80_to_sm89INS1_16FlashAttnBwdSm80INS1_25CollectiveMainloopBwdSm80ILi2ELi2EN4cute5tupleIJNS5_1CILi64EEENS7_ILi128EEES8_EEENS_6half_tEfNS_4arch4Sm80ELb1ELb0ELb1ELb0ELb0ELb0ELb0ELb0ELi2ELi2ELi4ELi2ELb1EEENS1_21CollectiveEpilogueBwdISA_SB_SD_Li256ELb0ELb0ELi2EEENS1_25SingleTileBwdLPTSchedulerILb0ELi128ELb0EEEEEEEEEvNT_6ParamsE --------------------------
	.section	.nv.info._ZN7cutlass13device_kernelIN5flash19enable_sm80_to_sm89INS1_16FlashAttnBwdSm80INS1_25CollectiveMainloopBwdSm80ILi2ELi2EN4cute5tupleIJNS5_1CILi64EEENS7_ILi128EEES8_EEENS_6half_tEfNS_4arch4Sm80ELb1ELb0ELb1ELb0ELb0ELb0ELb0ELb0ELi2ELi2ELi4ELi2ELb1EEENS1_21CollectiveEpilogueBwdISA_SB_SD_Li256ELb0ELb0ELi2EEENS1_25SingleTileBwdLPTSchedulerILb0ELi128ELb0EEEEEEEEEvNT_6ParamsE,"",@"SHT_CUDA_INFO"
	.sectionflags	@""
	.align	4


	//----- nvinfo : EIATTR_CUDA_API_VERSION
	.align		4
        /*0000*/ 	.byte	0x04, 0x37
        /*0002*/ 	.short	(.L_528 - .L_527)
.L_527:
        /*0004*/ 	.word	0x00000082


	//----- nvinfo : EIATTR_KPARAM_INFO
	.align		4
.L_528:
        /*0008*/ 	.byte	0x04, 0x17
        /*000a*/ 	.short	(.L_530 - .L_529)
.L_529:
        /*000c*/ 	.word	0x00000000
        /*0010*/ 	.short	0x0000
        /*0012*/ 	.short	0x0000
        /*0014*/ 	.byte	0x00, 0xf0, 0x21, 0x0a


	//----- nvinfo : EIATTR_SPARSE_MMA_MASK
	.align		4
.L_530:
        /*0018*/ 	.byte	0x03, 0x50
        /*001a*/ 	.short	0x0000


	//----- nvinfo : EIATTR_MAXREG_COUNT
	.align		4
        /*001c*/ 	.byte	0x03, 0x1b
        /*001e*/ 	.short	0x00ff


	//----- nvinfo : EIATTR_MERCURY_ISA_VERSION
	.align		4
        /*0020*/ 	.byte	0x03, 0x5f
        /*0022*/ 	.short	0x0101


	//----- nvinfo : EIATTR_VRC_CTA_INIT_COUNT
	.align		4
        /*0024*/ 	.byte	0x02, 0x4a
	.zero		1
	.zero		1


	//----- nvinfo : EIATTR_EXIT_INSTR_OFFSETS
	.align		4
        /*0028*/ 	.byte	0x04, 0x1c
        /*002a*/ 	.short	(.L_532 - .L_531)


	//   ....[0]....
.L_531:
        /*002c*/ 	.word	0x00000010


	//----- nvinfo : EIATTR_MAX_THREADS
	.align		4
.L_532:
        /*0030*/ 	.byte	0x04, 0x05
        /*0032*/ 	.short	(.L_534 - .L_533)
.L_533:
        /*0034*/ 	.word	0x00000100
        /*0038*/ 	.word	0x00000001
        /*003c*/ 	.word	0x00000001


	//----- nvinfo : EIATTR_CBANK_PARAM_SIZE
	.align		4
.L_534:
        /*0040*/ 	.byte	0x03, 0x19
        /*0042*/ 	.short	0x0288


	//----- nvinfo : EIATTR_PARAM_CBANK
	.align		4
        /*0044*/ 	.byte	0x04, 0x0a
        /*0046*/ 	.short	(.L_536 - .L_535)
	.align		4
.L_535:
        /*0048*/ 	.word	index@(.nv.constant0._ZN7cutlass13device_kernelIN5flash19enable_sm80_to_sm89INS1_16FlashAttnBwdSm80INS1_25CollectiveMainloopBwdSm80ILi2ELi2EN4cute5tupleIJNS5_1CILi64EEENS7_ILi128EEES8_EEENS_6half_tEfNS_4arch4Sm80ELb1ELb0ELb1ELb0ELb0ELb0ELb0ELb0ELi2ELi2ELi4ELi2ELb1EEENS1_21CollectiveEpilogueBwdISA_SB_SD_Li256ELb0ELb0ELi2EEENS1_25SingleTileBwdLPTSchedulerILb0ELi128ELb0EEEEEEEEEvNT_6ParamsE)
        /*004c*/ 	.short	0x0380
        /*004e*/ 	.short	0x0288


	//----- nvinfo : EIATTR_SW_WAR
	.align		4
.L_536:
        /*0050*/ 	.byte	0x04, 0x36
        /*0052*/ 	.short	(.L_538 - .L_537)
.L_537:
        /*0054*/ 	.word	0x00000008
.L_538:


//--------------------- .nv.info._ZN7cutlass13device_kernelIN5flash19enable_sm80_to_sm89INS1_16FlashAttnBwdSm80INS1_25CollectiveMainloopBwdSm80ILi2ELi2EN4cute5tupleIJNS5_1CILi64EEENS7_ILi128EEES8_EEENS_6half_tEfNS_4arch4Sm80ELb1ELb0ELb1ELb0ELb1ELb0ELb0ELb0ELi2ELi2ELi4ELi2ELb1EEENS1_21CollectiveEpilogueBwdISA_SB_SD_Li256ELb0ELb0ELi2EEENS1_25SingleTileBwdLPTSchedulerILb0ELi128ELb1EEEEEEEEEvNT_6ParamsE --------------------------
	.section	.nv.info._ZN7cutlass13device_kernelIN5flash19enable_sm80_to_sm89INS1_16FlashAttnBwdSm80INS1_25CollectiveMainloopBwdSm80ILi2ELi2EN4cute5tupleIJNS5_1CILi64EEENS7_ILi128EEES8_EEENS_6half_tEfNS_4arch4Sm80ELb1ELb0ELb1ELb0ELb1ELb0ELb0ELb0ELi2ELi2ELi4ELi2ELb1EEENS1_21CollectiveEpilogueBwdISA_SB_SD_Li256ELb0ELb0ELi2EEENS1_25SingleTileBwdLPTSchedulerILb0ELi128ELb1EEEEEEEEEvNT_6ParamsE,"",@"SHT_CUDA_INFO"
	.sectionflags	@""
	.align	4


	//----- nvinfo : EIATTR_CUDA_API_VERSION
	.align		4
        /*0000*/ 	.byte	0x04, 0x37
        /*0002*/ 	.short	(.L_540 - .L_539)
.L_539:
        /*0004*/ 	.word	0x00000082


	//----- nvinfo : EIATTR_KPARAM_INFO
	.align		4
.L_540:
        /*0008*/ 	.byte	0x04, 0x17
        /*000a*/ 	.short	(.L_542 - .L_541)
.L_541:
        /*000c*/ 	.word	0x00000000
        /*0010*/ 	.short	0x0000
        /*0012*/ 	.short	0x0000
        /*0014*/ 	.byte	0x00, 0xf0, 0x21, 0x0a


	//----- nvinfo : EIATTR_SPARSE_MMA_MASK
	.align		4
.L_542:
        /*0018*/ 	.byte	0x03, 0x50
        /*001a*/ 	.short	0x0000


	//----- nvinfo : EIATTR_MAXREG_COUNT
	.align		4
        /*001c*/ 	.byte	0x03, 0x1b
        /*001e*/ 	.short	0x00ff


	//----- nvinfo : EIATTR_MERCURY_ISA_VERSION
	.align		4
        /*0020*/ 	.byte	0x03, 0x5f
        /*0022*/ 	.short	0x0101


	//----- nvinfo : EIATTR_VRC_CTA_INIT_COUNT
	.align		4
        /*0024*/ 	.byte	0x02, 0x4a
	.zero		1
	.zero		1


	//----- nvinfo : EIATTR_EXIT_INSTR_OFFSETS
	.align		4
        /*0028*/ 	.byte	0x04, 0x1c
        /*002a*/ 	.short	(.L_544 - .L_543)


	//   ....[0]....
.L_543:
        /*002c*/ 	.word	0x00000010


	//----- nvinfo : EIATTR_MAX_THREADS
	.align		4
.L_544:
        /*0030*/ 	.byte	0x04, 0x05
        /*0032*/ 	.short	(.L_546 - .L_545)
.L_545:
        /*0034*/ 	.word	0x00000100
        /*0038*/ 	.word	0x00000001
        /*003c*/ 	.word	0x00000001


	//----- nvinfo : EIATTR_CBANK_PARAM_SIZE
	.align		4
.L_546:
        /*0040*/ 	.byte	0x03, 0x19
        /*0042*/ 	.short	0x0288


	//----- nvinfo : EIATTR_PARAM_CBANK
	.align		4
        /*0044*/ 	.byte	0x04, 0x0a
        /*0046*/ 	.short	(.L_548 - .L_547)
	.align		4
.L_547:
        /*0048*/ 	.word	index@(.nv.constant0._ZN7cutlass13device_kernelIN5flash19enable_sm80_to_sm89INS1_16FlashAttnBwdSm80INS1_25CollectiveMainloopBwdSm80ILi2ELi2EN4cute5tupleIJNS5_1CILi64EEENS7_ILi128EEES8_EEENS_6half_tEfNS_4arch4Sm80ELb1ELb0ELb1ELb0ELb1ELb0ELb0ELb0ELi2ELi2ELi4ELi2ELb1EEENS1_21CollectiveEpilogueBwdISA_SB_SD_Li256ELb0ELb0ELi2EEENS1_25SingleTileBwdLPTSchedulerILb0ELi128ELb1EEEEEEEEEvNT_6ParamsE)
        /*004c*/ 	.short	0x0380
        /*004e*/ 	.short	0x0288


	//----- nvinfo : EIATTR_SW_WAR
	.align		4
.L_548:
        /*0050*/ 	.byte	0x04, 0x36
        /*0052*/ 	.short	(.L_550 - .L_549)
.L_549:
        /*0054*/ 	.word	0x00000008
.L_550:


//--------------------- .nv.info._ZN7cutlass13device_kernelIN5flash19enable_sm80_to_sm89INS1_16FlashAttnBwdSm80INS1_25CollectiveMainloopBwdSm80ILi2ELi2EN4cute5tupleIJNS5_1CILi64EEENS7_ILi128EEES8_EEENS_6half_tEfNS_4arch4Sm80ELb1ELb0ELb1ELb0ELb0ELb0ELb0ELb0ELi2ELi2ELi4ELi2ELb1EEENS1_24CollectiveEpilogueBwdGQAISA_fSD_Li256ELb0ELb0EEENS1_25SingleTileBwdLPTSchedulerILb0ELi128ELb0EEEEEEEEEvNT_6ParamsE --------------------------
	.section	.nv.info._ZN7cutlass13device_kernelIN5flash19enable_sm80_to_sm89INS1_16FlashAttnBwdSm80INS1_25CollectiveMainloopBwdSm80ILi2ELi2EN4cute5tupleIJNS5_1CILi64EEENS7_ILi128EEES8_EEENS_6half_tEfNS_4arch4Sm80ELb1ELb0ELb1ELb0ELb0ELb0ELb0ELb0ELi2ELi2ELi4ELi2ELb1EEENS1_24CollectiveEpilogueBwdGQAISA_fSD_Li256ELb0ELb0EEENS1_25SingleTileBwdLPTSchedulerILb0ELi128ELb0EEEEEEEEEvNT_6ParamsE,"",@"SHT_CUDA_INFO"
	.sectionflags	@""
	.align	4


	//----- nvinfo : EIATTR_CUDA_API_VERSION
	.align		4
        /*0000*/ 	.byte	0x04, 0x37
        /*0002*/ 	.short	(.L_552 - .L_551)
.L_551:
        /*0004*/ 	.word	0x00000082


	//----- nvinfo : EIATTR_KPARAM_INFO
	.align		4
.L_552:
        /*0008*/ 	.byte	0x04, 0x17
        /*000a*/ 	.short	(.L_554 - .L_553)
.L_553:
        /*000c*/ 	.word	0x00000000
        /*0010*/ 	.short	0x0000
        /*0012*/ 	.short	0x0000
        /*0014*/ 	.byte	0x00, 0xf0, 0x41, 0x0a


	//----- nvinfo : EIATTR_SPARSE_MMA_MASK
	.align		4
.L_554:
        /*0018*/ 	.byte	0x03, 0x50
        /*001a*/ 	.short	0x0000


	//----- nvinfo : EIATTR_MAXREG_COUNT
	.align		4
        /*001c*/ 	.byte	0x03, 0x1b
        /*001e*/ 	.short	0x00ff


	//----- nvinfo : EIATTR_MERCURY_ISA_VERSION
	.align		4
        /*0020*/ 	.byte	0x03, 0x5f
        /*0022*/ 	.short	0x0101


	//----- nvinfo : EIATTR_VRC_CTA_INIT_COUNT
	.align		4
        /*0024*/ 	.byte	0x02, 0x4a
	.zero		1
	.zero		1


	//----- nvinfo : EIATTR_EXIT_INSTR_OFFSETS
	.align		4
        /*0028*/ 	.byte	0x04, 0x1c
        /*002a*/ 	.short	(.L_556 - .L_555)


	//   ....[0]....
.L_555:
        /*002c*/ 	.word	0x00000010


	//----- nvinfo : EIATTR_MAX_THREADS
	.align		4
.L_556:
        /*0030*/ 	.byte	0x04, 0x05
        /*0032*/ 	.short	(.L_558 - .L_557)
.L_557:
        /*0034*/ 	.word	0x00000100
        /*0038*/ 	.word	0x00000001
        /*003c*/ 	.word	0x00000001


	//----- nvinfo : EIATTR_CBANK_PARAM_SIZE
	.align		4
.L_558:
        /*0040*/ 	.byte	0x03, 0x19
        /*0042*/ 	.short	0x0290


	//----- nvinfo : EIATTR_PARAM_CBANK
	.align		4
        /*0044*/ 	.byte	0x04, 0x0a
        /*0046*/ 	.short	(.L_560 - .L_559)
	.align		4
.L_559:
        /*0048*/ 	.word	index@(.nv.constant0._ZN7cutlass13device_kernelIN5flash19enable_sm80_to_sm89INS1_16FlashAttnBwdSm80INS1_25CollectiveMainloopBwdSm80ILi2ELi2EN4cute5tupleIJNS5_1CILi64EEENS7_ILi128EEES8_EEENS_6half_tEfNS_4arch4Sm80ELb1ELb0ELb1ELb0ELb0ELb0ELb0ELb0ELi2ELi2ELi4ELi2ELb1EEENS1_24CollectiveEpilogueBwdGQAISA_fSD_Li256ELb0ELb0EEENS1_25SingleTileBwdLPTSchedulerILb0ELi128ELb0EEEEEEEEEvNT_6ParamsE)
        /*004c*/ 	.short	0x0380
        /*004e*/ 	.short	0x0290


	//----- nvinfo : EIATTR_SW_WAR
	.align		4
.L_560:
        /*0050*/ 	.byte	0x04, 0x36
        /*0052*/ 	.short	(.L_562 - .L_561)
.L_561:
        /*0054*/ 	.word	0x00000008
.L_562:


//--------------------- .nv.info._ZN7cutlass13device_kernelIN5flash19enable_sm80_to_sm89INS1_16FlashAttnBwdSm80INS1_25CollectiveMainloopBwdSm80ILi2ELi2EN4cute5tupleIJNS5_1CILi64EEENS7_ILi128EEES8_EEENS_6half_tEfNS_4arch4Sm80ELb1ELb0ELb1ELb0ELb1ELb0ELb0ELb0ELi2ELi2ELi4ELi2ELb1EEENS1_24CollectiveEpilogueBwdGQAISA_fSD_Li256ELb0ELb1EEENS1_25SingleTileBwdLPTSchedulerILb0ELi128ELb1EEEEEEEEEvNT_6ParamsE --------------------------
	.section	.nv.info._ZN7cutlass13device_kernelIN5flash19enable_sm80_to_sm89INS1_16FlashAttnBwdSm80INS1_25CollectiveMainloopBwdSm80ILi2ELi2EN4cute5tupleIJNS5_1CILi64EEENS7_ILi128EEES8_EEENS_6half_tEfNS_4arch4Sm80ELb1ELb0ELb1ELb0ELb1ELb0ELb0ELb0ELi2ELi2ELi4ELi2ELb1EEENS1_24CollectiveEpilogueBwdGQAISA_fSD_Li256ELb0ELb1EEENS1_25SingleTileBwdLPTSchedulerILb0ELi128ELb1EEEEEEEEEvNT_6ParamsE,"",@"SHT_CUDA_INFO"
	.sectionflags	@""
	.align	4


	//----- nvinfo : EIATTR_CUDA_API_VERSION
	.align		4
        /*0000*/ 	.byte	0x04, 0x37
        /*0002*/ 	.short	(.L_564 - .L_563)
.L_563:
        /*0004*/ 	.word	0x00000082


	//----- nvinfo : EIATTR_KPARAM_INFO
	.align		4
.L_564:
        /*0008*/ 	.byte	0x04, 0x17
        /*000a*/ 	.short	(.L_566 - .L_565)
.L_565:
        /*000c*/ 	.word	0x00000000
        /*0010*/ 	.short	0x0000
        /*0012*/ 	.short	0x0000
        /*0014*/ 	.byte	0x00, 0xf0, 0x41, 0x0a


	//----- nvinfo : EIATTR_SPARSE_MMA_MASK
	.align		4
.L_566:
        /*0018*/ 	.byte	0x03, 0x50
        /*001a*/ 	.short	0x0000


	//----- nvinfo : EIATTR_MAXREG_COUNT
	.align		4
        /*001c*/ 	.byte	0x03, 0x1b
        /*001e*/ 	.short	0x00ff


	//----- nvinfo : EIATTR_MERCURY_ISA_VERSION
	.align		4
        /*0020*/ 	.byte	0x03, 0x5f
        /*0022*/ 	.short	0x0101


	//----- nvinfo : EIATTR_VRC_CTA_INIT_COUNT
	.align		4
        /*0024*/ 	.byte	0x02, 0x4a
	.zero		1
	.zero		1


	//----- nvinfo : EIATTR_EXIT_INSTR_OFFSETS
	.align		4
        /*0028*/ 	.byte	0x04, 0x1c
        /*002a*/ 	.short	(.L_568 - .L_567)


	//   ....[0]....
.L_567:
        /*002c*/ 	.word	0x00000010


	//----- nvinfo : EIATTR_MAX_THREADS
	.align		4
.L_568:
        /*0030*/ 	.byte	0x04, 0x05
        /*0032*/ 	.short	(.L_570 - .L_569)
.L_569:
        /*0034*/ 	.word	0x00000100
        /*0038*/ 	.word	0x00000001
        /*003c*/ 	.word	0x00000001


	//----- nvinfo : EIATTR_CBANK_PARAM_SIZE
	.align		4
.L_570:
        /*0040*/ 	.byte	0x03, 0x19
        /*0042*/ 	.short	0x0290


	//----- nvinfo : EIATTR_PARAM_CBANK
	.align		4
        /*0044*/ 	.byte	0x04, 0x0a
        /*0046*/ 	.short	(.L_572 - .L_571)
	.align		4
.L_571:
        /*0048*/ 	.word	index@(.nv.constant0._ZN7cutlass13device_kernelIN5flash19enable_sm80_to_sm89INS1_16FlashAttnBwdSm80INS1_25CollectiveMainloopBwdSm80ILi2ELi2EN4cute5tupleIJNS5_1CILi64EEENS7_ILi128EEES8_EEENS_6half_tEfNS_4arch4Sm80ELb1ELb0ELb1ELb0ELb1ELb0ELb0ELb0ELi2ELi2ELi4ELi2ELb1EEENS1_24CollectiveEpilogueBwdGQAISA_fSD_Li256ELb0ELb1EEENS1_25SingleTileBwdLPTSchedulerILb0ELi128ELb1EEEEEEEEEvNT_6ParamsE)
        /*004c*/ 	.short	0x0380
        /*004e*/ 	.short	0x0290


	//----- nvinfo : EIATTR_SW_WAR
	.align		4
.L_572:
        /*0050*/ 	.byte	0x04, 0x36
        /*0052*/ 	.short	(.L_574 - .L_573)
.L_573:
        /*0054*/ 	.word	0x00000008
.L_574:


//--------------------- .nv.info._ZN7cutlass13device_kernelIN5flash22FlashAttnBwdPreprocessIN4cute5tupleIJNS3_1CILi64EEES6_EEENS_6half_tEfNS_4arch4Sm80ELb1ELb0EEEEEvNT_6ParamsE --------------------------
	.section	.nv.info._ZN7cutlass13device_kernelIN5flash22FlashAttnBwdPreprocessIN4cute5tupleIJNS3_1CILi64EEES6_EEENS_6half_tEfNS_4arch4Sm80ELb1ELb0EEEEEvNT_6ParamsE,"",@"SHT_CUDA_INFO"
	.sectionflags	@""
	.align	4


	//----- nvinfo : EIATTR_CUDA_API_VERSION
	.align		4
        /*0000*/ 	.byte	0x04, 0x37
        /*0002*/ 	.short	(.L_576 - .L_575)
.L_575:
        /*0004*/ 	.word	0x00000082


	//----- nvinfo : EIATTR_KPARAM_INFO
	.align		4
.L_576:
        /*0008*/ 	.byte	0x04, 0x17
        /*000a*/ 	.short	(.L_578 - .L_577)
.L_577:
        /*000c*/ 	.word	0x00000000
        /*0010*/ 	.short	0x0000
        /*0012*/ 	.short	0x0000
        /*0014*/ 	.byte	0x00, 0xf0, 0xc1, 0x03


	//----- nvinfo : EIATTR_SPARSE_MMA_MASK
	.align		4
.L_578:
        /*0018*/ 	.byte	0x03, 0x50
        /*001a*/ 	.short	0x0000


	//----- nvinfo : EIATTR_MAXREG_COUNT
	.align		4
        /*001c*/ 	.byte	0x03, 0x1b
        /*001e*/ 	.short	0x0080


	//----- nvinfo : EIATTR_MERCURY_ISA_VERSION
	.align		4
        /*0020*/ 	.byte	0x03, 0x5f
        /*0022*/ 	.short	0x0101


	//----- nvinfo : EIATTR_COOP_GROUP_MASK_REGIDS
	.align		4
        /*0024*/ 	.byte	0x04, 0x29
        /*0026*/ 	.short	(.L_580 - .L_579)


	//   ....[0]....
.L_579:
        /*0028*/ 	.word	0xffffffff


	//   ....[1]....
        /*002c*/ 	.word	0xffffffff


	//   ....[2]....
        /*0030*/ 	.word	0xffffffff


	//   ....[3]....
        /*0034*/ 	.word	0xffffffff


	//   ....[4]....
        /*0038*/ 	.word	0xffffffff


	//   ....[5]....
        /*003c*/ 	.word	0xffffffff


	//----- nvinfo : EIATTR_COOP_GROUP_INSTR_OFFSETS
	.align		4
.L_580:
        /*0040*/ 	.byte	0x04, 0x28
        /*0042*/ 	.short	(.L_582 - .L_581)


	//   ....[0]....
.L_581:
        /*0044*/ 	.word	0x00000960


	//   ....[1]....
        /*0048*/ 	.word	0x00000970


	//   ....[2]....
        /*004c*/ 	.word	0x000009c0


	//   ....[3]....
        /*0050*/ 	.word	0x000009d0


	//   ....[4]....
        /*0054*/ 	.word	0x00000a40


	//   ....[5]....
        /*0058*/ 	.word	0x00000a50


	//----- nvinfo : EIATTR_VRC_CTA_INIT_COUNT
	.align		4
.L_582:
        /*005c*/ 	.byte	0x02, 0x4a
	.zero		1
	.zero		1


	//----- nvinfo : EIATTR_EXIT_INSTR_OFFSETS
	.align		4
        /*0060*/ 	.byte	0x04, 0x1c
        /*0062*/ 	.short	(.L_584 - .L_583)


	//   ....[0]....
.L_583:
        /*0064*/ 	.word	0x00000df0


	//   ....[1]....
        /*0068*/ 	.word	0x00000e70


	//----- nvinfo : EIATTR_MAX_THREADS
	.align		4
.L_584:
        /*006c*/ 	.byte	0x04, 0x05
        /*006e*/ 	.short	(.L_586 - .L_585)
.L_585:
        /*0070*/ 	.word	0x00000100
        /*0074*/ 	.word	0x00000001
        /*0078*/ 	.word	0x00000001


	//----- nvinfo : EIATTR_CRS_STACK_SIZE
	.align		4
.L_586:
        /*007c*/ 	.byte	0x04, 0x1e
        /*007e*/ 	.short	(.L_588 - .L_587)
.L_587:
        /*0080*/ 	.word	0x00000000


	//----- nvinfo : EIATTR_CBANK_PARAM_SIZE
	.align		4
.L_588:
        /*0084*/ 	.byte	0x03, 0x19
        /*0086*/ 	.short	0x00f0


	//----- nvinfo : EIATTR_PARAM_CBANK
	.align		4
        /*0088*/ 	.byte	0x04, 0x0a
        /*008a*/ 	.short	(.L_590 - .L_589)
	.align		4
.L_589:
        /*008c*/ 	.word	index@(.nv.constant0._ZN7cutlass13device_kernelIN5flash22FlashAttnBwdPreprocessIN4cute5tupleIJNS3_1CILi64EEES6_EEENS_6half_tEfNS_4arch4Sm80ELb1ELb0EEEEEvNT_6ParamsE)
        /*0090*/ 	.short	0x0380
        /*0092*/ 	.short	0x00f0


	//----- nvinfo : EIATTR_SW_WAR
	.align		4
.L_590:
        /*0094*/ 	.byte	0x04, 0x36
        /*0096*/ 	.short	(.L_592 - .L_591)
.L_591:
        /*0098*/ 	.word	0x00000008
.L_592:


//--------------------- .nv.info._ZN7cutlass13device_kernelIN5flash19enable_sm80_to_sm89INS1_16FlashAttnBwdSm80INS1_25CollectiveMainloopBwdSm80ILi2ELi2EN4cute5tupleIJNS5_1CILi64EEENS7_ILi128EEES8_EEENS_6half_tEfNS_4arch4Sm80ELb1ELb0ELb1ELb1ELb0ELb0ELb0ELb0ELi2ELi2ELi4ELi2ELb1EEENS1_21CollectiveEpilogueBwdISA_SB_SD_Li256ELb1ELb0ELi2EEENS1_25SingleTileBwdLPTSchedulerILb1ELi128ELb0EEEEEEEEEvNT_6ParamsE --------------------------
	.section	.nv.info._ZN7cutlass13device_kernelIN5flash19enable_sm80_to_sm89INS1_16FlashAttnBwdSm80INS1_25CollectiveMainloopBwdSm80ILi2ELi2EN4cute5tupleIJNS5_1CILi64EEENS7_ILi128EEES8_EEENS_6half_tEfNS_4arch4Sm80ELb1ELb0ELb1ELb1ELb0ELb0ELb0ELb0ELi2ELi2ELi4ELi2ELb1EEENS1_21CollectiveEpilogueBwdISA_SB_SD_Li256ELb1ELb0ELi2EEENS1_25SingleTileBwdLPTSchedulerILb1ELi128ELb0EEEEEEEEEvNT_6ParamsE,"",@"SHT_CUDA_INFO"
	.sectionflags	@""
	.align	4


	//----- nvinfo : EIATTR_CUDA_API_VERSION
	.align		4
        /*0000*/ 	.byte	0x04, 0x37
        /*0002*/ 	.short	(.L_594 - .L_593)
.L_593:
        /*0004*/ 	.word	0x00000082


	//----- nvinfo : EIATTR_KPARAM_INFO
	.align		4
.L_594:
        /*0008*/ 	.byte	0x04, 0x17
        /*000a*/ 	.short	(.L_596 - .L_595)
.L_595:
        /*000c*/ 	.word	0x00000000
        /*0010*/ 	.short	0x0000
        /*0012*/ 	.short	0x0000
        /*0014*/ 	.byte	0x00, 0xf0, 0x21, 0x0a


	//----- nvinfo : EIATTR_SPARSE_MMA_MASK
	.align		4
.L_596:
        /*0018*/ 	.byte	0x03, 0x50
        /*001a*/ 	.short	0x0000


	//----- nvinfo : EIATTR_MAXREG_COUNT
	.align		4
        /*001c*/ 	.byte	0x03, 0x1b
        /*001e*/ 	.short	0x00ff


	//----- nvinfo : EIATTR_MERCURY_ISA_VERSION
	.align		4
        /*0020*/ 	.byte	0x03, 0x5f
        /*0022*/ 	.short	0x0101


	//----- nvinfo : EIATTR_VRC_CTA_INIT_COUNT
	.align		4
        /*0024*/ 	.byte	0x02, 0x4a
	.zero		1
	.zero		1


	//----- nvinfo : EIATTR_EXIT_INSTR_OFFSETS
	.align		4
        /*0028*/ 	.byte	0x04, 0x1c
        /*002a*/ 	.short	(.L_598 - .L_597)


	//   ....[0]....
.L_597:
        /*002c*/ 	.word	0x00000010


	//----- nvinfo : EIATTR_MAX_THREADS
	.align		4
.L_598:
        /*0030*/ 	.byte	0x04, 0x05
        /*0032*/ 	.short	(.L_600 - .L_599)
.L_599:
        /*0034*/ 	.word	0x00000100
        /*0038*/ 	.word	0x00000001
        /*003c*/ 	.word	0x00000001


	//----- nvinfo : EIATTR_CBANK_PARAM_SIZE
	.align		4
.L_600:
        /*0040*/ 	.byte	0x03, 0x19
        /*0042*/ 	.short	0x0288


	//----- nvinfo : EIATTR_PARAM_CBANK
	.align		4
        /*0044*/ 	.byte	0x04, 0x0a
        /*0046*/ 	.short	(.L_602 - .L_601)
	.align		4
.L_601:
        /*0048*/ 	.word	index@(.nv.constant0._ZN7cutlass13device_kernelIN5flash19enable_sm80_to_sm89INS1_16FlashAttnBwdSm80INS1_25CollectiveMainloopBwdSm80ILi2ELi2EN4cute5tupleIJNS5_1CILi64EEENS7_ILi128EEES8_EEENS_6half_tEfNS_4arch4Sm80ELb1ELb0ELb1ELb1ELb0ELb0ELb0ELb0ELi2ELi2ELi4ELi2ELb1EEENS1_21CollectiveEpilogueBwdISA_SB_SD_Li256ELb1ELb0ELi2EEENS1_25SingleTileBwdLPTSchedulerILb1ELi128ELb0EEEEEEEEEvNT_6ParamsE)
        /*004c*/ 	.short	0x0380
        /*004e*/ 	.short	0x0288


	//----- nvinfo : EIATTR_SW_WAR
	.align		4
.L_602:
        /*0050*/ 	.byte	0x04, 0x36
        /*0052*/ 	.short	(.L_604 - .L_603)
.L_603:
        /*0054*/ 	.word	0x00000008
.L_604:


//--------------------- .nv.info._ZN7cutlass13device_kernelIN5flash19enable_sm80_to_sm89INS1_16FlashAttnBwdSm80INS1_25CollectiveMainloopBwdSm80ILi2ELi2EN4cute5tupleIJNS5_1CILi64EEENS7_ILi128EEES8_EEENS_6half_tEfNS_4arch4Sm80ELb1ELb0ELb1ELb1ELb1ELb0ELb0ELb0ELi2ELi2ELi4ELi2ELb1EEENS1_21CollectiveEpilogueBwdISA_SB_SD_Li256ELb1ELb0ELi2EEENS1_25SingleTileBwdLPTSchedulerILb1ELi128ELb1EEEEEEEEEvNT_6ParamsE --------------------------
	.section	.nv.info._ZN7cutlass13device_kernelIN5flash19enable_sm80_to_sm89INS1_16FlashAttnBwdSm80INS1_25CollectiveMainloopBwdSm80ILi2ELi2EN4cute5tupleIJNS5_1CILi64EEENS7_ILi128EEES8_EEENS_6half_tEfNS_4arch4Sm80ELb1ELb0ELb1ELb1ELb1ELb0ELb0ELb0ELi2ELi2ELi4ELi2ELb1EEENS1_21CollectiveEpilogueBwdISA_SB_SD_Li256ELb1ELb0ELi2EEENS1_25SingleTileBwdLPTSchedulerILb1ELi128ELb1EEEEEEEEEvNT_6ParamsE,"",@"SHT_CUDA_INFO"
	.sectionflags	@""
	.align	4


	//----- nvinfo : EIATTR_CUDA_API_VERSION
	.align		4
        /*0000*/ 	.byte	0x04, 0x37
        /*0002*/ 	.short	(.L_606 - .L_605)
.L_605:
        /*0004*/ 	.word	0x00000082


	//----- nvinfo : EIATTR_KPARAM_INFO
	.align		4
.L_606:
        /*0008*/ 	.byte	0x04, 0x17
        /*000a*/ 	.short	(.L_608 - .L_607)
.L_607:
        /*000c*/ 	.word	0x00000000
        /*0010*/ 	.short	0x0000
        /*0012*/ 	.short	0x0000
        /*0014*/ 	.byte	0x00, 0xf0, 0x21, 0x0a


	//----- nvinfo : EIATTR_SPARSE_MMA_MASK
	.align		4
.L_608:
        /*0018*/ 	.byte	0x03, 0x50
        /*001a*/ 	.short	0x0000


	//----- nvinfo : EIATTR_MAXREG_COUNT
	.align		4
        /*001c*/ 	.byte	0x03, 0x1b
        /*001e*/ 	.short	0x00ff


	//----- nvinfo : EIATTR_MERCURY_ISA_VERSION
	.align		4
        /*0020*/ 	.byte	0x03, 0x5f
        /*0022*/ 	.short	0x0101


	//----- nvinfo : EIATTR_VRC_CTA_INIT_COUNT
	.align		4
        /*0024*/ 	.byte	0x02, 0x4a
	.zero		1
	.zero		1


	//----- nvinfo : EIATTR_EXIT_INSTR_OFFSETS
	.align		4
        /*0028*/ 	.byte	0x04, 0x1c
        /*002a*/ 	.short	(.L_610 - .L_609)


	//   ....[0]....
.L_609:
        /*002c*/ 	.word	0x00000010


	//----- nvinfo : EIATTR_MAX_THREADS
	.align		4
.L_610:
        /*0030*/ 	.byte	0x04, 0x05
        /*0032*/ 	.short	(.L_612 - .L_611)
.L_611:
        /*0034*/ 	.word	0x00000100
        /*0038*/ 	.word	0x00000001
        /*003c*/ 	.word	0x00000001


	//----- nvinfo : EIATTR_CBANK_PARAM_SIZE
	.align		4
.L_612:
        /*0040*/ 	.byte	0x03, 0x19
        /*0042*/ 	.short	0x0288


	//----- nvinfo : EIATTR_PARAM_CBANK
	.align		4
        /*0044*/ 	.byte	0x04, 0x0a
        /*0046*/ 	.short	(.L_614 - .L_613)
	.align		4
.L_613:
        /*0048*/ 	.word	index@(.nv.constant0._ZN7cutlass13device_kernelIN5flash19enable_sm80_to_sm89INS1_16FlashAttnBwdSm80INS1_25CollectiveMainloopBwdSm80ILi2ELi2EN4cute5tupleIJNS5_1CILi64EEENS7_ILi128EEES8_EEENS_6half_tEfNS_4arch4Sm80ELb1ELb0ELb1ELb1ELb1ELb0ELb0ELb0ELi2ELi2ELi4ELi2ELb1EEENS1_21CollectiveEpilogueBwdISA_SB_SD_Li256ELb1ELb0ELi2EEENS1_25SingleTileBwdLPTSchedulerILb1ELi128ELb1EEEEEEEEEvNT_6ParamsE)
        /*004c*/ 	.short	0x0380
        /*004e*/ 	.short	0x0288


	//----- nvinfo : EIATTR_SW_WAR
	.align		4
.L_614:
        /*0050*/ 	.byte	0x04, 0x36
        /*0052*/ 	.short	(.L_616 - .L_615)
.L_615:
        /*0054*/ 	.word	0x00000008
.L_616:


//--------------------- .nv.info._ZN7cutlass13device_kernelIN5flash19enable_sm80_to_sm89INS1_16FlashAttnBwdSm80INS1_25CollectiveMainloopBwdSm80ILi2ELi2EN4cute5tupleIJNS5_1CILi64EEENS7_ILi128EEES8_EEENS_6half_tEfNS_4arch4Sm80ELb1ELb0ELb1ELb1ELb0ELb0ELb0ELb0ELi2ELi2ELi4ELi2ELb1EEENS1_24CollectiveEpilogueBwdGQAISA_fSD_Li256ELb1ELb0EEENS1_25SingleTileBwdLPTSchedulerILb1ELi128ELb0EEEEEEEEEvNT_6ParamsE --------------------------
	.section	.nv.info._ZN7cutlass13device_kernelIN5flash19enable_sm80_to_sm89INS1_16FlashAttnBwdSm80INS1_25CollectiveMainloopBwdSm80ILi2ELi2EN4cute5tupleIJNS5_1CILi64EEENS7_ILi128EEES8_EEENS_6half_tEfNS_4arch4Sm80ELb1ELb0ELb1ELb1ELb0ELb0ELb0ELb0ELi2ELi2ELi4ELi2ELb1EEENS1_24CollectiveEpilogueBwdGQAISA_fSD_Li256ELb1ELb0EEENS1_25SingleTileBwdLPTSchedulerILb1ELi128ELb0EEEEEEEEEvNT_6ParamsE,"",@"SHT_CUDA_INFO"
	.sectionflags	@""
	.align	4


	//----- nvinfo : EIATTR_CUDA_API_VERSION
	.align		4
        /*0000*/ 	.byte	0x04, 0x37
        /*0002*/ 	.short	(.L_618 - .L_617)
.L_617:
        /*0004*/ 	.word	0x00000082


	//----- nvinfo : EIATTR_KPARAM_INFO
	.align		4
.L_618:
        /*0008*/ 	.byte	0x04, 0x17
        /*000a*/ 	.short	(.L_620 - .L_619)
.L_619:
        /*000c*/ 	.word	0x00000000
        /*0010*/ 	.short	0x0000
        /*0012*/ 	.short	0x0000
        /*0014*/ 	.byte	0x00, 0xf0, 0x41, 0x0a


	//----- nvinfo : EIATTR_SPARSE_MMA_MASK
	.align		4
.L_620:
        /*0018*/ 	.byte	0x03, 0x50
        /*001a*/ 	.short	0x0000


	//----- nvinfo : EIATTR_MAXREG_COUNT
	.align		4
        /*001c*/ 	.byte	0x03, 0x1b
        /*001e*/ 	.short	0x00ff


	//----- nvinfo : EIATTR_MERCURY_ISA_VERSION
	.align		4
        /*0020*/ 	.byte	0x03, 0x5f
        /*0022*/ 	.short	0x0101


	//----- nvinfo : EIATTR_VRC_CTA_INIT_COUNT
	.align		4
        /*0024*/ 	.byte	0x02, 0x4a
	.zero		1
	.zero		1


	//----- nvinfo : EIATTR_EXIT_INSTR_OFFSETS
	.align		4
        /*0028*/ 	.byte	0x04, 0x1c
        /*002a*/ 	.short	(.L_622 - .L_621)


	//   ....[0]....
.L_621:
        /*002c*/ 	.word	0x00000010


	//----- nvinfo : EIATTR_MAX_THREADS
	.align		4
.L_622:
        /*0030*/ 	.byte	0x04, 0x05
        /*0032*/ 	.short	(.L_624 - .L_623)
.L_623:
        /*0034*/ 	.word	0x00000100
        /*0038*/ 	.word	0x00000001
        /*003c*/ 	.word	0x00000001


	//----- nvinfo : EIATTR_CBANK_PARAM_SIZE
	.align		4
.L_624:
        /*0040*/ 	.byte	0x03, 0x19
        /*0042*/ 	.short	0x0290


	//----- nvinfo : EIATTR_PARAM_CBANK
	.align		4
        /*0044*/ 	.byte	0x04, 0x0a
        /*0046*/ 	.short	(.L_626 - .L_625)
	.align		4
.L_625:
        /*0048*/ 	.word	index@(.nv.constant0._ZN7cutlass13device_kernelIN5flash19enable_sm80_to_sm89INS1_16FlashAttnBwdSm80INS1_25CollectiveMainloopBwdSm80ILi2ELi2EN4cute5tupleIJNS5_1CILi64EEENS7_ILi128EEES8_EEENS_6half_tEfNS_4arch4Sm80ELb1ELb0ELb1ELb1ELb0ELb0ELb0ELb0ELi2ELi2ELi4ELi2ELb1EEENS1_24CollectiveEpilogueBwdGQAISA_fSD_Li256ELb1ELb0EEENS1_25SingleTileBwdLPTSchedulerILb1ELi128ELb0EEEEEEEEEvNT_6ParamsE)
        /*004c*/ 	.short	0x0380
        /*004e*/ 	.short	0x0290


	//----- nvinfo : EIATTR_SW_WAR
	.align		4
.L_626:
        /*0050*/ 	.byte	0x04, 0x36
        /*0052*/ 	.short	(.L_628 - .L_627)
.L_627:
        /*0054*/ 	.word	0x00000008
.L_628:


//--------------------- .nv.info._ZN7cutlass13device_kernelIN5flash32FlashAttnBwdPostprocessConvertdQIN4cute5tupleIJNS3_1CILi64EEES6_EEENS_6half_tEfNS_4arch4Sm80ELi256ENS3_8TiledMMAINS3_8MMA_AtomIJNS3_28SM80_16x8x16_F32F16F16F32_TNEEEENS3_6LayoutINS4_IJNS5_ILi2EEENS5_ILi4EEENS5_ILi1EEEEEENS4_IJSI_SG_NS5_ILi0EEEEEEEENS4_IJNS5_ILi32EEES6_NS5_ILi16EEEEEEEELb0EEEEEvNT_6ParamsE --------------------------
	.section	.nv.info._ZN7cutlass13device_kernelIN5flash32FlashAttnBwdPostprocessConvertdQIN4cute5tupleIJNS3_1CILi64EEES6_EEENS_6half_tEfNS_4arch4Sm80ELi256ENS3_8TiledMMAINS3_8MMA_AtomIJNS3_28SM80_16x8x16_F32F16F16F32_TNEEEENS3_6LayoutINS4_IJNS5_ILi2EEENS5_ILi4EEENS5_ILi1EEEEEENS4_IJSI_SG_NS5_ILi0EEEEEEEENS4_IJNS5_ILi32EEES6_NS5_ILi16EEEEEEEELb0EEEEEvNT_6ParamsE,"",@"SHT_CUDA_INFO"
	.sectionflags	@""
	.align	4


	//----- nvinfo : EIATTR_CUDA_API_VERSION
	.align		4
        /*0000*/ 	.byte	0x04, 0x37
        /*0002*/ 	.short	(.L_630 - .L_629)
.L_629:
        /*0004*/ 	.word	0x00000082


	//----- nvinfo : EIATTR_KPARAM_INFO
	.align		4
.L_630:
        /*0008*/ 	.byte	0x04, 0x17
        /*000a*/ 	.short	(.L_632 - .L_631)
.L_631:
        /*000c*/ 	.word	0x00000000
        /*0010*/ 	.short	0x0000
        /*0012*/ 	.short	0x0000
        /*0014*/ 	.byte	0x00, 0xf0, 0xc1, 0x01


	//----- nvinfo : EIATTR_SPARSE_MMA_MASK
	.align		4
.L_632:
        /*0018*/ 	.byte	0x03, 0x50
        /*001a*/ 	.short	0x0000


	//----- nvinfo : EIATTR_MAXREG_COUNT
	.align		4
        /*001c*/ 	.byte	0x03, 0x1b
        /*001e*/ 	.short	0x0080


	//----- nvinfo : EIATTR_NUM_BARRIERS
	.align		4
        /*0020*/ 	.byte	0x02, 0x4c
        /*0022*/ 	.byte	0x01
	.zero		1


	//----- nvinfo : EIATTR_MERCURY_ISA_VERSION
	.align		4
        /*0024*/ 	.byte	0x03, 0x5f
        /*0026*/ 	.short	0x0101


	//----- nvinfo : EIATTR_VRC_CTA_INIT_COUNT
	.align		4
        /*0028*/ 	.byte	0x02, 0x4a
	.zero		1
	.zero		1


	//----- nvinfo : EIATTR_EXIT_INSTR_OFFSETS
	.align		4
        /*002c*/ 	.byte	0x04, 0x1c
        /*002e*/ 	.short	(.L_634 - .L_633)


	//   ....[0]....
.L_633:
        /*0030*/ 	.word	0x00000280


	//   ....[1]....
        /*0034*/ 	.word	0x00000b10


	//   ....[2]....
        /*0038*/ 	.word	0x00000be0


	//----- nvinfo : EIATTR_MAX_THREADS
	.align		4
.L_634:
        /*003c*/ 	.byte	0x04, 0x05
        /*003e*/ 	.short	(.L_636 - .L_635)
.L_635:
        /*0040*/ 	.word	0x00000100
        /*0044*/ 	.word	0x00000001
        /*0048*/ 	.word	0x00000001


	//----- nvinfo : EIATTR_CRS_STACK_SIZE
	.align		4
.L_636:
        /*004c*/ 	.byte	0x04, 0x1e
        /*004e*/ 	.short	(.L_638 - .L_637)
.L_637:
        /*0050*/ 	.word	0x00000000


	//----- nvinfo : EIATTR_CBANK_PARAM_SIZE
	.align		4
.L_638:
        /*0054*/ 	.byte	0x03, 0x19
        /*0056*/ 	.short	0x0070


	//----- nvinfo : EIATTR_PARAM_CBANK
	.align		4
        /*0058*/ 	.byte	0x04, 0x0a
        /*005a*/ 	.short	(.L_640 - .L_639)
	.align		4
.L_639:
        /*005c*/ 	.word	index@(.nv.constant0._ZN7cutlass13device_kernelIN5flash32FlashAttnBwdPostprocessConvertdQIN4cute5tupleIJNS3_1CILi64EEES6_EEENS_6half_tEfNS_4arch4Sm80ELi256ENS3_8TiledMMAINS3_8MMA_AtomIJNS3_28SM80_16x8x16_F32F16F16F32_TNEEEENS3_6LayoutINS4_IJNS5_ILi2EEENS5_ILi4EEENS5_ILi1EEEEEENS4_IJSI_SG_NS5_ILi0EEEEEEEENS4_IJNS5_ILi32EEES6_NS5_ILi16EEEEEEEELb0EEEEEvNT_6ParamsE)
        /*0060*/ 	.short	0x0380
        /*0062*/ 	.short	0x0070


	//----- nvinfo : EIATTR_SW_WAR
	.align		4
.L_640:
        /*0064*/ 	.byte	0x04, 0x36
        /*0066*/ 	.short	(.L_642 - .L_641)
.L_641:
        /*0068*/ 	.word	0x00000008
.L_642:


//--------------------- .nv.info._ZN7cutlass13device_kernelIN5flash19enable_sm80_to_sm89INS1_16FlashAttnBwdSm80INS1_25CollectiveMainloopBwdSm80ILi2ELi2EN4cute5tupleIJNS5_1CILi64EEENS7_ILi128EEES8_EEENS_6half_tEfNS_4arch4Sm80ELb1ELb0ELb1ELb1ELb1ELb0ELb0ELb0ELi2ELi2ELi4ELi2ELb1EEENS1_24CollectiveEpilogueBwdGQAISA_fSD_Li256ELb1ELb1EEENS1_25SingleTileBwdLPTSchedulerILb1ELi128ELb1EEEEEEEEEvNT_6ParamsE --------------------------
	.section	.nv.info._ZN7cutlass13device_kernelIN5flash19enable_sm80_to_sm89INS1_16FlashAttnBwdSm80INS1_25CollectiveMainloopBwdSm80ILi2ELi2EN4cute5tupleIJNS5_1CILi64EEENS7_ILi128EEES8_EEENS_6half_tEfNS_4arch4Sm80ELb1ELb0ELb1ELb1ELb1ELb0ELb0ELb0ELi2ELi2ELi4ELi2ELb1EEENS1_24CollectiveEpilogueBwdGQAISA_fSD_Li256ELb1ELb1EEENS1_25SingleTileBwdLPTSchedulerILb1ELi128ELb1EEEEEEEEEvNT_6ParamsE,"",@"SHT_CUDA_INFO"
	.sectionflags	@""
	.align	4


	//----- nvinfo : EIATTR_CUDA_API_VERSION
	.align		4
        /*0000*/ 	.byte	0x04, 0x37
        /*0002*/ 	.short	(.L_644 - .L_643)
.L_643:
        /*0004*/ 	.word	0x00000082


	//----- nvinfo : EIATTR_KPARAM_INFO
	.align		4
.L_644:
        /*0008*/ 	.byte	0x04, 0x17
        /*000a*/ 	.short	(.L_646 - .L_645)
.L_645:
        /*000c*/ 	.word	0x00000000
        /*0010*/ 	.short	0x0000
        /*0012*/ 	.short	0x0000
        /*0014*/ 	.byte	0x00, 0xf0, 0x41, 0x0a


	//----- nvinfo : EIATTR_SPARSE_MMA_MASK
	.align		4
.L_646:
        /*0018*/ 	.byte	0x03, 0x50
        /*001a*/ 	.short	0x0000


	//----- nvinfo : EIATTR_MAXREG_COUNT
	.align		4
        /*001c*/ 	.byte	0x03, 0x1b
        /*001e*/ 	.short	0x00ff


	//----- nvinfo : EIATTR_MERCURY_ISA_VERSION
	.align		4
        /*0020*/ 	.byte	0x03, 0x5f
        /*0022*/ 	.short	0x0101


	//----- nvinfo : EIATTR_VRC_CTA_INIT_COUNT
	.align		4
        /*0024*/ 	.byte	0x02, 0x4a
	.zero		1
	.zero		1


	//----- nvinfo : EIATTR_EXIT_INSTR_OFFSETS
	.align		4
        /*0028*/ 	.byte	0x04, 0x1c
        /*002a*/ 	.short	(.L_648 - .L_647)


	//   ....[0]....
.L_647:
        /*002c*/ 	.word	0x00000010


	//----- nvinfo : EIATTR_MAX_THREADS
	.align		4
.L_648:
        /*0030*/ 	.byte	0x04, 0x05
        /*0032*/ 	.short	(.L_650 - .L_649)
.L_649:
        /*0034*/ 	.word	0x00000100
        /*0038*/ 	.word	0x00000001
        /*003c*/ 	.word	0x00000001


	//----- nvinfo : EIATTR_CBANK_PARAM_SIZE
	.align		4
.L_650:
        /*0040*/ 	.byte	0x03, 0x19
        /*0042*/ 	.short	0x0290


	//----- nvinfo : EIATTR_PARAM_CBANK
	.align		4
        /*0044*/ 	.byte	0x04, 0x0a
        /*0046*/ 	.short	(.L_652 - .L_651)
	.align		4
.L_651:
        /*0048*/ 	.word	index@(.nv.constant0._ZN7cutlass13device_kernelIN5flash19enable_sm80_to_sm89INS1_16FlashAttnBwdSm80INS1_25CollectiveMainloopBwdSm80ILi2ELi2EN4cute5tupleIJNS5_1CILi64EEENS7_ILi128EEES8_EEENS_6half_tEfNS_4arch4Sm80ELb1ELb0ELb1ELb1ELb1ELb0ELb0ELb0ELi2ELi2ELi4ELi2ELb1EEENS1_24CollectiveEpilogueBwdGQAISA_fSD_Li256ELb1ELb1EEENS1_25SingleTileBwdLPTSchedulerILb1ELi128ELb1EEEEEEEEEvNT_6ParamsE)
        /*004c*/ 	.short	0x0380
        /*004e*/ 	.short	0x0290


	//----- nvinfo : EIATTR_SW_WAR
	.align		4
.L_652:
        /*0050*/ 	.byte	0x04, 0x36
        /*0052*/ 	.short	(.L_654 - .L_653)
.L_653:
        /*0054*/ 	.word	0x00000008
.L_654:


//--------------------- .nv.info._ZN7cutlass13device_kernelIN5flash22FlashAttnBwdPreprocessIN4cute5tupleIJNS3_1CILi64EEES6_EEENS_6half_tEfNS_4arch4Sm80ELb1ELb1EEEEEvNT_6ParamsE --------------------------
	.section	.nv.info._ZN7cutlass13device_kernelIN5flash22FlashAttnBwdPreprocessIN4cute5tupleIJNS3_1CILi64EEES6_EEENS_6half_tEfNS_4arch4Sm80ELb1ELb1EEEEEvNT_6ParamsE,"",@"SHT_CUDA_INFO"
	.sectionflags	@""
	.align	4


	//----- nvinfo : EIATTR_CUDA_API_VERSION
	.align		4
        /*0000*/ 	.byte	0x04, 0x37
        /*0002*/ 	.short	(.L_656 - .L_655)
.L_655:
        /*0004*/ 	.word	0x00000082


	//----- nvinfo : EIATTR_KPARAM_INFO
	.align		4
.L_656:
        /*0008*/ 	.byte	0x04, 0x17
        /*000a*/ 	.short	(.L_658 - .L_657)
.L_657:
        /*000c*/ 	.word	0x00000000
        /*0010*/ 	.short	0x0000
        /*0012*/ 	.short	0x0000
        /*0014*/ 	.byte	0x00, 0xf0, 0xc1, 0x03


	//----- nvinfo : EIATTR_SPARSE_MMA_MASK
	.align		4
.L_658:
        /*0018*/ 	.byte	0x03, 0x50
        /*001a*/ 	.short	0x0000


	//----- nvinfo : EIATTR_MAXREG_COUNT
	.align		4
        /*001c*/ 	.byte	0x03, 0x1b
        /*001e*/ 	.short	0x0080


	//----- nvinfo : EIATTR_MERCURY_ISA_VERSION
	.align		4
        /*0020*/ 	.byte	0x03, 0x5f
        /*0022*/ 	.short	0x0101


	//----- nvinfo : EIATTR_COOP_GROUP_MASK_REGIDS
	.align		4
        /*0024*/ 	.byte	0x04, 0x29
        /*0026*/ 	.short	(.L_660 - .L_659)


	//   ....[0]....
.L_659:
        /*0028*/ 	.word	0xffffffff


	//   ....[1]....
        /*002c*/ 	.word	0xffffffff


	//   ....[2]....
        /*0030*/ 	.word	0xffffffff


	//   ....[3]....
        /*0034*/ 	.word	0xffffffff


	//   ....[4]....
        /*0038*/ 	.word	0xffffffff


	//   ....[5]....
        /*003c*/ 	.word	0xffffffff


	//----- nvinfo : EIATTR_COOP_GROUP_INSTR_OFFSETS
	.align		4
.L_660:
        /*0040*/ 	.byte	0x04, 0x28
        /*0042*/ 	.short	(.L_662 - .L_661)


	//   ....[0]....
.L_661:
        /*0044*/ 	.word	0x00000ba0


	//   ....[1]....
        /*0048*/ 	.word	0x00000bb0


	//   ....[2]....
        /*004c*/ 	.word	0x00000be0


	//   ....[3]....
        /*0050*/ 	.word	0x00000c00


	//   ....[4]....
        /*0054*/ 	.word	0x00000c50


	//   ....[5]....
        /*0058*/ 	.word	0x00000c70


	//----- nvinfo : EIATTR_VRC_CTA_INIT_COUNT
	.align		4
.L_662:
        /*005c*/ 	.byte	0x02, 0x4a
	.zero		1
	.zero		1


	//----- nvinfo : EIATTR_EXIT_INSTR_OFFSETS
	.align		4
        /*0060*/ 	.byte	0x04, 0x1c
        /*0062*/ 	.short	(.L_664 - .L_663)


	//   ....[0]....
.L_663:
        /*0064*/ 	.word	0x00000280


	//   ....[1]....
        /*0068*/ 	.word	0x000010d0


	//   ....[2]....
        /*006c*/ 	.word	0x00001150


	//----- nvinfo : EIATTR_MAX_THREADS
	.align		4
.L_664:
        /*0070*/ 	.byte	0x04, 0x05
        /*0072*/ 	.short	(.L_666 - .L_665)
.L_665:
        /*0074*/ 	.word	0x00000100
        /*0078*/ 	.word	0x00000001
        /*007c*/ 	.word	0x00000001


	//----- nvinfo : EIATTR_CRS_STACK_SIZE
	.align		4
.L_666:
        /*0080*/ 	.byte	0x04, 0x1e
        /*0082*/ 	.short	(.L_668 - .L_667)
.L_667:
        /*0084*/ 	.word	0x00000000


	//----- nvinfo : EIATTR_CBANK_PARAM_SIZE
	.align		4
.L_668:
        /*0088*/ 	.byte	0x03, 0x19
        /*008a*/ 	.short	0x00f0


	//----- nvinfo : EIATTR_PARAM_CBANK
	.align		4
        /*008c*/ 	.byte	0x04, 0x0a
        /*008e*/ 	.short	(.L_670 - .L_669)
	.align		4
.L_669:
        /*0090*/ 	.word	index@(.nv.constant0._ZN7cutlass13device_kernelIN5flash22FlashAttnBwdPreprocessIN4cute5tupleIJNS3_1CILi64EEES6_EEENS_6half_tEfNS_4arch4Sm80ELb1ELb1EEEEEvNT_6ParamsE)
        /*0094*/ 	.short	0x0380
        /*0096*/ 	.short	0x00f0


	//----- nvinfo : EIATTR_SW_WAR
	.align		4
.L_670:
        /*0098*/ 	.byte	0x04, 0x36
        /*009a*/ 	.short	(.L_672 - .L_671)
.L_671:
        /*009c*/ 	.word	0x00000008
.L_672:


//--------------------- .nv.info._ZN7cutlass13device_kernelIN5flash19enable_sm80_to_sm89INS1_16FlashAttnBwdSm80INS1_25CollectiveMainloopBwdSm80ILi2ELi2EN4cute5tupleIJNS5_1CILi128EEES8_NS7_ILi64EEEEEENS_6half_tEfNS_4arch4Sm80ELb0ELb0ELb1ELb0ELb0ELb0ELb0ELb0ELi2ELi4ELi4ELi4ELb0EEENS1_21CollectiveEpilogueBwdISA_SB_SD_Li256ELb0ELb0ELi2EEENS1_19SingleTileSchedulerILb0ELb0ELb0ELi128EEEEEEEEEvNT_6ParamsE --------------------------
	.section	.nv.info._ZN7cutlass13device_kernelIN5flash19enable_sm80_to_sm89INS1_16FlashAttnBwdSm80INS1_25CollectiveMainloopBwdSm80ILi2ELi2EN4cute5tupleIJNS5_1CILi128EEES8_NS7_ILi64EEEEEENS_6half_tEfNS_4arch4Sm80ELb0ELb0ELb1ELb0ELb0ELb0ELb0ELb0ELi2ELi4ELi4ELi4ELb0EEENS1_21CollectiveEpilogueBwdISA_SB_SD_Li256ELb0ELb0ELi2EEENS1_19SingleTileSchedulerILb0ELb0ELb0ELi128EEEEEEEEEvNT_6ParamsE,"",@"SHT_CUDA_INFO"
	.sectionflags	@""
	.align	4


	//----- nvinfo : EIATTR_CUDA_API_VERSION
	.align		4
        /*0000*/ 	.byte	0x04, 0x37
        /*0002*/ 	.short	(.L_674 - .L_673)
.L_673:
        /*0004*/ 	.word	0x00000082


	//----- nvinfo : EIATTR_KPARAM_INFO
	.align		4
.L_674:
        /*0008*/ 	.byte	0x04, 0x17
        /*000a*/ 	.short	(.L_676 - .L_675)
.L_675:
        /*000c*/ 	.word	0x00000000
        /*0010*/ 	.short	0x0000
        /*0012*/ 	.short	0x0000
        /*0014*/ 	.byte	0x00, 0xf0, 0xc1, 0x09


	//----- nvinfo : EIATTR_SPARSE_MMA_MASK
	.align		4
.L_676:
        /*0018*/ 	.byte	0x03, 0x50
        /*001a*/ 	.short	0x0000


	//----- nvinfo : EIATTR_MAXREG_COUNT
	.align		4
        /*001c*/ 	.byte	0x03, 0x1b
        /*001e*/ 	.short	0x00ff


	//----- nvinfo : EIATTR_MERCURY_ISA_VERSION
	.align		4
        /*0020*/ 	.byte	0x03, 0x5f
        /*0022*/ 	.short	0x0101


	//----- nvinfo : EIATTR_VRC_CTA_INIT_COUNT
	.align		4
        /*0024*/ 	.byte	0x02, 0x4a
	.zero		1
	.zero		1


	//----- nvinfo : EIATTR_EXIT_INSTR_OFFSETS
	.align		4
        /*0028*/ 	.byte	0x04, 0x1c
        /*002a*/ 	.short	(.L_678 - .L_677)


	//   ....[0]....
.L_677:
        /*002c*/ 	.word	0x00000010


	//----- nvinfo : EIATTR_MAX_THREADS
	.align		4
.L_678:
        /*0030*/ 	.byte	0x04, 0x05
        /*0032*/ 	.short	(.L_680 - .L_679)
.L_679:
        /*0034*/ 	.word	0x00000100
        /*0038*/ 	.word	0x00000001
        /*003c*/ 	.word	0x00000001


	//----- nvinfo : EIATTR_CBANK_PARAM_SIZE
	.align		4
.L_680:
        /*0040*/ 	.byte	0x03, 0x19
        /*0042*/ 	.short	0x0270


	//----- nvinfo : EIATTR_PARAM_CBANK
	.align		4
        /*0044*/ 	.byte	0x04, 0x0a
        /*0046*/ 	.short	(.L_682 - .L_681)
	.align		4
.L_681:
        /*0048*/ 	.word	index@(.nv.constant0._ZN7cutlass13device_kernelIN5flash19enable_sm80_to_sm89INS1_16FlashAttnBwdSm80INS1_25CollectiveMainloopBwdSm80ILi2ELi2EN4cute5tupleIJNS5_1CILi128EEES8_NS7_ILi64EEEEEENS_6half_tEfNS_4arch4Sm80ELb0ELb0ELb1ELb0ELb0ELb0ELb0ELb0ELi2ELi4ELi4ELi4ELb0EEENS1_21CollectiveEpilogueBwdISA_SB_SD_Li256ELb0ELb0ELi2EEENS1_19SingleTileSchedulerILb0ELb0ELb0ELi128EEEEEEEEEvNT_6ParamsE)
        /*004c*/ 	.short	0x0380
        /*004e*/ 	.short	0x0270


	//----- nvinfo : EIATTR_SW_WAR
	.align		4
.L_682:
        /*0050*/ 	.byte	0x04, 0x36
        /*0052*/ 	.short	(.L_684 - .L_683)
.L_683:
        /*0054*/ 	.word	0x00000008
.L_684:


//--------------------- .nv.info._ZN7cutlass13device_kernelIN5flash19enable_sm80_to_sm89INS1_16FlashAttnBwdSm80INS1_25CollectiveMainloopBwdSm80ILi2ELi2EN4cute5tupleIJNS5_1CILi128EEES8_NS7_ILi64EEEEEENS_6half_tEfNS_4arch4Sm80ELb0ELb0ELb1ELb0ELb1ELb0ELb0ELb0ELi2ELi4ELi4ELi4ELb0EEENS1_21CollectiveEpilogueBwdISA_SB_SD_Li256ELb0ELb0ELi2EEENS1_19SingleTileSchedulerILb0ELb0ELb0ELi128EEEEEEEEEvNT_6ParamsE --------------------------
	.section	.nv.info._ZN7cutlass13device_kernelIN5flash19enable_sm80_to_sm89INS1_16FlashAttnBwdSm80INS1_25CollectiveMainloopBwdSm80ILi2ELi2EN4cute5tupleIJNS5_1CILi128EEES8_NS7_ILi64EEEEEENS_6half_tEfNS_4arch4Sm80ELb0ELb0ELb1ELb0ELb1ELb0ELb0ELb0ELi2ELi4ELi4ELi4ELb0EEENS1_21CollectiveEpilogueBwdISA_SB_SD_Li256ELb0ELb0ELi2EEENS1_19SingleTileSchedulerILb0ELb0ELb0ELi128EEEEEEEEEvNT_6ParamsE,"",@"SHT_CUDA_INFO"
	.sectionflags	@""
	.align	4


	//----- nvinfo : EIATTR_CUDA_API_VERSION
	.align		4
        /*0000*/ 	.byte	0x04, 0x37
        /*0002*/ 	.short	(.L_686 - .L_685)
.L_685:
        /*0004*/ 	.word	0x00000082


	//----- nvinfo : EIATTR_KPARAM_INFO
	.align		4
.L_686:
        /*0008*/ 	.byte	0x04, 0x17
        /*000a*/ 	.short	(.L_688 - .L_687)
.L_687:
        /*000c*/ 	.word	0x00000000
        /*0010*/ 	.short	0x0000
        /*0012*/ 	.short	0x0000
        /*0014*/ 	.byte	0x00, 0xf0, 0xc1, 0x09


	//----- nvinfo : EIATTR_SPARSE_MMA_MASK
	.align		4
.L_688:
        /*0018*/ 	.byte	0x03, 0x50
        /*001a*/ 	.short	0x0000


	//----- nvinfo : EIATTR_MAXREG_COUNT
	.align		4
        /*001c*/ 	.byte	0x03, 0x1b
        /*001e*/ 	.short	0x00ff


	//----- nvinfo : EIATTR_MERCURY_ISA_VERSION
	.align		4
        /*0020*/ 	.byte	0x03, 0x5f
        /*0022*/ 	.short	0x0101


	//----- nvinfo : EIATTR_VRC_CTA_INIT_COUNT
	.align		4
        /*0024*/ 	.byte	0x02, 0x4a
	.zero		1
	.zero		1


	//----- nvinfo : EIATTR_EXIT_INSTR_OFFSETS
	.align		4
        /*0028*/ 	.byte	0x04, 0x1c
        /*002a*/ 	.short	(.L_690 - .L_689)


	//   ....[0]....
.L_689:
        /*002c*/ 	.word	0x00000010


	//----- nvinfo : EIATTR_MAX_THREADS
	.align		4
.L_690:
        /*0030*/ 	.byte	0x04, 0x05
        /*0032*/ 	.short	(.L_692 - .L_691)
.L_691:
        /*0034*/ 	.word	0x00000100
        /*0038*/ 	.word	0x00000001
        /*003c*/ 	.word	0x00000001


	//----- nvinfo : EIATTR_CBANK_PARAM_SIZE
	.align		4
.L_692:
        /*0040*/ 	.byte	0x03, 0x19
        /*0042*/ 	.short	0x0270


	//----- nvinfo : EIATTR_PARAM_CBANK
	.align		4
        /*0044*/ 	.byte	0x04, 0x0a
        /*0046*/ 	.short	(.L_694 - .L_693)
	.align		4
.L_693:
        /*0048*/ 	.word	index@(.nv.constant0._ZN7cutlass13device_kernelIN5flash19enable_sm80_to_sm89INS1_16FlashAttnBwdSm80INS1_25CollectiveMainloopBwdSm80ILi2ELi2EN4cute5tupleIJNS5_1CILi128EEES8_NS7_ILi64EEEEEENS_6half_tEfNS_4arch4Sm80ELb0ELb0ELb1ELb0ELb1ELb0ELb0ELb0ELi2ELi4ELi4ELi4ELb0EEENS1_21CollectiveEpilogueBwdISA_SB_SD_Li256ELb0ELb0ELi2EEENS1_19SingleTileSchedulerILb0ELb0ELb0ELi128EEEEEEEEEvNT_6ParamsE)
        /*004c*/ 	.short	0x0380
        /*004e*/ 	.short	0x0270


	//----- nvinfo : EIATTR_SW_WAR
	.align		4
.L_694:
        /*0050*/ 	.byte	0x04, 0x36
        /*0052*/ 	.short	(.L_696 - .L_695)
.L_695:
        /*0054*/ 	.word	0x00000008
.L_696:


//--------------------- .nv.info._ZN7cutlass13device_kernelIN5flash19enable_sm80_to_sm89INS1_16FlashAttnBwdSm80INS1_25CollectiveMainloopBwdSm80ILi2ELi2EN4cute5tupleIJNS5_1CILi128EEES8_NS7_ILi64EEEEEENS_6half_tEfNS_4arch4Sm80ELb0ELb0ELb1ELb0ELb0ELb0ELb0ELb0ELi2ELi4ELi4ELi4ELb0EEENS1_24CollectiveEpilogueBwdGQAISA_fSD_Li256ELb0ELb0EEENS1_19SingleTileSchedulerILb0ELb0ELb0ELi128EEEEEEEEEvNT_6ParamsE --------------------------
	.section	.nv.info._ZN7cutlass13device_kernelIN5flash19enable_sm80_to_sm89INS1_16FlashAttnBwdSm80INS1_25CollectiveMainloopBwdSm80ILi2ELi2EN4cute5tupleIJNS5_1CILi128EEES8_NS7_ILi64EEEEEENS_6half_tEfNS_4arch4Sm80ELb0ELb0ELb1ELb0ELb0ELb0ELb0ELb0ELi2ELi4ELi4ELi4ELb0EEENS1_24CollectiveEpilogueBwdGQAISA_fSD_Li256ELb0ELb0EEENS1_19SingleTileSchedulerILb0ELb0ELb0ELi128EEEEEEEEEvNT_6ParamsE,"",@"SHT_CUDA_INFO"
	.sectionflags	@""
	.align	4


	//----- nvinfo : EIATTR_CUDA_API_VERSION
	.align		4
        /*0000*/ 	.byte	0x04, 0x37
        /*0002*/ 	.short	(.L_698 - .L_697)
.L_697:
        /*0004*/ 	.word	0x00000082


	//----- nvinfo : EIATTR_KPARAM_INFO
	.align		4
.L_698:
        /*0008*/ 	.byte	0x04, 0x17
        /*000a*/ 	.short	(.L_700 - .L_699)
.L_699:
        /*000c*/ 	.word	0x00000000
        /*0010*/ 	.short	0x0000
        /*0012*/ 	.short	0x0000
        /*0014*/ 	.byte	0x00, 0xf0, 0xe1, 0x09


	//----- nvinfo : EIATTR_SPARSE_MMA_MASK
	.align		4
.L_700:
        /*0018*/ 	.byte	0x03, 0x50
        /*001a*/ 	.short	0x0000


	//----- nvinfo : EIATTR_MAXREG_COUNT
	.align		4
        /*001c*/ 	.byte	0x03, 0x1b
        /*001e*/ 	.short	0x00ff


	//----- nvinfo : EIATTR_MERCURY_ISA_VERSION
	.align		4
        /*0020*/ 	.byte	0x03, 0x5f
        /*0022*/ 	.short	0x0101


	//----- nvinfo : EIATTR_VRC_CTA_INIT_COUNT
	.align		4
        /*0024*/ 	.byte	0x02, 0x4a
	.zero		1
	.zero		1


	//----- nvinfo : EIATTR_EXIT_INSTR_OFFSETS
	.align		4
        /*0028*/ 	.byte	0x04, 0x1c
        /*002a*/ 	.short	(.L_702 - .L_701)


	//   ....[0]....
.L_701:
        /*002c*/ 	.word	0x00000010


	//----- nvinfo : EIATTR_MAX_THREADS
	.align		4
.L_702:
        /*0030*/ 	.byte	0x04, 0x05
        /*0032*/ 	.short	(.L_704 - .L_703)
.L_703:
        /*0034*/ 	.word	0x00000100
        /*0038*/ 	.word	0x00000001
        /*003c*/ 	.word	0x00000001


	//----- nvinfo : EIATTR_CBANK_PARAM_SIZE
	.align		4
.L_704:
        /*0040*/ 	.byte	0x03, 0x19
        /*0042*/ 	.short	0x0278


	//----- nvinfo : EIATTR_PARAM_CBANK
	.align		4
        /*0044*/ 	.byte	0x04, 0x0a
        /*0046*/ 	.short	(.L_706 - .L_705)
	.align		4
.L_705:
        /*0048*/ 	.word	index@(.nv.constant0._ZN7cutlass13device_kernelIN5flash19enable_sm80_to_sm89INS1_16FlashAttnBwdSm80INS1_25CollectiveMainloopBwdSm80ILi2ELi2EN4cute5tupleIJNS5_1CILi128EEES8_NS7_ILi64EEEEEENS_6half_tEfNS_4arch4Sm80ELb0ELb0ELb1ELb0ELb0ELb0ELb0ELb0ELi2ELi4ELi4ELi4ELb0EEENS1_24CollectiveEpilogueBwdGQAISA_fSD_Li256ELb0ELb0EEENS1_19SingleTileSchedulerILb0ELb0ELb0ELi128EEEEEEEEEvNT_6ParamsE)
        /*004c*/ 	.short	0x0380
        /*004e*/ 	.short	0x0278


	//----- nvinfo : EIATTR_SW_WAR
	.align		4
.L_706:
        /*0050*/ 	.byte	0x04, 0x36
        /*0052*/ 	.short	(.L_708 - .L_707)
.L_707:
        /*0054*/ 	.word	0x00000008
.L_708:


//--------------------- .nv.info._ZN7cutlass13device_kernelIN5flash19enable_sm80_to_sm89INS1_16FlashAttnBwdSm80INS1_25CollectiveMainloopBwdSm80ILi2ELi2EN4cute5tupleIJNS5_1CILi128EEES8_NS7_ILi64EEEEEENS_6half_tEfNS_4arch4Sm80ELb0ELb0ELb1ELb0ELb1ELb0ELb0ELb0ELi2ELi4ELi4ELi4ELb0EEENS1_24CollectiveEpilogueBwdGQAISA_fSD_Li256ELb0ELb1EEENS1_19SingleTileSchedulerILb0ELb0ELb0ELi128EEEEEEEEEvNT_6ParamsE --------------------------
	.section	.nv.info._ZN7cutlass13device_kernelIN5flash19enable_sm80_to_sm89INS1_16FlashAttnBwdSm80INS1_25CollectiveMainloopBwdSm80ILi2ELi2EN4cute5tupleIJNS5_1CILi128EEES8_NS7_ILi64EEEEEENS_6half_tEfNS_4arch4Sm80ELb0ELb0ELb1ELb0ELb1ELb0ELb0ELb0ELi2ELi4ELi4ELi4ELb0EEENS1_24CollectiveEpilogueBwdGQAISA_fSD_Li256ELb0ELb1EEENS1_19SingleTileSchedulerILb0ELb0ELb0ELi128EEEEEEEEEvNT_6ParamsE,"",@"SHT_CUDA_INFO"
	.sectionflags	@""
	.align	4


	//----- nvinfo : EIATTR_CUDA_API_VERSION
	.align		4
        /*0000*/ 	.byte	0x04, 0x37
        /*0002*/ 	.short	(.L_710 - .L_709)
.L_709:
        /*0004*/ 	.word	0x00000082


	//----- nvinfo : EIATTR_KPARAM_INFO
	.align		4
.L_710:
        /*0008*/ 	.byte	0x04, 0x17
        /*000a*/ 	.short	(.L_712 - .L_711)
.L_711:
        /*000c*/ 	.word	0x00000000
        /*0010*/ 	.short	0x0000
        /*0012*/ 	.short	0x0000
        /*0014*/ 	.byte	0x00, 0xf0, 0xe1, 0x09


	//----- nvinfo : EIATTR_SPARSE_MMA_MASK
	.align		4
.L_712:
        /*0018*/ 	.byte	0x03, 0x50
        /*001a*/ 	.short	0x0000


	//----- nvinfo : EIATTR_MAXREG_COUNT
	.align		4
        /*001c*/ 	.byte	0x03, 0x1b
        /*001e*/ 	.short	0x00ff


	//----- nvinfo : EIATTR_MERCURY_ISA_VERSION
	.align		4
        /*0020*/ 	.byte	0x03, 0x5f
        /*0022*/ 	.short	0x0101


	//----- nvinfo : EIATTR_VRC_CTA_INIT_COUNT
	.align		4
        /*0024*/ 	.byte	0x02, 0x4a
	.zero		1
	.zero		1


	//----- nvinfo : EIATTR_EXIT_INSTR_OFFSETS
	.align		4
        /*0028*/ 	.byte	0x04, 0x1c
        /*002a*/ 	.short	(.L_714 - .L_713)


	//   ....[0]....
.L_713:
        /*002c*/ 	.word	0x00000010


	//----- nvinfo : EIATTR_MAX_THREADS
	.align		4
.L_714:
        /*0030*/ 	.byte	0x04, 0x05
        /*0032*/ 	.short	(.L_716 - .L_715)
.L_715:
        /*0034*/ 	.word	0x00000100
        /*0038*/ 	.word	0x00000001
        /*003c*/ 	.word	0x00000001


	//----- nvinfo : EIATTR_CBANK_PARAM_SIZE
	.align		4
.L_716:
        /*0040*/ 	.byte	0x03, 0x19
        /*0042*/ 	.short	0x0278


	//----- nvinfo : EIATTR_PARAM_CBANK
	.align		4
        /*0044*/ 	.byte	0x04, 0x0a
        /*0046*/ 	.short	(.L_718 - .L_717)
	.align		4
.L_717:
        /*0048*/ 	.word	index@(.nv.constant0._ZN7cutlass13device_kernelIN5flash19enable_sm80_to_sm89INS1_16FlashAttnBwdSm80INS1_25CollectiveMainloopBwdSm80ILi2ELi2EN4cute5tupleIJNS5_1CILi128EEES8_NS7_ILi64EEEEEENS_6half_tEfNS_4arch4Sm80ELb0ELb0ELb1ELb0ELb1ELb0ELb0ELb0ELi2ELi4ELi4ELi4ELb0EEENS1_24CollectiveEpilogueBwdGQAISA_fSD_Li256ELb0ELb1EEENS1_19SingleTileSchedulerILb0ELb0ELb0ELi128EEEEEEEEEvNT_6ParamsE)
        /*004c*/ 	.short	0x0380
        /*004e*/ 	.short	0x0278


	//----- nvinfo : EIATTR_SW_WAR
	.align		4
.L_718:
        /*0050*/ 	.byte	0x04, 0x36
        /*0052*/ 	.short	(.L_720 - .L_719)
.L_719:
        /*0054*/ 	.word	0x00000008
.L_720:


//--------------------- .nv.info._ZN7cutlass13device_kernelIN5flash19enable_sm80_to_sm89INS1_16FlashAttnBwdSm80INS1_25CollectiveMainloopBwdSm80ILi2ELi2EN4cute5tupleIJNS5_1CILi128EEES8_NS7_ILi64EEEEEENS_6half_tEfNS_4arch4Sm80ELb0ELb0ELb1ELb1ELb0ELb0ELb0ELb0ELi2ELi4ELi4ELi4ELb0EEENS1_21CollectiveEpilogueBwdISA_SB_SD_Li256ELb1ELb0ELi2EEENS1_19SingleTileSchedulerILb1ELb0ELb0ELi128EEEEEEEEEvNT_6ParamsE --------------------------
	.section	.nv.info._ZN7cutlass13device_kernelIN5flash19enable_sm80_to_sm89INS1_16FlashAttnBwdSm80INS1_25CollectiveMainloopBwdSm80ILi2ELi2EN4cute5tupleIJNS5_1CILi128EEES8_NS7_ILi64EEEEEENS_6half_tEfNS_4arch4Sm80ELb0ELb0ELb1ELb1ELb0ELb0ELb0ELb0ELi2ELi4ELi4ELi4ELb0EEENS1_21CollectiveEpilogueBwdISA_SB_SD_Li256ELb1ELb0ELi2EEENS1_19SingleTileSchedulerILb1ELb0ELb0ELi128EEEEEEEEEvNT_6ParamsE,"",@"SHT_CUDA_INFO"
	.sectionflags	@""
	.align	4


	//----- nvinfo : EIATTR_CUDA_API_VERSION
	.align		4
        /*0000*/ 	.byte	0x04, 0x37
        /*0002*/ 	.short	(.L_722 - .L_721)
.L_721:
        /*0004*/ 	.word	0x00000082


	//----- nvinfo : EIATTR_KPARAM_INFO
	.align		4
.L_722:
        /*0008*/ 	.byte	0x04, 0x17
        /*000a*/ 	.short	(.L_724 - .L_723)
.L_723:
        /*000c*/ 	.word	0x00000000
        /*0010*/ 	.short	0x0000
        /*0012*/ 	.short	0x0000
        /*0014*/ 	.byte	0x00, 0xf0, 0xc1, 0x09


	//----- nvinfo : EIATTR_SPARSE_MMA_MASK
	.align		4
.L_724:
        /*0018*/ 	.byte	0x03, 0x50
        /*001a*/ 	.short	0x0000


	//----- nvinfo : EIATTR_MAXREG_COUNT
	.align		4
        /*001c*/ 	.byte	0x03, 0x1b
        /*001e*/ 	.short	0x00ff


	//----- nvinfo : EIATTR_MERCURY_ISA_VERSION
	.align		4
        /*0020*/ 	.byte	0x03, 0x5f
        /*0022*/ 	.short	0x0101


	//----- nvinfo : EIATTR_VRC_CTA_INIT_COUNT
	.align		4
        /*0024*/ 	.byte	0x02, 0x4a
	.zero		1
	.zero		1


	//----- nvinfo : EIATTR_EXIT_INSTR_OFFSETS
	.align		4
        /*0028*/ 	.byte	0x04, 0x1c
        /*002a*/ 	.short	(.L_726 - .L_725)


	//   ....[0]....
.L_725:
        /*002c*/ 	.word	0x00000010


	//----- nvinfo : EIATTR_MAX_THREADS
	.align		4
.L_726:
        /*0030*/ 	.byte	0x04, 0x05
        /*0032*/ 	.short	(.L_728 - .L_727)
.L_727:
        /*0034*/ 	.word	0x00000100
        /*0038*/ 	.word	0x00000001
        /*003c*/ 	.word	0x00000001


	//----- nvinfo : EIATTR_CBANK_PARAM_SIZE
	.align		4
.L_728:
        /*0040*/ 	.byte	0x03, 0x19
        /*0042*/ 	.short	0x0270


	//----- nvinfo : EIATTR_PARAM_CBANK
	.align		4
        /*0044*/ 	.byte	0x04, 0x0a
        /*0046*/ 	.short	(.L_730 - .L_729)
	.align		4
.L_729:
        /*0048*/ 	.word	index@(.nv.constant0._ZN7cutlass13device_kernelIN5flash19enable_sm80_to_sm89INS1_16FlashAttnBwdSm80INS1_25CollectiveMainloopBwdSm80ILi2ELi2EN4cute5tupleIJNS5_1CILi128EEES8_NS7_ILi64EEEEEENS_6half_tEfNS_4arch4Sm80ELb0ELb0ELb1ELb1ELb0ELb0ELb0ELb0ELi2ELi4ELi4ELi4ELb0EEENS1_21CollectiveEpilogueBwdISA_SB_SD_Li256ELb1ELb0ELi2EEENS1_19SingleTileSchedulerILb1ELb0ELb0ELi128EEEEEEEEEvNT_6ParamsE)
        /*004c*/ 	.short	0x0380
        /*004e*/ 	.short	0x0270


	//----- nvinfo : EIATTR_SW_WAR
	.align		4
.L_730:
        /*0050*/ 	.byte	0x04, 0x36
        /*0052*/ 	.short	(.L_732 - .L_731)
.L_731:
        /*0054*/ 	.word	0x00000008
.L_732:


//--------------------- .nv.info._ZN7cutlass13device_kernelIN5flash19enable_sm80_to_sm89INS1_16FlashAttnBwdSm80INS1_25CollectiveMainloopBwdSm80ILi2ELi2EN4cute5tupleIJNS5_1CILi128EEES8_NS7_ILi64EEEEEENS_6half_tEfNS_4arch4Sm80ELb0ELb0ELb1ELb1ELb1ELb0ELb0ELb0ELi2ELi4ELi4ELi4ELb0EEENS1_21CollectiveEpilogueBwdISA_SB_SD_Li256ELb1ELb0ELi2EEENS1_19SingleTileSchedulerILb1ELb0ELb0ELi128EEEEEEEEEvNT_6ParamsE --------------------------
	.section	.nv.info._ZN7cutlass13device_kernelIN5flash19enable_sm80_to_sm89INS1_16FlashAttnBwdSm80INS1_25CollectiveMainloopBwdSm80ILi2ELi2EN4cute5tupleIJNS5_1CILi128EEES8_NS7_ILi64EEEEEENS_6half_tEfNS_4arch4Sm80ELb0ELb0ELb1ELb1ELb1ELb0ELb0ELb0ELi2ELi4ELi4ELi4ELb0EEENS1_21CollectiveEpilogueBwdISA_SB_SD_Li256ELb1ELb0ELi2EEENS1_19SingleTileSchedulerILb1ELb0ELb0ELi128EEEEEEEEEvNT_6ParamsE,"",@"SHT_CUDA_INFO"
	.sectionflags	@""
	.align	4


	//----- nvinfo : EIATTR_CUDA_API_VERSION
	.align		4
        /*0000*/ 	.byte	0x04, 0x37
        /*0002*/ 	.short	(.L_734 - .L_733)
.L_733:
        /*0004*/ 	.word	0x00000082


	//----- nvinfo : EIATTR_KPARAM_INFO
	.align		4
.L_734:
        /*0008*/ 	.byte	0x04, 0x17
        /*000a*/ 	.short	(.L_736 - .L_735)
.L_735:
        /*000c*/ 	.word	0x00000000
        /*0010*/ 	.short	0x0000
        /*0012*/ 	.short	0x0000
        /*0014*/ 	.byte	0x00, 0xf0, 0xc1, 0x09


	//----- nvinfo : EIATTR_SPARSE_MMA_MASK
	.align		4
.L_736:
        /*0018*/ 	.byte	0x03, 0x50
        /*001a*/ 	.short	0x0000


	//----- nvinfo : EIATTR_MAXREG_COUNT
	.align		4
        /*001c*/ 	.byte	0x03, 0x1b
        /*001e*/ 	.short	0x00ff


	//----- nvinfo : EIATTR_MERCURY_ISA_VERSION
	.align		4
        /*0020*/ 	.byte	0x03, 0x5f
        /*0022*/ 	.short	0x0101


	//----- nvinfo : EIATTR_VRC_CTA_INIT_COUNT
	.align		4
        /*0024*/ 	.byte	0x02, 0x4a
	.zero		1
	.zero		1


	//----- nvinfo : EIATTR_EXIT_INSTR_OFFSETS
	.align		4
        /*0028*/ 	.byte	0x04, 0x1c
        /*002a*/ 	.short	(.L_738 - .L_737)


	//   ....[0]....
.L_737:
        /*002c*/ 	.word	0x00000010


	//----- nvinfo : EIATTR_MAX_THREADS
	.align		4
.L_738:
        /*0030*/ 	.byte	0x04, 0x05
        /*0032*/ 	.short	(.L_740 - .L_739)
.L_739:
        /*0034*/ 	.word	0x00000100
        /*0038*/ 	.word	0x00000001
        /*003c*/ 	.word	0x00000001


	//----- nvinfo : EIATTR_CBANK_PARAM_SIZE
	.align		4
.L_740:
        /*0040*/ 	.byte	0x03, 0x19
        /*0042*/ 	.short	0x0270


	//----- nvinfo : EIATTR_PARAM_CBANK
	.align		4
        /*0044*/ 	.byte	0x04, 0x0a
        /*0046*/ 	.short	(.L_742 - .L_741)
	.align		4
.L_741:
        /*0048*/ 	.word	index@(.nv.constant0._ZN7cutlass13device_kernelIN5flash19enable_sm80_to_sm89INS1_16FlashAttnBwdSm80INS1_25CollectiveMainloopBwdSm80ILi2ELi2EN4cute5tupleIJNS5_1CILi128EEES8_NS7_ILi64EEEEEENS_6half_tEfNS_4arch4Sm80ELb0ELb0ELb1ELb1ELb1ELb0ELb0ELb0ELi2ELi4ELi4ELi4ELb0EEENS1_21CollectiveEpilogueBwdISA_SB_SD_Li256ELb1ELb0ELi2EEENS1_19SingleTileSchedulerILb1ELb0ELb0ELi128EEEEEEEEEvNT_6ParamsE)
        /*004c*/ 	.short	0x0380
        /*004e*/ 	.short	0x0270


	//----- nvinfo : EIATTR_SW_WAR
	.align		4
.L_742:
        /*0050*/ 	.byte	0x04, 0x36
        /*0052*/ 	.short	(.L_744 - .L_743)
.L_743:
        /*0054*/ 	.word	0x00000008
.L_744:


//--------------------- .nv.info._ZN7cutlass13device_kernelIN5flash19enable_sm80_to_sm89INS1_16FlashAttnBwdSm80INS1_25CollectiveMainloopBwdSm80ILi2ELi2EN4cute5tupleIJNS5_1CILi128EEES8_NS7_ILi64EEEEEENS_6half_tEfNS_4arch4Sm80ELb0ELb0ELb1ELb1ELb0ELb0ELb0ELb0ELi2ELi4ELi4ELi4ELb0EEENS1_24CollectiveEpilogueBwdGQAISA_fSD_Li256ELb1ELb0EEENS1_19SingleTileSchedulerILb1ELb0ELb0ELi128EEEEEEEEEvNT_6ParamsE --------------------------
	.section	.nv.info._ZN7cutlass13device_kernelIN5flash19enable_sm80_to_sm89INS1_16FlashAttnBwdSm80INS1_25CollectiveMainloopBwdSm80ILi2ELi2EN4cute5tupleIJNS5_1CILi128EEES8_NS7_ILi64EEEEEENS_6half_tEfNS_4arch4Sm80ELb0ELb0ELb1ELb1ELb0ELb0ELb0ELb0ELi2ELi4ELi4ELi4ELb0EEENS1_24CollectiveEpilogueBwdGQAISA_fSD_Li256ELb1ELb0EEENS1_19SingleTileSchedulerILb1ELb0ELb0ELi128EEEEEEEEEvNT_6ParamsE,"",@"SHT_CUDA_INFO"
	.sectionflags	@""
	.align	4


	//----- nvinfo : EIATTR_CUDA_API_VERSION
	.align		4
        /*0000*/ 	.byte	0x04, 0x37
        /*0002*/ 	.short	(.L_746 - .L_745)
.L_745:
        /*0004*/ 	.word	0x00000082


	//----- nvinfo : EIATTR_KPARAM_INFO
	.align		4
.L_746:
        /*0008*/ 	.byte	0x04, 0x17
        /*000a*/ 	.short	(.L_748 - .L_747)
.L_747:
        /*000c*/ 	.word	0x00000000
        /*0010*/ 	.short	0x0000
        /*0012*/ 	.short	0x0000
        /*0014*/ 	.byte	0x00, 0xf0, 0xe1, 0x09


	//----- nvinfo : EIATTR_SPARSE_MMA_MASK
	.align		4
.L_748:
        /*0018*/ 	.byte	0x03, 0x50
        /*001a*/ 	.short	0x0000


	//----- nvinfo : EIATTR_MAXREG_COUNT
	.align		4
        /*001c*/ 	.byte	0x03, 0x1b
        /*001e*/ 	.short	0x00ff


	//----- nvinfo : EIATTR_MERCURY_ISA_VERSION
	.align		4
        /*0020*/ 	.byte	0x03, 0x5f
        /*0022*/ 	.short	0x0101


	//----- nvinfo : EIATTR_VRC_CTA_INIT_COUNT
	.align		4
        /*0024*/ 	.byte	0x02, 0x4a
	.zero		1
	.zero		1


	//----- nvinfo : EIATTR_EXIT_INSTR_OFFSETS
	.align		4
        /*0028*/ 	.byte	0x04, 0x1c
        /*002a*/ 	.short	(.L_750 - .L_749)


	//   ....[0]....
.L_749:
        /*002c*/ 	.word	0x00000010


	//----- nvinfo : EIATTR_MAX_THREADS
	.align		4
.L_750:
        /*0030*/ 	.byte	0x04, 0x05
        /*0032*/ 	.short	(.L_752 - .L_751)
.L_751:
        /*0034*/ 	.word	0x00000100
        /*0038*/ 	.word	0x00000001
        /*003c*/ 	.word	0x00000001


	//----- nvinfo : EIATTR_CBANK_PARAM_SIZE
	.align		4
.L_752:
        /*0040*/ 	.byte	0x03, 0x19
        /*0042*/ 	.short	0x0278


	//----- nvinfo : EIATTR_PARAM_CBANK
	.align		4
        /*0044*/ 	.byte	0x04, 0x0a
        /*0046*/ 	.short	(.L_754 - .L_753)
	.align		4
.L_753:
        /*0048*/ 	.word	index@(.nv.constant0._ZN7cutlass13device_kernelIN5flash19enable_sm80_to_sm89INS1_16FlashAttnBwdSm80INS1_25CollectiveMainloopBwdSm80ILi2ELi2EN4cute5tupleIJNS5_1CILi128EEES8_NS7_ILi64EEEEEENS_6half_tEfNS_4arch4Sm80ELb0ELb0ELb1ELb1ELb0ELb0ELb0ELb0ELi2ELi4ELi4ELi4ELb0EEENS1_24CollectiveEpilogueBwdGQAISA_fSD_Li256ELb1ELb0EEENS1_19SingleTileSchedulerILb1ELb0ELb0ELi128EEEEEEEEEvNT_6ParamsE)
        /*004c*/ 	.short	0x0380
        /*004e*/ 	.short	0x0278


	//----- nvinfo : EIATTR_SW_WAR
	.align		4
.L_754:
        /*0050*/ 	.byte	0x04, 0x36
        /*0052*/ 	.short	(.L_756 - .L_755)
.L_755:
        /*0054*/ 	.word	0x00000008
.L_756:


//--------------------- .nv.info._ZN7cutlass13device_kernelIN5flash19enable_sm80_to_sm89INS1_16FlashAttnBwdSm80INS1_25CollectiveMainloopBwdSm80ILi2ELi2EN4cute5tupleIJNS5_1CILi128EEES8_NS7_ILi64EEEEEENS_6half_tEfNS_4arch4Sm80ELb0ELb0ELb1ELb1ELb1ELb0ELb0ELb0ELi2ELi4ELi4ELi4ELb0EEENS1_24CollectiveEpilogueBwdGQAISA_fSD_Li256ELb1ELb1EEENS1_19SingleTileSchedulerILb1ELb0ELb0ELi128EEEEEEEEEvNT_6ParamsE --------------------------
	.section	.nv.info._ZN7cutlass13device_kernelIN5flash19enable_sm80_to_sm89INS1_16FlashAttnBwdSm80INS1_25CollectiveMainloopBwdSm80ILi2ELi2EN4cute5tupleIJNS5_1CILi128EEES8_NS7_ILi64EEEEEENS_6half_tEfNS_4arch4Sm80ELb0ELb0ELb1ELb1ELb1ELb0ELb0ELb0ELi2ELi4ELi4ELi4ELb0EEENS1_24CollectiveEpilogueBwdGQAISA_fSD_Li256ELb1ELb1EEENS1_19SingleTileSchedulerILb1ELb0ELb0ELi128EEEEEEEEEvNT_6ParamsE,"",@"SHT_CUDA_INFO"
	.sectionflags	@""
	.align	4


	//----- nvinfo : EIATTR_CUDA_API_VERSION
	.align		4
        /*0000*/ 	.byte	0x04, 0x37
        /*0002*/ 	.short	(.L_758 - .L_757)
.L_757:
        /*0004*/ 	.word	0x00000082


	//----- nvinfo : EIATTR_KPARAM_INFO
	.align		4
.L_758:
        /*0008*/ 	.byte	0x04, 0x17
        /*000a*/ 	.short	(.L_760 - .L_759)
.L_759:
        /*000c*/ 	.word	0x00000000
        /*0010*/ 	.short	0x0000
        /*0012*/ 	.short	0x0000
        /*0014*/ 	.byte	0x00, 0xf0, 0xe1, 0x09


	//----- nvinfo : EIATTR_SPARSE_MMA_MASK
	.align		4
.L_760:
        /*0018*/ 	.byte	0x03, 0x50
        /*001a*/ 	.short	0x0000


	//----- nvinfo : EIATTR_MAXREG_COUNT
	.align		4
        /*001c*/ 	.byte	0x03, 0x1b
        /*001e*/ 	.short	0x00ff


	//----- nvinfo : EIATTR_MERCURY_ISA_VERSION
	.align		4
        /*0020*/ 	.byte	0x03, 0x5f
        /*0022*/ 	.short	0x0101


	//----- nvinfo : EIATTR_VRC_CTA_INIT_COUNT
	.align		4
        /*0024*/ 	.byte	0x02, 0x4a
	.zero		1
	.zero		1


	//----- nvinfo : EIATTR_EXIT_INSTR_OFFSETS
	.align		4
        /*0028*/ 	.byte	0x04, 0x1c
        /*002a*/ 	.short	(.L_762 - .L_761)


	//   ....[0]....
.L_761:
        /*002c*/ 	.word	0x00000010


	//----- nvinfo : EIATTR_MAX_THREADS
	.align		4
.L_762:
        /*0030*/ 	.byte	0x04, 0x05
        /*0032*/ 	.short	(.L_764 - .L_763)
.L_763:
        /*0034*/ 	.word	0x00000100
        /*0038*/ 	.word	0x00000001
        /*003c*/ 	.word	0x00000001


	//----- nvinfo : EIATTR_CBANK_PARAM_SIZE
	.align		4
.L_764:
        /*0040*/ 	.byte	0x03, 0x19
        /*0042*/ 	.short	0x0278


	//----- nvinfo : EIATTR_PARAM_CBANK
	.align		4
        /*0044*/ 	.byte	0x04, 0x0a
        /*0046*/ 	.short	(.L_766 - .L_765)
	.align		4
.L_765:
        /*0048*/ 	.word	index@(.nv.constant0._ZN7cutlass13device_kernelIN5flash19enable_sm80_to_sm89INS1_16FlashAttnBwdSm80INS1_25CollectiveMainloopBwdSm80ILi2ELi2EN4cute5tupleIJNS5_1CILi128EEES8_NS7_ILi64EEEEEENS_6half_tEfNS_4arch4Sm80ELb0ELb0ELb1ELb1ELb1ELb0ELb0ELb0ELi2ELi4ELi4ELi4ELb0EEENS1_24CollectiveEpilogueBwdGQAISA_fSD_Li256ELb1ELb1EEENS1_19SingleTileSchedulerILb1ELb0ELb0ELi128EEEEEEEEEvNT_6ParamsE)
        /*004c*/ 	.short	0x0380
        /*004e*/ 	.short	0x0278


	//----- nvinfo : EIATTR_SW_WAR
	.align		4
.L_766:
        /*0050*/ 	.byte	0x04, 0x36
        /*0052*/ 	.short	(.L_768 - .L_767)
.L_767:
        /*0054*/ 	.word	0x00000008
.L_768:


//--------------------- .nv.info._ZN7cutlass13device_kernelIN5flash19enable_sm80_to_sm89INS1_16FlashAttnBwdSm80INS1_25CollectiveMainloopBwdSm80ILi2ELi2EN4cute5tupleIJNS5_1CILi128EEES8_NS7_ILi64EEEEEENS_6half_tEfNS_4arch4Sm80ELb0ELb1ELb1ELb0ELb0ELb0ELb0ELb0ELi2ELi4ELi4ELi4ELb0EEENS1_21CollectiveEpilogueBwdISA_SB_SD_Li256ELb0ELb0ELi2EEENS1_19SingleTileSchedulerILb0ELb0ELb0ELi128EEEEEEEEEvNT_6ParamsE --------------------------
	.section	.nv.info._ZN7cutlass13device_kernelIN5flash19enable_sm80_to_sm89INS1_16FlashAttnBwdSm80INS1_25CollectiveMainloopBwdSm80ILi2ELi2EN4cute5tupleIJNS5_1CILi128EEES8_NS7_ILi64EEEEEENS_6half_tEfNS_4arch4Sm80ELb0ELb1ELb1ELb0ELb0ELb0ELb0ELb0ELi2ELi4ELi4ELi4ELb0EEENS1_21CollectiveEpilogueBwdISA_SB_SD_Li256ELb0ELb0ELi2EEENS1_19SingleTileSchedulerILb0ELb0ELb0ELi128EEEEEEEEEvNT_6ParamsE,"",@"SHT_CUDA_INFO"
	.sectionflags	@""
	.align	4


	//----- nvinfo : EIATTR_CUDA_API_VERSION
	.align		4
        /*0000*/ 	.byte	0x04, 0x37
        /*0002*/ 	.short	(.L_770 - .L_769)
.L_769:
        /*0004*/ 	.word	0x00000082


	//----- nvinfo : EIATTR_KPARAM_INFO
	.align		4
.L_770:
        /*0008*/ 	.byte	0x04, 0x17
        /*000a*/ 	.short	(.L_772 - .L_771)
.L_771:
        /*000c*/ 	.word	0x00000000
        /*0010*/ 	.short	0x0000
        /*0012*/ 	.short	0x0000
        /*0014*/ 	.byte	0x00, 0xf0, 0xc1, 0x09


	//----- nvinfo : EIATTR_SPARSE_MMA_MASK
	.align		4
.L_772:
        /*0018*/ 	.byte	0x03, 0x50
        /*001a*/ 	.short	0x0000


	//----- nvinfo : EIATTR_MAXREG_COUNT
	.align		4
        /*001c*/ 	.byte	0x03, 0x1b
        /*001e*/ 	.short	0x00ff


	//----- nvinfo : EIATTR_MERCURY_ISA_VERSION
	.align		4
        /*0020*/ 	.byte	0x03, 0x5f
        /*0022*/ 	.short	0x0101


	//----- nvinfo : EIATTR_VRC_CTA_INIT_COUNT
	.align		4
        /*0024*/ 	.byte	0x02, 0x4a
	.zero		1
	.zero		1


	//----- nvinfo : EIATTR_EXIT_INSTR_OFFSETS
	.align		4
        /*0028*/ 	.byte	0x04, 0x1c
        /*002a*/ 	.short	(.L_774 - .L_773)


	//   ....[0]....
.L_773:
        /*002c*/ 	.word	0x00000010


	//----- nvinfo : EIATTR_MAX_THREADS
	.align		4
.L_774:
        /*0030*/ 	.byte	0x04, 0x05
        /*0032*/ 	.short	(.L_776 - .L_775)
.L_775:
        /*0034*/ 	.word	0x00000100
        /*0038*/ 	.word	0x00000001
        /*003c*/ 	.word	0x00000001


	//----- nvinfo : EIATTR_CBANK_PARAM_SIZE
	.align		4
.L_776:
        /*0040*/ 	.byte	0x03, 0x19
        /*0042*/ 	.short	0x0270


	//----- nvinfo : EIATTR_PARAM_CBANK
	.align		4
        /*0044*/ 	.byte	0x04, 0x0a
        /*0046*/ 	.short	(.L_778 - .L_777)
	.align		4
.L_777:
        /*0048*/ 	.word	index@(.nv.constant0._ZN7cutlass13device_kernelIN5flash19enable_sm80_to_sm89INS1_16FlashAttnBwdSm80INS1_25CollectiveMainloopBwdSm80ILi2ELi2EN4cute5tupleIJNS5_1CILi128EEES8_NS7_ILi64EEEEEENS_6half_tEfNS_4arch4Sm80ELb0ELb1ELb1ELb0ELb0ELb0ELb0ELb0ELi2ELi4ELi4ELi4ELb0EEENS1_21CollectiveEpilogueBwdISA_SB_SD_Li256ELb0ELb0ELi2EEENS1_19SingleTileSchedulerILb0ELb0ELb0ELi128EEEEEEEEEvNT_6ParamsE)
        /*004c*/ 	.short	0x0380
        /*004e*/ 	.short	0x0270


	//----- nvinfo : EIATTR_SW_WAR
	.align		4
.L_778:
        /*0050*/ 	.byte	0x04, 0x36
        /*0052*/ 	.short	(.L_780 - .L_779)
.L_779:
        /*0054*/ 	.word	0x00000008
.L_780:


//--------------------- .nv.info._ZN7cutlass13device_kernelIN5flash19enable_sm80_to_sm89INS1_16FlashAttnBwdSm80INS1_25CollectiveMainloopBwdSm80ILi2ELi2EN4cute5tupleIJNS5_1CILi128EEES8_NS7_ILi64EEEEEENS_6half_tEfNS_4arch4Sm80ELb0ELb1ELb1ELb0ELb1ELb0ELb0ELb0ELi2ELi4ELi4ELi4ELb0EEENS1_21CollectiveEpilogueBwdISA_SB_SD_Li256ELb0ELb0ELi2EEENS1_19SingleTileSchedulerILb0ELb0ELb0ELi128EEEEEEEEEvNT_6ParamsE --------------------------
	.section	.nv.info._ZN7cutlass13device_kernelIN5flash19enable_sm80_to_sm89INS1_16FlashAttnBwdSm80INS1_25CollectiveMainloopBwdSm80ILi2ELi2EN4cute5tupleIJNS5_1CILi128EEES8_NS7_ILi64EEEEEENS_6half_tEfNS_4arch4Sm80ELb0ELb1ELb1ELb0ELb1ELb0ELb0ELb0ELi2ELi4ELi4ELi4ELb0EEENS1_21CollectiveEpilogueBwdISA_SB_SD_Li256ELb0ELb0ELi2EEENS1_19SingleTileSchedulerILb0ELb0ELb0ELi128EEEEEEEEEvNT_6ParamsE,"",@"SHT_CUDA_INFO"
	.sectionflags	@""
	.align	4


	//----- nvinfo : EIATTR_CUDA_API_VERSION
	.align		4
        /*0000*/ 	.byte	0x04, 0x37
        /*0002*/ 	.short	(.L_782 - .L_781)
.L_781:
        /*0004*/ 	.word	0x00000082


	//----- nvinfo : EIATTR_KPARAM_INFO
	.align		4
.L_782:
        /*0008*/ 	.byte	0x04, 0x17
        /*000a*/ 	.short	(.L_784 - .L_783)
.L_783:
        /*000c*/ 	.word	0x00000000
        /*0010*/ 	.short	0x0000
        /*0012*/ 	.short	0x0000
        /*0014*/ 	.byte	0x00, 0xf0, 0xc1, 0x09


	//----- nvinfo : EIATTR_SPARSE_MMA_MASK
	.align		4
.L_784:
        /*0018*/ 	.byte	0x03, 0x50
        /*001a*/ 	.short	0x0000


	//----- nvinfo : EIATTR_MAXREG_COUNT
	.align		4
        /*001c*/ 	.byte	0x03, 0x1b
        /*001e*/ 	.short	0x00ff


	//----- nvinfo : EIATTR_MERCURY_ISA_VERSION
	.align		4
        /*0020*/ 	.byte	0x03, 0x5f
        /*0022*/ 	.short	0x0101


	//----- nvinfo : EIATTR_VRC_CTA_INIT_COUNT
	.align		4
        /*0024*/ 	.byte	0x02, 0x4a
	.zero		1
	.zero		1


	//----- nvinfo : EIATTR_EXIT_INSTR_OFFSETS
	.align		4
        /*0028*/ 	.byte	0x04, 0x1c
        /*002a*/ 	.short	(.L_786 - .L_785)


	//   ....[0]....
.L_785:
        /*002c*/ 	.word	0x00000010


	//----- nvinfo : EIATTR_MAX_THREADS
	.align		4
.L_786:
        /*0030*/ 	.byte	0x04, 0x05
        /*0032*/ 	.short	(.L_788 - .L_787)
.L_787:
        /*0034*/ 	.word	0x00000100
        /*0038*/ 	.word	0x00000001
        /*003c*/ 	.word	0x00000001


	//----- nvinfo : EIATTR_CBANK_PARAM_SIZE
	.align		4
.L_788:
        /*0040*/ 	.byte	0x03, 0x19
        /*0042*/ 	.short	0x0270


	//----- nvinfo : EIATTR_PARAM_CBANK
	.align		4
        /*0044*/ 	.byte	0x04, 0x0a
        /*0046*/ 	.short	(.L_790 - .L_789)
	.align		4
.L_789:
        /*0048*/ 	.word	index@(.nv.constant0._ZN7cutlass13device_kernelIN5flash19enable_sm80_to_sm89INS1_16FlashAttnBwdSm80INS1_25CollectiveMainloopBwdSm80ILi2ELi2EN4cute5tupleIJNS5_1CILi128EEES8_NS7_ILi64EEEEEENS_6half_tEfNS_4arch4Sm80ELb0ELb1ELb1ELb0ELb1ELb0ELb0ELb0ELi2ELi4ELi4ELi4ELb0EEENS1_21CollectiveEpilogueBwdISA_SB_SD_Li256ELb0ELb0ELi2EEENS1_19SingleTileSchedulerILb0ELb0ELb0ELi128EEEEEEEEEvNT_6ParamsE)
        /*004c*/ 	.short	0x0380
        /*004e*/ 	.short	0x0270


	//----- nvinfo : EIATTR_SW_WAR
	.align		4
.L_790:
        /*0050*/ 	.byte	0x04, 0x36
        /*0052*/ 	.short	(.L_792 - .L_791)
.L_791:
        /*0054*/ 	.word	0x00000008
.L_792:


//--------------------- .nv.info._ZN7cutlass13device_kernelIN5flash19enable_sm80_to_sm89INS1_16FlashAttnBwdSm80INS1_25CollectiveMainloopBwdSm80ILi2ELi2EN4cute5tupleIJNS5_1CILi128EEES8_NS7_ILi64EEEEEENS_6half_tEfNS_4arch4Sm80ELb0ELb1ELb1ELb0ELb0ELb0ELb0ELb0ELi2ELi4ELi4ELi4ELb0EEENS1_24CollectiveEpilogueBwdGQAISA_fSD_Li256ELb0ELb0EEENS1_19SingleTileSchedulerILb0ELb0ELb0ELi128EEEEEEEEEvNT_6ParamsE --------------------------
	.section	.nv.info._ZN7cutlass13device_kernelIN5flash19enable_sm80_to_sm89INS1_16FlashAttnBwdSm80INS1_25CollectiveMainloopBwdSm80ILi2ELi2EN4cute5tupleIJNS5_1CILi128EEES8_NS7_ILi64EEEEEENS_6half_tEfNS_4arch4Sm80ELb0ELb1ELb1ELb0ELb0ELb0ELb0ELb0ELi2ELi4ELi4ELi4ELb0EEENS1_24CollectiveEpilogueBwdGQAISA_fSD_Li256ELb0ELb0EEENS1_19SingleTileSchedulerILb0ELb0ELb0ELi128EEEEEEEEEvNT_6ParamsE,"",@"SHT_CUDA_INFO"
	.sectionflags	@""
	.align	4


	//----- nvinfo : EIATTR_CUDA_API_VERSION
	.align		4
        /*0000*/ 	.byte	0x04, 0x37
        /*0002*/ 	.short	(.L_794 - .L_793)
.L_793:
        /*0004*/ 	.word	0x00000082


	//----- nvinfo : EIATTR_KPARAM_INFO
	.align		4
.L_794:
        /*0008*/ 	.byte	0x04, 0x17
        /*000a*/ 	.short	(.L_796 - .L_795)
.L_795:
        /*000c*/ 	.word	0x00000000
        /*0010*/ 	.short	0x0000
        /*0012*/ 	.short	0x0000
        /*0014*/ 	.byte	0x00, 0xf0, 0xe1, 0x09


	//----- nvinfo : EIATTR_SPARSE_MMA_MASK
	.align		4
.L_796:
        /*0018*/ 	.byte	0x03, 0x50
        /*001a*/ 	.short	0x0000


	//----- nvinfo : EIATTR_MAXREG_COUNT
	.align		4
        /*001c*/ 	.byte	0x03, 0x1b
        /*001e*/ 	.short	0x00ff


	//----- nvinfo : EIATTR_MERCURY_ISA_VERSION
	.align		4
        /*0020*/ 	.byte	0x03, 0x5f
        /*0022*/ 	.short	0x0101


	//----- nvinfo : EIATTR_VRC_CTA_INIT_COUNT
	.align		4
        /*0024*/ 	.byte	0x02, 0x4a
	.zero		1
	.zero		1


	//----- nvinfo : EIATTR_EXIT_INSTR_OFFSETS
	.align		4
        /*0028*/ 	.byte	0x04, 0x1c
        /*002a*/ 	.short	(.L_798 - .L_797)


	//   ....[0]....
.L_797:
        /*002c*/ 	.word	0x00000010


	//----- nvinfo : EIATTR_MAX_THREADS
	.align		4
.L_798:
        /*0030*/ 	.byte	0x04, 0x05
        /*0032*/ 	.short	(.L_800 - .L_799)
.L_799:
        /*0034*/ 	.word	0x00000100
        /*0038*/ 	.word	0x00000001
        /*003c*/ 	.word	0x00000001


	//----- nvinfo : EIATTR_CBANK_PARAM_SIZE
	.align		4
.L_800:
        /*0040*/ 	.byte	0x03, 0x19
        /*0042*/ 	.short	0x0278


	//----- nvinfo : EIATTR_PARAM_CBANK
	.align		4
        /*0044*/ 	.byte	0x04, 0x0a
        /*0046*/ 	.short	(.L_802 - .L_801)
	.align		4
.L_801:
        /*0048*/ 	.word	index@(.nv.constant0._ZN7cutlass13device_kernelIN5flash19enable_sm80_to_sm89INS1_16FlashAttnBwdSm80INS1_25CollectiveMainloopBwdSm80ILi2ELi2EN4cute5tupleIJNS5_1CILi128EEES8_NS7_ILi64EEEEEENS_6half_tEfNS_4arch4Sm80ELb0ELb1ELb1ELb0ELb0ELb0ELb0ELb0ELi2ELi4ELi4ELi4ELb0EEENS1_24CollectiveEpilogueBwdGQAISA_fSD_Li256ELb0ELb0EEENS1_19SingleTileSchedulerILb0ELb0ELb0ELi128EEEEEEEEEvNT_6ParamsE)
        /*004c*/ 	.short	0x0380
        /*004e*/ 	.short	0x0278


	//----- nvinfo : EIATTR_SW_WAR
	.align		4
.L_802:
        /*0050*/ 	.byte	0x04, 0x36
        /*0052*/ 	.short	(.L_804 - .L_803)
.L_803:
        /*0054*/ 	.word	0x00000008
.L_804:


//--------------------- .nv.info._ZN7cutlass13device_kernelIN5flash19enable_sm80_to_sm89INS1_16FlashAttnBwdSm80INS1_25CollectiveMainloopBwdSm80ILi2ELi2EN4cute5tupleIJNS5_1CILi128EEES8_NS7_ILi64EEEEEENS_6half_tEfNS_4arch4Sm80ELb0ELb1ELb1ELb0ELb1ELb0ELb0ELb0ELi2ELi4ELi4ELi4ELb0EEENS1_24CollectiveEpilogueBwdGQAISA_fSD_Li256ELb0ELb1EEENS1_19SingleTileSchedulerILb0ELb0ELb0ELi128EEEEEEEEEvNT_6ParamsE --------------------------
	.section	.nv.info._ZN7cutlass13device_kernelIN5flash19enable_sm80_to_sm89INS1_16FlashAttnBwdSm80INS1_25CollectiveMainloopBwdSm80ILi2ELi2EN4cute5tupleIJNS5_1CILi128EEES8_NS7_ILi64EEEEEENS_6half_tEfNS_4arch4Sm80ELb0ELb1ELb1ELb0ELb1ELb0ELb0ELb0ELi2ELi4ELi4ELi4ELb0EEENS1_24CollectiveEpilogueBwdGQAISA_fSD_Li256ELb0ELb1EEENS1_19SingleTileSchedulerILb0ELb0ELb0ELi128EEEEEEEEEvNT_6ParamsE,"",@"SHT_CUDA_INFO"
	.sectionflags	@""
	.align	4


	//----- nvinfo : EIATTR_CUDA_API_VERSION
	.align		4
        /*0000*/ 	.byte	0x04, 0x37
        /*0002*/ 	.short	(.L_806 - .L_805)
.L_805:
        /*0004*/ 	.word	0x00000082


	//----- nvinfo : EIATTR_KPARAM_INFO
	.align		4
.L_806:
        /*0008*/ 	.byte	0x04, 0x17
        /*000a*/ 	.short	(.L_808 - .L_807)
.L_807:
        /*000c*/ 	.word	0x00000000
        /*0010*/ 	.short	0x0000
        /*0012*/ 	.short	0x0000
        /*0014*/ 	.byte	0x00, 0xf0, 0xe1, 0x09


	//----- nvinfo : EIATTR_SPARSE_MMA_MASK
	.align		4
.L_808:
        /*0018*/ 	.byte	0x03, 0x50
        /*001a*/ 	.short	0x0000


	//----- nvinfo : EIATTR_MAXREG_COUNT
	.align		4
        /*001c*/ 	.byte	0x03, 0x1b
        /*001e*/ 	.short	0x00ff


	//----- nvinfo : EIATTR_MERCURY_ISA_VERSION
	.align		4
        /*0020*/ 	.byte	0x03, 0x5f
        /*0022*/ 	.short	0x0101


	//----- nvinfo : EIATTR_VRC_CTA_INIT_COUNT
	.align		4
        /*0024*/ 	.byte	0x02, 0x4a
	.zero		1
	.zero		1


	//----- nvinfo : EIATTR_EXIT_INSTR_OFFSETS
	.align		4
        /*0028*/ 	.byte	0x04, 0x1c
        /*002a*/ 	.short	(.L_810 - .L_809)


	//   ....[0]....
.L_809:
        /*002c*/ 	.word	0x00000010


	//----- nvinfo : EIATTR_MAX_THREADS
	.align		4
.L_810:
        /*0030*/ 	.byte	0x04, 0x05
        /*0032*/ 	.short	(.L_812 - .L_811)
.L_811:
        /*0034*/ 	.word	0x00000100
        /*0038*/ 	.word	0x00000001
        /*003c*/ 	.word	0x00000001


	//----- nvinfo : EIATTR_CBANK_PARAM_SIZE
	.align		4
.L_812:
        /*0040*/ 	.byte	0x03, 0x19
        /*0042*/ 	.short	0x0278


	//----- nvinfo : EIATTR_PARAM_CBANK
	.align		4
        /*0044*/ 	.byte	0x04, 0x0a
        /*0046*/ 	.short	(.L_814 - .L_813)
	.align		4
.L_813:
        /*0048*/ 	.word	index@(.nv.constant0._ZN7cutlass13device_kernelIN5flash19enable_sm80_to_sm89INS1_16FlashAttnBwdSm80INS1_25CollectiveMainloopBwdSm80ILi2ELi2EN4cute5tupleIJNS5_1CILi128EEES8_NS7_ILi64EEEEEENS_6half_tEfNS_4arch4Sm80ELb0ELb1ELb1ELb0ELb1ELb0ELb0ELb0ELi2ELi4ELi4ELi4ELb0EEENS1_24CollectiveEpilogueBwdGQAISA_fSD_Li256ELb0ELb1EEENS1_19SingleTileSchedulerILb0ELb0ELb0ELi128EEEEEEEEEvNT_6ParamsE)
        /*004c*/ 	.short	0x0380
        /*004e*/ 	.short	0x0278


	//----- nvinfo : EIATTR_SW_WAR
	.align		4
.L_814:
        /*0050*/ 	.byte	0x04, 0x36
        /*0052*/ 	.short	(.L_816 - .L_815)
.L_815:
        /*0054*/ 	.word	0x00000008
.L_816:


//--------------------- .nv.info._ZN7cutlass13device_kernelIN5flash19enable_sm80_to_sm89INS1_16FlashAttnBwdSm80INS1_25CollectiveMainloopBwdSm80ILi2ELi2EN4cute5tupleIJNS5_1CILi128EEES8_NS7_ILi64EEEEEENS_6half_tEfNS_4arch4Sm80ELb0ELb1ELb1ELb1ELb0ELb0ELb0ELb0ELi2ELi4ELi4ELi4ELb0EEENS1_21CollectiveEpilogueBwdISA_SB_SD_Li256ELb1ELb0ELi2EEENS1_19SingleTileSchedulerILb1ELb0ELb0ELi128EEEEEEEEEvNT_6ParamsE --------------------------
	.section	.nv.info._ZN7cutlass13device_kernelIN5flash19enable_sm80_to_sm89INS1_16FlashAttnBwdSm80INS1_25CollectiveMainloopBwdSm80ILi2ELi2EN4cute5tupleIJNS5_1CILi128EEES8_NS7_ILi64EEEEEENS_6half_tEfNS_4arch4Sm80ELb0ELb1ELb1ELb1ELb0ELb0ELb0ELb0ELi2ELi4ELi4ELi4ELb0EEENS1_21CollectiveEpilogueBwdISA_SB_SD_Li256ELb1ELb0ELi2EEENS1_19SingleTileSchedulerILb1ELb0ELb0ELi128EEEEEEEEEvNT_6ParamsE,"",@"SHT_CUDA_INFO"
	.sectionflags	@""
	.align	4


	//----- nvinfo : EIATTR_CUDA_API_VERSION
	.align		4
        /*0000*/ 	.byte	0x04, 0x37
        /*0002*/ 	.short	(.L_818 - .L_817)
.L_817:
        /*0004*/ 	.word	0x00000082


	//----- nvinfo : EIATTR_KPARAM_INFO
	.align		4
.L_818:
        /*0008*/ 	.byte	0x04, 0x17
        /*000a*/ 	.short	(.L_820 - .L_819)
.L_819:
        /*000c*/ 	.word	0x00000000
        /*0010*/ 	.short	0x0000
        /*0012*/ 	.short	0x0000
        /*0014*/ 	.byte	0x00, 0xf0, 0xc1, 0x09


	//----- nvinfo : EIATTR_SPARSE_MMA_MASK
	.align		4
.L_820:
        /*0018*/ 	.byte	0x03, 0x50
        /*001a*/ 	.short	0x0000


	//----- nvinfo : EIATTR_MAXREG_COUNT
	.align		4
        /*001c*/ 	.byte	0x03, 0x1b
        /*001e*/ 	.short	0x00ff


	//----- nvinfo : EIATTR_MERCURY_ISA_VERSION
	.align		4
        /*0020*/ 	.byte	0x03, 0x5f
        /*0022*/ 	.short	0x0101


	//----- nvinfo : EIATTR_VRC_CTA_INIT_COUNT
	.align		4
        /*0024*/ 	.byte	0x02, 0x4a
	.zero		1
	.zero		1


	//----- nvinfo : EIATTR_EXIT_INSTR_OFFSETS
	.align		4
        /*0028*/ 	.byte	0x04, 0x1c
        /*002a*/ 	.short	(.L_822 - .L_821)


	//   ....[0]....
.L_821:
        /*002c*/ 	.word	0x00000010


	//----- nvinfo : EIATTR_MAX_THREADS
	.align		4
.L_822:
        /*0030*/ 	.byte	0x04, 0x05
        /*0032*/ 	.short	(.L_824 - .L_823)
.L_823:
        /*0034*/ 	.word	0x00000100
        /*0038*/ 	.word	0x00000001
        /*003c*/ 	.word	0x00000001


	//----- nvinfo : EIATTR_CBANK_PARAM_SIZE
	.align		4
.L_824:
        /*0040*/ 	.byte	0x03, 0x19
        /*0042*/ 	.short	0x0270


	//----- nvinfo : EIATTR_PARAM_CBANK
	.align		4
        /*0044*/ 	.byte	0x04, 0x0a
        /*0046*/ 	.short	(.L_826 - .L_825)
	.align		4
.L_825:
        /*0048*/ 	.word	index@(.nv.constant0._ZN7cutlass13device_kernelIN5flash19enable_sm80_to_sm89INS1_16FlashAttnBwdSm80INS1_25CollectiveMainloopBwdSm80ILi2ELi2EN4cute5tupleIJNS5_1CILi128EEES8_NS7_ILi64EEEEEENS_6half_tEfNS_4arch4Sm80ELb0ELb1ELb1ELb1ELb0ELb0ELb0ELb0ELi2ELi4ELi4ELi4ELb0EEENS1_21CollectiveEpilogueBwdISA_SB_SD_Li256ELb1ELb0ELi2EEENS1_19SingleTileSchedulerILb1ELb0ELb0ELi128EEEEEEEEEvNT_6ParamsE)
        /*004c*/ 	.short	0x0380
        /*004e*/ 	.short	0x0270


	//----- nvinfo : EIATTR_SW_WAR
	.align		4
.L_826:
        /*0050*/ 	.byte	0x04, 0x36
        /*0052*/ 	.short	(.L_828 - .L_827)
.L_827:
        /*0054*/ 	.word	0x00000008
.L_828:


//--------------------- .nv.info._ZN7cutlass13device_kernelIN5flash19enable_sm80_to_sm89INS1_16FlashAttnBwdSm80INS1_25CollectiveMainloopBwdSm80ILi2ELi2EN4cute5tupleIJNS5_1CILi128EEES8_NS7_ILi64EEEEEENS_6half_tEfNS_4arch4Sm80ELb0ELb1ELb1ELb1ELb1ELb0ELb0ELb0ELi2ELi4ELi4ELi4ELb0EEENS1_21CollectiveEpilogueBwdISA_SB_SD_Li256ELb1ELb0ELi2EEENS1_19SingleTileSchedulerILb1ELb0ELb0ELi128EEEEEEEEEvNT_6ParamsE --------------------------
	.section	.nv.info._ZN7cutlass13device_kernelIN5flash19enable_sm80_to_sm89INS1_16FlashAttnBwdSm80INS1_25CollectiveMainloopBwdSm80ILi2ELi2EN4cute5tupleIJNS5_1CILi128EEES8_NS7_ILi64EEEEEENS_6half_tEfNS_4arch4Sm80ELb0ELb1ELb1ELb1ELb1ELb0ELb0ELb0ELi2ELi4ELi4ELi4ELb0EEENS1_21CollectiveEpilogueBwdISA_SB_SD_Li256ELb1ELb0ELi2EEENS1_19SingleTileSchedulerILb1ELb0ELb0ELi128EEEEEEEEEvNT_6ParamsE,"",@"SHT_CUDA_INFO"
	.sectionflags	@""
	.align	4


	//----- nvinfo : EIATTR_CUDA_API_VERSION
	.align		4
        /*0000*/ 	.byte	0x04, 0x37
        /*0002*/ 	.short	(.L_830 - .L_829)
.L_829:
        /*0004*/ 	.word	0x00000082


	//----- nvinfo : EIATTR_KPARAM_INFO
	.align		4
.L_830:
        /*0008*/ 	.byte	0x04, 0x17
        /*000a*/ 	.short	(.L_832 - .L_831)
.L_831:
        /*000c*/ 	.word	0x00000000
        /*0010*/ 	.short	0x0000
        /*0012*/ 	.short	0x0000
        /*0014*/ 	.byte	0x00, 0xf0, 0xc1, 0x09


	//----- nvinfo : EIATTR_SPARSE_MMA_MASK
	.align		4
.L_832:
        /*0018*/ 	.byte	0x03, 0x50
        /*001a*/ 	.short	0x0000


	//----- nvinfo : EIATTR_MAXREG_COUNT
	.align		4
        /*001c*/ 	.byte	0x03, 0x1b
        /*001e*/ 	.short	0x00ff


	//----- nvinfo : EIATTR_MERCURY_ISA_VERSION
	.align		4
        /*0020*/ 	.byte	0x03, 0x5f
        /*0022*/ 	.short	0x0101


	//----- nvinfo : EIATTR_VRC_CTA_INIT_COUNT
	.align		4
        /*0024*/ 	.byte	0x02, 0x4a
	.zero		1
	.zero		1


	//----- nvinfo : EIATTR_EXIT_INSTR_OFFSETS
	.align		4
        /*0028*/ 	.byte	0x04, 0x1c
        /*002a*/ 	.short	(.L_834 - .L_833)


	//   ....[0]....
.L_833:
        /*002c*/ 	.word	0x00000010


	//----- nvinfo : EIATTR_MAX_THREADS
	.align		4
.L_834:
        /*0030*/ 	.byte	0x04, 0x05
        /*0032*/ 	.short	(.L_836 - .L_835)
.L_835:
        /*0034*/ 	.word	0x00000100
        /*0038*/ 	.word	0x00000001
        /*003c*/ 	.word	0x00000001


	//----- nvinfo : EIATTR_CBANK_PARAM_SIZE
	.align		4
.L_836:
        /*0040*/ 	.byte	0x03, 0x19
        /*0042*/ 	.short	0x0270


	//----- nvinfo : EIATTR_PARAM_CBANK
	.align		4
        /*0044*/ 	.byte	0x04, 0x0a
        /*0046*/ 	.short	(.L_838 - .L_837)
	.align		4
.L_837:
        /*0048*/ 	.word	index@(.nv.constant0._ZN7cutlass13device_kernelIN5flash19enable_sm80_to_sm89INS1_16FlashAttnBwdSm80INS1_25CollectiveMainloopBwdSm80ILi2ELi2EN4cute5tupleIJNS5_1CILi128EEES8_NS7_ILi64EEEEEENS_6half_tEfNS_4arch4Sm80ELb0ELb1ELb1ELb1ELb1ELb0ELb0ELb0ELi2ELi4ELi4ELi4ELb0EEENS1_21CollectiveEpilogueBwdISA_SB_SD_Li256ELb1ELb0ELi2EEENS1_19SingleTileSchedulerILb1ELb0ELb0ELi128EEEEEEEEEvNT_6ParamsE)
        /*004c*/ 	.short	0x0380
        /*004e*/ 	.short	0x0270


	//----- nvinfo : EIATTR_SW_WAR
	.align		4
.L_838:
        /*0050*/ 	.byte	0x04, 0x36
        /*0052*/ 	.short	(.L_840 - .L_839)
.L_839:
        /*0054*/ 	.word	0x00000008
.L_840:


//--------------------- .nv.info._ZN7cutlass13device_kernelIN5flash19enable_sm80_to_sm89INS1_16FlashAttnBwdSm80INS1_25CollectiveMainloopBwdSm80ILi2ELi2EN4cute5tupleIJNS5_1CILi128EEES8_NS7_ILi64EEEEEENS_6half_tEfNS_4arch4Sm80ELb0ELb1ELb1ELb1ELb0ELb0ELb0ELb0ELi2ELi4ELi4ELi4ELb0EEENS1_24CollectiveEpilogueBwdGQAISA_fSD_Li256ELb1ELb0EEENS1_19SingleTileSchedulerILb1ELb0ELb0ELi128EEEEEEEEEvNT_6ParamsE --------------------------
	.section	.nv.info._ZN7cutlass13device_kernelIN5flash19enable_sm80_to_sm89INS1_16FlashAttnBwdSm80INS1_25CollectiveMainloopBwdSm80ILi2ELi2EN4cute5tupleIJNS5_1CILi128EEES8_NS7_ILi64EEEEEENS_6half_tEfNS_4arch4Sm80ELb0ELb1ELb1ELb1ELb0ELb0ELb0ELb0ELi2ELi4ELi4ELi4ELb0EEENS1_24CollectiveEpilogueBwdGQAISA_fSD_Li256ELb1ELb0EEENS1_19SingleTileSchedulerILb1ELb0ELb0ELi128EEEEEEEEEvNT_6ParamsE,"",@"SHT_CUDA_INFO"
	.sectionflags	@""
	.align	4


	//----- nvinfo : EIATTR_CUDA_API_VERSION
	.align		4
        /*0000*/ 	.byte	0x04, 0x37
        /*0002*/ 	.short	(.L_842 - .L_841)
.L_841:
        /*0004*/ 	.word	0x00000082


	//----- nvinfo : EIATTR_KPARAM_INFO
	.align		4
.L_842:
        /*0008*/ 	.byte	0x04, 0x17
        /*000a*/ 	.short	(.L_844 - .L_843)
.L_843:
        /*000c*/ 	.word	0x00000000
        /*0010*/ 	.short	0x0000
        /*0012*/ 	.short	0x0000
        /*0014*/ 	.byte	0x00, 0xf0, 0xe1, 0x09


	//----- nvinfo : EIATTR_SPARSE_MMA_MASK
	.align		4
.L_844:
        /*0018*/ 	.byte	0x03, 0x50
        /*001a*/ 	.short	0x0000


	//----- nvinfo : EIATTR_MAXREG_COUNT
	.align		4
        /*001c*/ 	.byte	0x03, 0x1b
        /*001e*/ 	.short	0x00ff


	//----- nvinfo : EIATTR_MERCURY_ISA_VERSION
	.align		4
        /*0020*/ 	.byte	0x03, 0x5f
        /*0022*/ 	.short	0x0101


	//----- nvinfo : EIATTR_VRC_CTA_INIT_COUNT
	.align		4
        /*0024*/ 	.byte	0x02, 0x4a
	.zero		1
	.zero		1


	//----- nvinfo : EIATTR_EXIT_INSTR_OFFSETS
	.align		4
        /*0028*/ 	.byte	0x04, 0x1c
        /*002a*/ 	.short	(.L_846 - .L_845)


	//   ....[0]....
.L_845:
        /*002c*/ 	.word	0x00000010


	//----- nvinfo : EIATTR_MAX_THREADS
	.align		4
.L_846:
        /*0030*/ 	.byte	0x04, 0x05
        /*0032*/ 	.short	(.L_848 - .L_847)
.L_847:
        /*0034*/ 	.word	0x00000100
        /*0038*/ 	.word	0x00000001
        /*003c*/ 	.word	0x00000001


	//----- nvinfo : EIATTR_CBANK_PARAM_SIZE
	.align		4
.L_848:
        /*0040*/ 	.byte	0x03, 0x19
        /*0042*/ 	.short	0x0278


	//----- nvinfo : EIATTR_PARAM_CBANK
	.align		4
        /*0044*/ 	.byte	0x04, 0x0a
        /*0046*/ 	.short	(.L_850 - .L_849)
	.align		4
.L_849:
        /*0048*/ 	.word	index@(.nv.constant0._ZN7cutlass13device_kernelIN5flash19enable_sm80_to_sm89INS1_16FlashAttnBwdSm80INS1_25CollectiveMainloopBwdSm80ILi2ELi2EN4cute5tupleIJNS5_1CILi128EEES8_NS7_ILi64EEEEEENS_6half_tEfNS_4arch4Sm80ELb0ELb1ELb1ELb1ELb0ELb0ELb0ELb0ELi2ELi4ELi4ELi4ELb0EEENS1_24CollectiveEpilogueBwdGQAISA_fSD_Li256ELb1ELb0EEENS1_19SingleTileSchedulerILb1ELb0ELb0ELi128EEEEEEEEEvNT_6ParamsE)
        /*004c*/ 	.short	0x0380
        /*004e*/ 	.short	0x0278


	//----- nvinfo : EIATTR_SW_WAR
	.align		4
.L_850:
        /*0050*/ 	.byte	0x04, 0x36
        /*0052*/ 	.short	(.L_852 - .L_851)
.L_851:
        /*0054*/ 	.word	0x00000008
.L_852:


//--------------------- .nv.info._ZN7cutlass13device_kernelIN5flash19enable_sm80_to_sm89INS1_16FlashAttnBwdSm80INS1_25CollectiveMainloopBwdSm80ILi2ELi2EN4cute5tupleIJNS5_1CILi128EEES8_NS7_ILi64EEEEEENS_6half_tEfNS_4arch4Sm80ELb0ELb1ELb1ELb1ELb1ELb0ELb0ELb0ELi2ELi4ELi4ELi4ELb0EEENS1_24CollectiveEpilogueBwdGQAISA_fSD_Li256ELb1ELb1EEENS1_19SingleTileSchedulerILb1ELb0ELb0ELi128EEEEEEEEEvNT_6ParamsE --------------------------
	.section	.nv.info._ZN7cutlass13device_kernelIN5flash19enable_sm80_to_sm89INS1_16FlashAttnBwdSm80INS1_25CollectiveMainloopBwdSm80ILi2ELi2EN4cute5tupleIJNS5_1CILi128EEES8_NS7_ILi64EEEEEENS_6half_tEfNS_4arch4Sm80ELb0ELb1ELb1ELb1ELb1ELb0ELb0ELb0ELi2ELi4ELi4ELi4ELb0EEENS1_24CollectiveEpilogueBwdGQAISA_fSD_Li256ELb1ELb1EEENS1_19SingleTileSchedulerILb1ELb0ELb0ELi128EEEEEEEEEvNT_6ParamsE,"",@"SHT_CUDA_INFO"
	.sectionflags	@""
	.align	4


	//----- nvinfo : EIATTR_CUDA_API_VERSION
	.align		4
        /*0000*/ 	.byte	0x04, 0x37
        /*0002*/ 	.short	(.L_854 - .L_853)
.L_853:
        /*0004*/ 	.word	0x00000082


	//----- nvinfo : EIATTR_KPARAM_INFO
	.align		4
.L_854:
        /*0008*/ 	.byte	0x04, 0x17
        /*000a*/ 	.short	(.L_856 - .L_855)
.L_855:
        /*000c*/ 	.word	0x00000000
        /*0010*/ 	.short	0x0000
        /*0012*/ 	.short	0x0000
        /*0014*/ 	.byte	0x00, 0xf0, 0xe1, 0x09


	//----- nvinfo : EIATTR_SPARSE_MMA_MASK
	.align		4
.L_856:
        /*0018*/ 	.byte	0x03, 0x50
        /*001a*/ 	.short	0x0000


	//----- nvinfo : EIATTR_MAXREG_COUNT
	.align		4
        /*001c*/ 	.byte	0x03, 0x1b
        /*001e*/ 	.short	0x00ff


	//----- nvinfo : EIATTR_MERCURY_ISA_VERSION
	.align		4
        /*0020*/ 	.byte	0x03, 0x5f
        /*0022*/ 	.short	0x0101


	//----- nvinfo : EIATTR_VRC_CTA_INIT_COUNT
	.align		4
        /*0024*/ 	.byte	0x02, 0x4a
	.zero		1
	.zero		1


	//----- nvinfo : EIATTR_EXIT_INSTR_OFFSETS
	.align		4
        /*0028*/ 	.byte	0x04, 0x1c
        /*002a*/ 	.short	(.L_858 - .L_857)


	//   ....[0]....
.L_857:
        /*002c*/ 	.word	0x00000010


	//----- nvinfo : EIATTR_MAX_THREADS
	.align		4
.L_858:
        /*0030*/ 	.byte	0x04, 0x05
        /*0032*/ 	.short	(.L_860 - .L_859)
.L_859:
        /*0034*/ 	.word	0x00000100
        /*0038*/ 	.word	0x00000001
        /*003c*/ 	.word	0x00000001


	//----- nvinfo : EIATTR_CBANK_PARAM_SIZE
	.align		4
.L_860:
        /*0040*/ 	.byte	0x03, 0x19
        /*0042*/ 	.short	0x0278


	//----- nvinfo : EIATTR_PARAM_CBANK
	.align		4
        /*0044*/ 	.byte	0x04, 0x0a
        /*0046*/ 	.short	(.L_862 - .L_861)
	.align		4
.L_861:
        /*0048*/ 	.word	index@(.nv.constant0._ZN7cutlass13device_kernelIN5flash19enable_sm80_to_sm89INS1_16FlashAttnBwdSm80INS1_25CollectiveMainloopBwdSm80ILi2ELi2EN4cute5tupleIJNS5_1CILi128EEES8_NS7_ILi64EEEEEENS_6half_tEfNS_4arch4Sm80ELb0ELb1ELb1ELb1ELb1ELb0ELb0ELb0ELi2ELi4ELi4ELi4ELb0EEENS1_24CollectiveEpilogueBwdGQAISA_fSD_Li256ELb1ELb1EEENS1_19SingleTileSchedulerILb1ELb0ELb0ELi128EEEEEEEEEvNT_6ParamsE)
        /*004c*/ 	.short	0x0380
        /*004e*/ 	.short	0x0278


	//----- nvinfo : EIATTR_SW_WAR
	.align		4
.L_862:
        /*0050*/ 	.byte	0x04, 0x36
        /*0052*/ 	.short	(.L_864 - .L_863)
.L_863:
        /*0054*/ 	.word	0x00000008
.L_864:


//--------------------- .nv.info._ZN7cutlass13device_kernelIN5flash19enable_sm80_to_sm89INS1_16FlashAttnBwdSm80INS1_25CollectiveMainloopBwdSm80ILi2ELi2EN4cute5tupleIJNS5_1CILi128EEES8_NS7_ILi64EEEEEENS_6half_tEfNS_4arch4Sm80ELb1ELb0ELb1ELb0ELb0ELb0ELb0ELb0ELi2ELi4ELi4ELi4ELb0EEENS1_21CollectiveEpilogueBwdISA_SB_SD_Li256ELb0ELb0ELi2EEENS1_25SingleTileBwdLPTSchedulerILb0ELi128ELb0EEEEEEEEEvNT_6ParamsE --------------------------
	.section	.nv.info._ZN7cutlass13device_kernelIN5flash19enable_sm80_to_sm89INS1_16FlashAttnBwdSm80INS1_25CollectiveMainloopBwdSm80ILi2ELi2EN4cute5tupleIJNS5_1CILi128EEES8_NS7_ILi64EEEEEENS_6half_tEfNS_4arch4Sm80ELb1ELb0ELb1ELb0ELb0ELb0ELb0ELb0ELi2ELi4ELi4ELi4ELb0EEENS1_21CollectiveEpilogueBwdISA_SB_SD_Li256ELb0ELb0ELi2EEENS1_25SingleTileBwdLPTSchedulerILb0ELi128ELb0EEEEEEEEEvNT_6ParamsE,"",@"SHT_CUDA_INFO"
	.sectionflags	@""
	.align	4


	//----- nvinfo : EIATTR_CUDA_API_VERSION
	.align		4
        /*0000*/ 	.byte	0x04, 0x37
        /*0002*/ 	.short	(.L_866 - .L_865)
.L_865:
        /*0004*/ 	.word	0x00000082


	//----- nvinfo : EIATTR_KPARAM_INFO
	.align		4
.L_866:
        /*0008*/ 	.byte	0x04, 0x17
        /*000a*/ 	.short	(.L_868 - .L_867)
.L_867:
        /*000c*/ 	.word	0x00000000
        /*0010*/ 	.short	0x0000
        /*0012*/ 	.short	0x0000
        /*0014*/ 	.byte	0x00, 0xf0, 0x21, 0x0a


	//----- nvinfo : EIATTR_SPARSE_MMA_MASK
	.align		4
.L_868:
        /*0018*/ 	.byte	0x03, 0x50
        /*001a*/ 	.short	0x0000


	//----- nvinfo : EIATTR_MAXREG_COUNT
	.align		4
        /*001c*/ 	.byte	0x03, 0x1b
        /*001e*/ 	.short	0x00ff


	//----- nvinfo : EIATTR_MERCURY_ISA_VERSION
	.align		4
        /*0020*/ 	.byte	0x03, 0x5f
        /*0022*/ 	.short	0x0101


	//----- nvinfo : EIATTR_VRC_CTA_INIT_COUNT
	.align		4
        /*0024*/ 	.byte	0x02, 0x4a
	.zero		1
	.zero		1


	//----- nvinfo : EIATTR_EXIT_INSTR_OFFSETS
	.align		4
        /*0028*/ 	.byte	0x04, 0x1c
        /*002a*/ 	.short	(.L_870 - .L_869)


	//   ....[0]....
.L_869:
        /*002c*/ 	.word	0x00000010


	//----- nvinfo : EIATTR_MAX_THREADS
	.align		4
.L_870:
        /*0030*/ 	.byte	0x04, 0x05
        /*0032*/ 	.short	(.L_872 - .L_871)
.L_871:
        /*0034*/ 	.word	0x00000100
        /*0038*/ 	.word	0x00000001
        /*003c*/ 	.word	0x00000001


	//----- nvinfo : EIATTR_CBANK_PARAM_SIZE
	.align		4
.L_872:
        /*0040*/ 	.byte	0x03, 0x19
        /*0042*/ 	.short	0x0288


	//----- nvinfo : EIATTR_PARAM_CBANK
	.align		4
        /*0044*/ 	.byte	0x04, 0x0a
        /*0046*/ 	.short	(.L_874 - .L_873)
	.align		4
.L_873:
        /*0048*/ 	.word	index@(.nv.constant0._ZN7cutlass13device_kernelIN5flash19enable_sm80_to_sm89INS1_16FlashAttnBwdSm80INS1_25CollectiveMainloopBwdSm80ILi2ELi2EN4cute5tupleIJNS5_1CILi128EEES8_NS7_ILi64EEEEEENS_6half_tEfNS_4arch4Sm80ELb1ELb0ELb1ELb0ELb0ELb0ELb0ELb0ELi2ELi4ELi4ELi4ELb0EEENS1_21CollectiveEpilogueBwdISA_SB_SD_Li256ELb0ELb0ELi2EEENS1_25SingleTileBwdLPTSchedulerILb0ELi128ELb0EEEEEEEEEvNT_6ParamsE)
        /*004c*/ 	.short	0x0380
        /*004e*/ 	.short	0x0288


	//----- nvinfo : EIATTR_SW_WAR
	.align		4
.L_874:
        /*0050*/ 	.byte	0x04, 0x36
        /*0052*/ 	.short	(.L_876 - .L_875)
.L_875:
        /*0054*/ 	.word	0x00000008
.L_876:


//--------------------- .nv.info._ZN7cutlass13device_kernelIN5flash19enable_sm80_to_sm89INS1_16FlashAttnBwdSm80INS1_25CollectiveMainloopBwdSm80ILi2ELi2EN4cute5tupleIJNS5_1CILi128EEES8_NS7_ILi64EEEEEENS_6half_tEfNS_4arch4Sm80ELb1ELb0ELb1ELb0ELb1ELb0ELb0ELb0ELi2ELi4ELi4ELi4ELb0EEENS1_21CollectiveEpilogueBwdISA_SB_SD_Li256ELb0ELb0ELi2EEENS1_25SingleTileBwdLPTSchedulerILb0ELi128ELb1EEEEEEEEEvNT_6ParamsE --------------------------
	.section	.nv.info._ZN7cutlass13device_kernelIN5flash19enable_sm80_to_sm89INS1_16FlashAttnBwdSm80INS1_25CollectiveMainloopBwdSm80ILi2ELi2EN4cute5tupleIJNS5_1CILi128EEES8_NS7_ILi64EEEEEENS_6half_tEfNS_4arch4Sm80ELb1ELb0ELb1ELb0ELb1ELb0ELb0ELb0ELi2ELi4ELi4ELi4ELb0EEENS1_21CollectiveEpilogueBwdISA_SB_SD_Li256ELb0ELb0ELi2EEENS1_25SingleTileBwdLPTSchedulerILb0ELi128ELb1EEEEEEEEEvNT_6ParamsE,"",@"SHT_CUDA_INFO"
	.sectionflags	@""
	.align	4


	//----- nvinfo : EIATTR_CUDA_API_VERSION
	.align		4
        /*0000*/ 	.byte	0x04, 0x37
        /*0002*/ 	.short	(.L_878 - .L_877)
.L_877:
        /*0004*/ 	.word	0x00000082


	//----- nvinfo : EIATTR_KPARAM_INFO
	.align		4
.L_878:
        /*0008*/ 	.byte	0x04, 0x17
        /*000a*/ 	.short	(.L_880 - .L_879)
.L_879:
        /*000c*/ 	.word	0x00000000
        /*0010*/ 	.short	0x0000
        /*0012*/ 	.short	0x0000
        /*0014*/ 	.byte	0x00, 0xf0, 0x21, 0x0a


	//----- nvinfo : EIATTR_SPARSE_MMA_MASK
	.align		4
.L_880:
        /*0018*/ 	.byte	0x03, 0x50
        /*001a*/ 	.short	0x0000


	//----- nvinfo : EIATTR_MAXREG_COUNT
	.align		4
        /*001c*/ 	.byte	0x03, 0x1b
        /*001e*/ 	.short	0x00ff


	//----- nvinfo : EIATTR_MERCURY_ISA_VERSION
	.align		4
        /*0020*/ 	.byte	0x03, 0x5f
        /*0022*/ 	.short	0x0101


	//----- nvinfo : EIATTR_VRC_CTA_INIT_COUNT
	.align		4
        /*0024*/ 	.byte	0x02, 0x4a
	.zero		1
	.zero		1


	//----- nvinfo : EIATTR_EXIT_INSTR_OFFSETS
	.align		4
        /*0028*/ 	.byte	0x04, 0x1c
        /*002a*/ 	.short	(.L_882 - .L_881)


	//   ....[0]....
.L_881:
        /*002c*/ 	.word	0x00000010


	//----- nvinfo : EIATTR_MAX_THREADS
	.align		4
.L_882:
        /*0030*/ 	.byte	0x04, 0x05
        /*0032*/ 	.short	(.L_884 - .L_883)
.L_883:
        /*0034*/ 	.word	0x00000100
        /*0038*/ 	.word	0x00000001
        /*003c*/ 	.word	0x00000001


	//----- nvinfo : EIATTR_CBANK_PARAM_SIZE
	.align		4
.L_884:
        /*0040*/ 	.byte	0x03, 0x19
        /*0042*/ 	.short	0x0288


	//----- nvinfo : EIATTR_PARAM_CBANK
	.align		4
        /*0044*/ 	.byte	0x04, 0x0a
        /*0046*/ 	.short	(.L_886 - .L_885)
	.align		4
.L_885:
        /*0048*/ 	.word	index@(.nv.constant0._ZN7cutlass13device_kernelIN5flash19enable_sm80_to_sm89INS1_16FlashAttnBwdSm80INS1_25CollectiveMainloopBwdSm80ILi2ELi2EN4cute5tupleIJNS5_1CILi128EEES8_NS7_ILi64EEEEEENS_6half_tEfNS_4arch4Sm80ELb1ELb0ELb1ELb0ELb1ELb0ELb0ELb0ELi2ELi4ELi4ELi4ELb0EEENS1_21CollectiveEpilogueBwdISA_SB_SD_Li256ELb0ELb0ELi2EEENS1_25SingleTileBwdLPTSchedulerILb0ELi128ELb1EEEEEEEEEvNT_6ParamsE)
        /*004c*/ 	.short	0x0380
        /*004e*/ 	.short	0x0288


	//----- nvinfo : EIATTR_SW_WAR
	.align		4
.L_886:
        /*0050*/ 	.byte	0x04, 0x36
        /*0052*/ 	.short	(.L_888 - .L_887)
.L_887:
        /*0054*/ 	.word	0x00000008
.L_888:


//--------------------- .nv.info._ZN7cutlass13device_kernelIN5flash19enable_sm80_to_sm89INS1_16FlashAttnBwdSm80INS1_25CollectiveMainloopBwdSm80ILi2ELi2EN4cute5tupleIJNS5_1CILi128EEES8_NS7_ILi64EEEEEENS_6half_tEfNS_4arch4Sm80ELb1ELb0ELb1ELb0ELb0ELb0ELb0ELb0ELi2ELi4ELi4ELi4ELb0EEENS1_24CollectiveEpilogueBwdGQAISA_fSD_Li256ELb0ELb0EEENS1_25SingleTileBwdLPTSchedulerILb0ELi128ELb0EEEEEEEEEvNT_6ParamsE --------------------------
	.section	.nv.info._ZN7cutlass13device_kernelIN5flash19enable_sm80_to_sm89INS1_16FlashAttnBwdSm80INS1_25CollectiveMainloopBwdSm80ILi2ELi2EN4cute5tupleIJNS5_1CILi128EEES8_NS7_ILi64EEEEEENS_6half_tEfNS_4arch4Sm80ELb1ELb0ELb1ELb0ELb0ELb0ELb0ELb0ELi2ELi4ELi4ELi4ELb0EEENS1_24CollectiveEpilogueBwdGQAISA_fSD_Li256ELb0ELb0EEENS1_25SingleTileBwdLPTSchedulerILb0ELi128ELb0EEEEEEEEEvNT_6ParamsE,"",@"SHT_CUDA_INFO"
	.sectionflags	@""
	.align	4


	//----- nvinfo : EIATTR_CUDA_API_VERSION
	.align		4
        /*0000*/ 	.byte	0x04, 0x37
        /*0002*/ 	.short	(.L_890 - .L_889)
.L_889:
        /*0004*/ 	.word	0x00000082


	//----- nvinfo : EIATTR_KPARAM_INFO
	.align		4
.L_890:
        /*0008*/ 	.byte	0x04, 0x17
        /*000a*/ 	.short	(.L_892 - .L_891)
.L_891:
        /*000c*/ 	.word	0x00000000
        /*0010*/ 	.short	0x0000
        /*0012*/ 	.short	0x0000
        /*0014*/ 	.byte	0x00, 0xf0, 0x41, 0x0a


	//----- nvinfo : EIATTR_SPARSE_MMA_MASK
	.align		4
.L_892:
        /*0018*/ 	.byte	0x03, 0x50
        /*001a*/ 	.short	0x0000


	//----- nvinfo : EIATTR_MAXREG_COUNT
	.align		4
        /*001c*/ 	.byte	0x03, 0x1b
        /*001e*/ 	.short	0x00ff


	//----- nvinfo : EIATTR_MERCURY_ISA_VERSION
	.align		4
        /*0020*/ 	.byte	0x03, 0x5f
        /*0022*/ 	.short	0x0101


	//----- nvinfo : EIATTR_VRC_CTA_INIT_COUNT
	.align		4
        /*0024*/ 	.byte	0x02, 0x4a
	.zero		1
	.zero		1


	//----- nvinfo : EIATTR_EXIT_INSTR_OFFSETS
	.align		4
        /*0028*/ 	.byte	0x04, 0x1c
        /*002a*/ 	.short	(.L_894 - .L_893)


	//   ....[0]....
.L_893:
        /*002c*/ 	.word	0x00000010


	//----- nvinfo : EIATTR_MAX_THREADS
	.align		4
.L_894:
        /*0030*/ 	.byte	0x04, 0x05
        /*0032*/ 	.short	(.L_896 - .L_895)
.L_895:
        /*0034*/ 	.word	0x00000100
        /*0038*/ 	.word	0x00000001
        /*003c*/ 	.word	0x00000001


	//----- nvinfo : EIATTR_CBANK_PARAM_SIZE
	.align		4
.L_896:
        /*0040*/ 	.byte	0x03, 0x19
        /*0042*/ 	.short	0x0290


	//----- nvinfo : EIATTR_PARAM_CBANK
	.align		4
        /*0044*/ 	.byte	0x04, 0x0a
        /*0046*/ 	.short	(.L_898 - .L_897)
	.align		4
.L_897:
        /*0048*/ 	.word	index@(.nv.constant0._ZN7cutlass13device_kernelIN5flash19enable_sm80_to_sm89INS1_16FlashAttnBwdSm80INS1_25CollectiveMainloopBwdSm80ILi2ELi2EN4cute5tupleIJNS5_1CILi128EEES8_NS7_ILi64EEEEEENS_6half_tEfNS_4arch4Sm80ELb1ELb0ELb1ELb0ELb0ELb0ELb0ELb0ELi2ELi4ELi4ELi4ELb0EEENS1_24CollectiveEpilogueBwdGQAISA_fSD_Li256ELb0ELb0EEENS1_25SingleTileBwdLPTSchedulerILb0ELi128ELb0EEEEEEEEEvNT_6ParamsE)
        /*004c*/ 	.short	0x0380
        /*004e*/ 	.short	0x0290


	//----- nvinfo : EIATTR_SW_WAR
	.align		4
.L_898:
        /*0050*/ 	.byte	0x04, 0x36
        /*0052*/ 	.short	(.L_900 - .L_899)
.L_899:
        /*0054*/ 	.word	0x00000008
.L_900:


//--------------------- .nv.info._ZN7cutlass13device_kernelIN5flash19enable_sm80_to_sm89INS1_16FlashAttnBwdSm80INS1_25CollectiveMainloopBwdSm80ILi2ELi2EN4cute5tupleIJNS5_1CILi128EEES8_NS7_ILi64EEEEEENS_6half_tEfNS_4arch4Sm80ELb1ELb0ELb1ELb0ELb1ELb0ELb0ELb0ELi2ELi4ELi4ELi4ELb0EEENS1_24CollectiveEpilogueBwdGQAISA_fSD_Li256ELb0ELb1EEENS1_25SingleTileBwdLPTSchedulerILb0ELi128ELb1EEEEEEEEEvNT_6ParamsE --------------------------
	.section	.nv.info._ZN7cutlass13device_kernelIN5flash19enable_sm80_to_sm89INS1_16FlashAttnBwdSm80INS1_25CollectiveMainloopBwdSm80ILi2ELi2EN4cute5tupleIJNS5_1CILi128EEES8_NS7_ILi64EEEEEENS_6half_tEfNS_4arch4Sm80ELb1ELb0ELb1ELb0ELb1ELb0ELb0ELb0ELi2ELi4ELi4ELi4ELb0EEENS1_24CollectiveEpilogueBwdGQAISA_fSD_Li256ELb0ELb1EEENS1_25SingleTileBwdLPTSchedulerILb0ELi128ELb1EEEEEEEEEvNT_6ParamsE,"",@"SHT_CUDA_INFO"
	.sectionflags	@""
	.align	4


	//----- nvinfo : EIATTR_CUDA_API_VERSION
	.align		4
        /*0000*/ 	.byte	0x04, 0x37
        /*0002*/ 	.short	(.L_902 - .L_901)
.L_901:
        /*0004*/ 	.word	0x00000082


	//----- nvinfo : EIATTR_KPARAM_INFO
	.align		4
.L_902:
        /*0008*/ 	.byte	0x04, 0x17
        /*000a*/ 	.short	(.L_904 - .L_903)
.L_903:
        /*000c*/ 	.word	0x00000000
        /*0010*/ 	.short	0x0000
        /*0012*/ 	.short	0x0000
        /*0014*/ 	.byte	0x00, 0xf0, 0x41, 0x0a


	//----- nvinfo : EIATTR_SPARSE_MMA_MASK
	.align		4
.L_904:
        /*0018*/ 	.byte	0x03, 0x50
        /*001a*/ 	.short	0x0000


	//----- nvinfo : EIATTR_MAXREG_COUNT
	.align		4
        /*001c*/ 	.byte	0x03, 0x1b
        /*001e*/ 	.short	0x00ff


	//----- nvinfo : EIATTR_MERCURY_ISA_VERSION
	.align		4
        /*0020*/ 	.byte	0x03, 0x5f
        /*0022*/ 	.short	0x0101


	//----- nvinfo : EIATTR_VRC_CTA_INIT_COUNT
	.align		4
        /*0024*/ 	.byte	0x02, 0x4a
	.zero		1
	.zero		1


	//----- nvinfo : EIATTR_EXIT_INSTR_OFFSETS
	.align		4
        /*0028*/ 	.byte	0x04, 0x1c
        /*002a*/ 	.short	(.L_906 - .L_905)


	//   ....[0]....
.L_905:
        /*002c*/ 	.word	0x00000010


	//----- nvinfo : EIATTR_MAX_THREADS
	.align		4
.L_906:
        /*0030*/ 	.byte	0x04, 0x05
        /*0032*/ 	.short	(.L_908 - .L_907)
.L_907:
        /*0034*/ 	.word	0x00000100
        /*0038*/ 	.word	0x00000001
        /*003c*/ 	.word	0x00000001


	//----- nvinfo : EIATTR_CBANK_PARAM_SIZE
	.align		4
.L_908:
        /*0040*/ 	.byte	0x03, 0x19
        /*0042*/ 	.short	0x0290


	//----- nvinfo : EIATTR_PARAM_CBANK
	.align		4
        /*0044*/ 	.byte	0x04, 0x0a
        /*0046*/ 	.short	(.L_910 - .L_909)
	.align		4
.L_909:
        /*0048*/ 	.word	index@(.nv.constant0._ZN7cutlass13device_kernelIN5flash19enable_sm80_to_sm89INS1_16FlashAttnBwdSm80INS1_25CollectiveMainloopBwdSm80ILi2ELi2EN4cute5tupleIJNS5_1CILi128EEES8_NS7_ILi64EEEEEENS_6half_tEfNS_4arch4Sm80ELb1ELb0ELb1ELb0ELb1ELb0ELb0ELb0ELi2ELi4ELi4ELi4ELb0EEENS1_24CollectiveEpilogueBwdGQAISA_fSD_Li256ELb0ELb1EEENS1_25SingleTileBwdLPTSchedulerILb0ELi128ELb1EEEEEEEEEvNT_6ParamsE)
        /*004c*/ 	.short	0x0380
        /*004e*/ 	.short	0x0290


	//----- nvinfo : EIATTR_SW_WAR
	.align		4
.L_910:
        /*0050*/ 	.byte	0x04, 0x36
        /*0052*/ 	.short	(.L_912 - .L_911)
.L_911:
        /*0054*/ 	.word	0x00000008
.L_912:


//--------------------- .nv.info._ZN7cutlass13device_kernelIN5flash22FlashAttnBwdPreprocessIN4cute5tupleIJNS3_1CILi128EEENS5_ILi64EEEEEENS_6half_tEfNS_4arch4Sm80ELb1ELb0EEEEEvNT_6ParamsE --------------------------
	.section	.nv.info._ZN7cutlass13device_kernelIN5flash22FlashAttnBwdPreprocessIN4cute5tupleIJNS3_1CILi128EEENS5_ILi64EEEEEENS_6half_tEfNS_4arch4Sm80ELb1ELb0EEEEEvNT_6ParamsE,"",@"SHT_CUDA_INFO"
	.sectionflags	@""
	.align	4


	//----- nvinfo : EIATTR_CUDA_API_VERSION
	.align		4
        /*0000*/ 	.byte	0x04, 0x37
        /*0002*/ 	.short	(.L_914 - .L_913)
.L_913:
        /*0004*/ 	.word	0x00000082


	//----- nvinfo : EIATTR_KPARAM_INFO
	.align		4
.L_914:
        /*0008*/ 	.byte	0x04, 0x17
        /*000a*/ 	.short	(.L_916 - .L_915)
.L_915:
        /*000c*/ 	.word	0x00000000
        /*0010*/ 	.short	0x0000
        /*0012*/ 	.short	0x0000
        /*0014*/ 	.byte	0x00, 0xf0, 0xc1, 0x03


	//----- nvinfo : EIATTR_SPARSE_MMA_MASK
	.align		4
.L_916:
        /*0018*/ 	.byte	0x03, 0x50
        /*001a*/ 	.short	0x0000


	//----- nvinfo : EIATTR_MAXREG_COUNT
	.align		4
        /*001c*/ 	.byte	0x03, 0x1b
        /*001e*/ 	.short	0x0080


	//----- nvinfo : EIATTR_MERCURY_ISA_VERSION
	.align		4
        /*0020*/ 	.byte	0x03, 0x5f
        /*0022*/ 	.short	0x0101


	//----- nvinfo : EIATTR_COOP_GROUP_MASK_REGIDS
	.align		4
        /*0024*/ 	.byte	0x04, 0x29
        /*0026*/ 	.short	(.L_918 - .L_917)


	//   ....[0]....
.L_917:
        /*0028*/ 	.word	0xffffffff


	//   ....[1]....
        /*002c*/ 	.word	0xffffffff


	//   ....[2]....
        /*0030*/ 	.word	0xffffffff


	//   ....[3]....
        /*0034*/ 	.word	0xffffffff


	//   ....[4]....
        /*0038*/ 	.word	0xffffffff


	//   ....[5]....
        /*003c*/ 	.word	0xffffffff


	//   ....[6]....
        /*0040*/ 	.word	0xffffffff


	//   ....[7]....
        /*0044*/ 	.word	0xffffffff


	//   ....[8]....
        /*0048*/ 	.word	0xffffffff


	//   ....[9]....
        /*004c*/ 	.word	0xffffffff


	//   ....[10]....
        /*0050*/ 	.word	0xffffffff


	//   ....[11]....
        /*0054*/ 	.word	0xffffffff


	//----- nvinfo : EIATTR_COOP_GROUP_INSTR_OFFSETS
	.align		4
.L_918:
        /*0058*/ 	.byte	0x04, 0x28
        /*005a*/ 	.short	(.L_920 - .L_919)


	//   ....[0]....
.L_919:
        /*005c*/ 	.word	0x00001010


	//   ....[1]....
        /*0060*/ 	.word	0x00001020


	//   ....[2]....
        /*0064*/ 	.word	0x00001030


	//   ....[3]....
        /*0068*/ 	.word	0x00001040


	//   ....[4]....
        /*006c*/ 	.word	0x00001090


	//   ....[5]....
        /*0070*/ 	.word	0x000010a0


	//   ....[6]....
        /*0074*/ 	.word	0x000010b0


	//   ....[7]....
        /*0078*/ 	.word	0x000010c0


	//   ....[8]....
        /*007c*/ 	.word	0x00001110


	//   ....[9]....
        /*0080*/ 	.word	0x00001120


	//   ....[10]....
        /*0084*/ 	.word	0x00001130


	//   ....[11]....
        /*0088*/ 	.word	0x00001140


	//----- nvinfo : EIATTR_VRC_CTA_INIT_COUNT
	.align		4
.L_920:
        /*008c*/ 	.byte	0x02, 0x4a
	.zero		1
	.zero		1


	//----- nvinfo : EIATTR_EXIT_INSTR_OFFSETS
	.align		4
        /*0090*/ 	.byte	0x04, 0x1c
        /*0092*/ 	.short	(.L_922 - .L_921)


	//   ....[0]....
.L_921:
        /*0094*/ 	.word	0x00001670


	//   ....[1]....
        /*0098*/ 	.word	0x000016f0


	//----- nvinfo : EIATTR_MAX_THREADS
	.align		4
.L_922:
        /*009c*/ 	.byte	0x04, 0x05
        /*009e*/ 	.short	(.L_924 - .L_923)
.L_923:
        /*00a0*/ 	.word	0x00000100
        /*00a4*/ 	.word	0x00000001
        /*00a8*/ 	.word	0x00000001


	//----- nvinfo : EIATTR_CRS_STACK_SIZE
	.align		4
.L_924:
        /*00ac*/ 	.byte	0x04, 0x1e
        /*00ae*/ 	.short	(.L_926 - .L_925)
.L_925:
        /*00b0*/ 	.word	0x00000000


	//----- nvinfo : EIATTR_CBANK_PARAM_SIZE
	.align		4
.L_926:
        /*00b4*/ 	.byte	0x03, 0x19
        /*00b6*/ 	.short	0x00f0


	//----- nvinfo : EIATTR_PARAM_CBANK
	.align		4
        /*00b8*/ 	.byte	0x04, 0x0a
        /*00ba*/ 	.short	(.L_928 - .L_927)
	.align		4
.L_927:
        /*00bc*/ 	.word	index@(.nv.constant0._ZN7cutlass13device_kernelIN5flash22FlashAttnBwdPreprocessIN4cute5tupleIJNS3_1CILi128EEENS5_ILi64EEEEEENS_6half_tEfNS_4arch4Sm80ELb1ELb0EEEEEvNT_6ParamsE)
        /*00c0*/ 	.short	0x0380
        /*00c2*/ 	.short	0x00f0


	//----- nvinfo : EIATTR_SW_WAR
	.align		4
.L_928:
        /*00c4*/ 	.byte	0x04, 0x36
        /*00c6*/ 	.short	(.L_930 - .L_929)
.L_929:
        /*00c8*/ 	.word	0x00000008
.L_930:


//--------------------- .nv.info._ZN7cutlass13device_kernelIN5flash19enable_sm80_to_sm89INS1_16FlashAttnBwdSm80INS1_25CollectiveMainloopBwdSm80ILi2ELi2EN4cute5tupleIJNS5_1CILi128EEES8_NS7_ILi64EEEEEENS_6half_tEfNS_4arch4Sm80ELb1ELb0ELb1ELb1ELb0ELb0ELb0ELb0ELi2ELi4ELi4ELi4ELb0EEENS1_21CollectiveEpilogueBwdISA_SB_SD_Li256ELb1ELb0ELi2EEENS1_25SingleTileBwdLPTSchedulerILb1ELi128ELb0EEEEEEEEEvNT_6ParamsE --------------------------
	.section	.nv.info._ZN7cutlass13device_kernelIN5flash19enable_sm80_to_sm89INS1_16FlashAttnBwdSm80INS1_25CollectiveMainloopBwdSm80ILi2ELi2EN4cute5tupleIJNS5_1CILi128EEES8_NS7_ILi64EEEEEENS_6half_tEfNS_4arch4Sm80ELb1ELb0ELb1ELb1ELb0ELb0ELb0ELb0ELi2ELi4ELi4ELi4ELb0EEENS1_21CollectiveEpilogueBwdISA_SB_SD_Li256ELb1ELb0ELi2EEENS1_25SingleTileBwdLPTSchedulerILb1ELi128ELb0EEEEEEEEEvNT_6ParamsE,"",@"SHT_CUDA_INFO"
	.sectionflags	@""
	.align	4


	//----- nvinfo : EIATTR_CUDA_API_VERSION
	.align		4
        /*0000*/ 	.byte	0x04, 0x37
        /*0002*/ 	.short	(.L_932 - .L_931)
.L_931:
        /*0004*/ 	.word	0x00000082


	//----- nvinfo : EIATTR_KPARAM_INFO
	.align		4
.L_932:
        /*0008*/ 	.byte	0x04, 0x17
        /*000a*/ 	.short	(.L_934 - .L_933)
.L_933:
        /*000c*/ 	.word	0x00000000
        /*0010*/ 	.short	0x0000
        /*0012*/ 	.short	0x0000
        /*0014*/ 	.byte	0x00, 0xf0, 0x21, 0x0a


	//----- nvinfo : EIATTR_SPARSE_MMA_MASK
	.align		4
.L_934:
        /*0018*/ 	.byte	0x03, 0x50
        /*001a*/ 	.short	0x0000


	//----- nvinfo : EIATTR_MAXREG_COUNT
	.align		4
        /*001c*/ 	.byte	0x03, 0x1b
        /*001e*/ 	.short	0x00ff


	//----- nvinfo : EIATTR_MERCURY_ISA_VERSION
	.align		4
        /*0020*/ 	.byte	0x03, 0x5f
        /*0022*/ 	.short	0x0101


	//----- nvinfo : EIATTR_VRC_CTA_INIT_COUNT
	.align		4
        /*0024*/ 	.byte	0x02, 0x4a
	.zero		1
	.zero		1


	//----- nvinfo : EIATTR_EXIT_INSTR_OFFSETS
	.align		4
        /*0028*/ 	.byte	0x04, 0x1c
        /*002a*/ 	.short	(.L_936 - .L_935)


	//   ....[0]....
.L_935:
        /*002c*/ 	.word	0x00000010


	//----- nvinfo : EIATTR_MAX_THREADS
	.align		4
.L_936:
        /*0030*/ 	.byte	0x04, 0x05
        /*0032*/ 	.short	(.L_938 - .L_937)
.L_937:
        /*0034*/ 	.word	0x00000100
        /*0038*/ 	.word	0x00000001
        /*003c*/ 	.word	0x00000001


	//----- nvinfo : EIATTR_CBANK_PARAM_SIZE
	.align		4
.L_938:
        /*0040*/ 	.byte	0x03, 0x19
        /*0042*/ 	.short	0x0288


	//----- nvinfo : EIATTR_PARAM_CBANK
	.align		4
        /*0044*/ 	.byte	0x04, 0x0a
        /*0046*/ 	.short	(.L_940 - .L_939)
	.align		4
.L_939:
        /*0048*/ 	.word	index@(.nv.constant0._ZN7cutlass13device_kernelIN5flash19enable_sm80_to_sm89INS1_16FlashAttnBwdSm80INS1_25CollectiveMainloopBwdSm80ILi2ELi2EN4cute5tupleIJNS5_1CILi128EEES8_NS7_ILi64EEEEEENS_6half_tEfNS_4arch4Sm80ELb1ELb0ELb1ELb1ELb0ELb0ELb0ELb0ELi2ELi4ELi4ELi4ELb0EEENS1_21CollectiveEpilogueBwdISA_SB_SD_Li256ELb1ELb0ELi2EEENS1_25SingleTileBwdLPTSchedulerILb1ELi128ELb0EEEEEEEEEvNT_6ParamsE)
        /*004c*/ 	.short	0x0380
        /*004e*/ 	.short	0x0288


	//----- nvinfo : EIATTR_SW_WAR
	.align		4
.L_940:
        /*0050*/ 	.byte	0x04, 0x36
        /*0052*/ 	.short	(.L_942 - .L_941)
.L_941:
        /*0054*/ 	.word	0x00000008
.L_942:


//--------------------- .nv.info._ZN7cutlass13device_kernelIN5flash19enable_sm80_to_sm89INS1_16FlashAttnBwdSm80INS1_25CollectiveMainloopBwdSm80ILi2ELi2EN4cute5tupleIJNS5_1CILi128EEES8_NS7_ILi64EEEEEENS_6half_tEfNS_4arch4Sm80ELb1ELb0ELb1ELb1ELb1ELb0ELb0ELb0ELi2ELi4ELi4ELi4ELb0EEENS1_21CollectiveEpilogueBwdISA_SB_SD_Li256ELb1ELb0ELi2EEENS1_25SingleTileBwdLPTSchedulerILb1ELi128ELb1EEEEEEEEEvNT_6ParamsE --------------------------
	.section	.nv.info._ZN7cutlass13device_kernelIN5flash19enable_sm80_to_sm89INS1_16FlashAttnBwdSm80INS1_25CollectiveMainloopBwdSm80ILi2ELi2EN4cute5tupleIJNS5_1CILi128EEES8_NS7_ILi64EEEEEENS_6half_tEfNS_4arch4Sm80ELb1ELb0ELb1ELb1ELb1ELb0ELb0ELb0ELi2ELi4ELi4ELi4ELb0EEENS1_21CollectiveEpilogueBwdISA_SB_SD_Li256ELb1ELb0ELi2EEENS1_25SingleTileBwdLPTSchedulerILb1ELi128ELb1EEEEEEEEEvNT_6ParamsE,"",@"SHT_CUDA_INFO"
	.sectionflags	@""
	.align	4


	//----- nvinfo : EIATTR_CUDA_API_VERSION
	.align		4
        /*0000*/ 	.byte	0x04, 0x37
        /*0002*/ 	.short	(.L_944 - .L_943)
.L_943:
        /*0004*/ 	.word	0x00000082


	//----- nvinfo : EIATTR_KPARAM_INFO
	.align		4
.L_944:
        /*0008*/ 	.byte	0x04, 0x17
        /*000a*/ 	.short	(.L_946 - .L_945)
.L_945:
        /*000c*/ 	.word	0x00000000
        /*0010*/ 	.short	0x0000
        /*0012*/ 	.short	0x0000
        /*0014*/ 	.byte	0x00, 0xf0, 0x21, 0x0a


	//----- nvinfo : EIATTR_SPARSE_MMA_MASK
	.align		4
.L_946:
        /*0018*/ 	.byte	0x03, 0x50
        /*001a*/ 	.short	0x0000


	//----- nvinfo : EIATTR_MAXREG_COUNT
	.align		4
        /*001c*/ 	.byte	0x03, 0x1b
        /*001e*/ 	.short	0x00ff


	//----- nvinfo : EIATTR_MERCURY_ISA_VERSION
	.align		4
        /*0020*/ 	.byte	0x03, 0x5f
        /*0022*/ 	.short	0x0101


	//----- nvinfo : EIATTR_VRC_CTA_INIT_COUNT
	.align		4
        /*0024*/ 	.byte	0x02, 0x4a
	.zero		1
	.zero		1


	//----- nvinfo : EIATTR_EXIT_INSTR_OFFSETS
	.align		4
        /*0028*/ 	.byte	0x04, 0x1c
        /*002a*/ 	.short	(.L_948 - .L_947)


	//   ....[0]....
.L_947:
        /*002c*/ 	.word	0x00000010


	//----- nvinfo : EIATTR_MAX_THREADS
	.align		4
.L_948:
        /*0030*/ 	.byte	0x04, 0x05
        /*0032*/ 	.short	(.L_950 - .L_949)
.L_949:
        /*0034*/ 	.word	0x00000100
        /*0038*/ 	.word	0x00000001
        /*003c*/ 	.word	0x00000001


	//----- nvinfo : EIATTR_CBANK_PARAM_SIZE
	.align		4
.L_950:
        /*0040*/ 	.byte	0x03, 0x19
        /*0042*/ 	.short	0x0288


	//----- nvinfo : EIATTR_PARAM_CBANK
	.align		4
        /*0044*/ 	.byte	0x04, 0x0a
        /*0046*/ 	.short	(.L_952 - .L_951)
	.align		4
.L_951:
        /*0048*/ 	.word	index@(.nv.constant0._ZN7cutlass13device_kernelIN5flash19enable_sm80_to_sm89INS1_16FlashAttnBwdSm80INS1_25CollectiveMainloopBwdSm80ILi2ELi2EN4cute5tupleIJNS5_1CILi128EEES8_NS7_ILi64EEEEEENS_6half_tEfNS_4arch4Sm80ELb1ELb0ELb1ELb1ELb1ELb0ELb0ELb0ELi2ELi4ELi4ELi4ELb0EEENS1_21CollectiveEpilogueBwdISA_SB_SD_Li256ELb1ELb0ELi2EEENS1_25SingleTileBwdLPTSchedulerILb1ELi128ELb1EEEEEEEEEvNT_6ParamsE)
        /*004c*/ 	.short	0x0380
        /*004e*/ 	.short	0x0288


	//----- nvinfo : EIATTR_SW_WAR
	.align		4
.L_952:
        /*0050*/ 	.byte	0x04, 0x36
        /*0052*/ 	.short	(.L_954 - .L_953)
.L_953:
        /*0054*/ 	.word	0x00000008
.L_954:


//--------------------- .nv.info._ZN7cutlass13device_kernelIN5flash19enable_sm80_to_sm89INS1_16FlashAttnBwdSm80INS1_25CollectiveMainloopBwdSm80ILi2ELi2EN4cute5tupleIJNS5_1CILi128EEES8_NS7_ILi64EEEEEENS_6half_tEfNS_4arch4Sm80ELb1ELb0ELb1ELb1ELb0ELb0ELb0ELb0ELi2ELi4ELi4ELi4ELb0EEENS1_24CollectiveEpilogueBwdGQAISA_fSD_Li256ELb1ELb0EEENS1_25SingleTileBwdLPTSchedulerILb1ELi128ELb0EEEEEEEEEvNT_6ParamsE --------------------------
	.section	.nv.info._ZN7cutlass13device_kernelIN5flash19enable_sm80_to_sm89INS1_16FlashAttnBwdSm80INS1_25CollectiveMainloopBwdSm80ILi2ELi2EN4cute5tupleIJNS5_1CILi128EEES8_NS7_ILi64EEEEEENS_6half_tEfNS_4arch4Sm80ELb1ELb0ELb1ELb1ELb0ELb0ELb0ELb0ELi2ELi4ELi4ELi4ELb0EEENS1_24CollectiveEpilogueBwdGQAISA_fSD_Li256ELb1ELb0EEENS1_25SingleTileBwdLPTSchedulerILb1ELi128ELb0EEEEEEEEEvNT_6ParamsE,"",@"SHT_CUDA_INFO"
	.sectionflags	@""
	.align	4


	//----- nvinfo : EIATTR_CUDA_API_VERSION
	.align		4
        /*0000*/ 	.byte	0x04, 0x37
        /*0002*/ 	.short	(.L_956 - .L_955)
.L_955:
        /*0004*/ 	.word	0x00000082


	//----- nvinfo : EIATTR_KPARAM_INFO
	.align		4
.L_956:
        /*0008*/ 	.byte	0x04, 0x17
        /*000a*/ 	.short	(.L_958 - .L_957)
.L_957:
        /*000c*/ 	.word	0x00000000
        /*0010*/ 	.short	0x0000
        /*0012*/ 	.short	0x0000
        /*0014*/ 	.byte	0x00, 0xf0, 0x41, 0x0a


	//----- nvinfo : EIATTR_SPARSE_MMA_MASK
	.align		4
.L_958:
        /*0018*/ 	.byte	0x03, 0x50
        /*001a*/ 	.short	0x0000


	//----- nvinfo : EIATTR_MAXREG_COUNT
	.align		4
        /*001c*/ 	.byte	0x03, 0x1b
        /*001e*/ 	.short	0x00ff


	//----- nvinfo : EIATTR_MERCURY_ISA_VERSION
	.align		4
        /*0020*/ 	.byte	0x03, 0x5f
        /*0022*/ 	.short	0x0101


	//----- nvinfo : EIATTR_VRC_CTA_INIT_COUNT
	.align		4
        /*0024*/ 	.byte	0x02, 0x4a
	.zero		1
	.zero		1


	//----- nvinfo : EIATTR_EXIT_INSTR_OFFSETS
	.align		4
        /*0028*/ 	.byte	0x04, 0x1c
        /*002a*/ 	.short	(.L_960 - .L_959)


	//   ....[0]....
.L_959:
        /*002c*/ 	.word	0x00000010


	//----- nvinfo : EIATTR_MAX_THREADS
	.align		4
.L_960:
        /*0030*/ 	.byte	0x04, 0x05
        /*0032*/ 	.short	(.L_962 - .L_961)
.L_961:
        /*0034*/ 	.word	0x00000100
        /*0038*/ 	.word	0x00000001
        /*003c*/ 	.word	0x00000001


	//----- nvinfo : EIATTR_CBANK_PARAM_SIZE
	.align		4
.L_962:
        /*0040*/ 	.byte	0x03, 0x19
        /*0042*/ 	.short	0x0290


	//----- nvinfo : EIATTR_PARAM_CBANK
	.align		4
        /*0044*/ 	.byte	0x04, 0x0a
        /*0046*/ 	.short	(.L_964 - .L_963)
	.align		4
.L_963:
        /*0048*/ 	.word	index@(.nv.constant0._ZN7cutlass13device_kernelIN5flash19enable_sm80_to_sm89INS1_16FlashAttnBwdSm80INS1_25CollectiveMainloopBwdSm80ILi2ELi2EN4cute5tupleIJNS5_1CILi128EEES8_NS7_ILi64EEEEEENS_6half_tEfNS_4arch4Sm80ELb1ELb0ELb1ELb1ELb0ELb0ELb0ELb0ELi2ELi4ELi4ELi4ELb0EEENS1_24CollectiveEpilogueBwdGQAISA_fSD_Li256ELb1ELb0EEENS1_25SingleTileBwdLPTSchedulerILb1ELi128ELb0EEEEEEEEEvNT_6ParamsE)
        /*004c*/ 	.short	0x0380
        /*004e*/ 	.short	0x0290


	//----- nvinfo : EIATTR_SW_WAR
	.align		4
.L_964:
        /*0050*/ 	.byte	0x04, 0x36
        /*0052*/ 	.short	(.L_966 - .L_965)
.L_965:
        /*0054*/ 	.word	0x00000008
.L_966:


//--------------------- .nv.info._ZN7cutlass13device_kernelIN5flash32FlashAttnBwdPostprocessConvertdQIN4cute5tupleIJNS3_1CILi128EEENS5_ILi64EEEEEENS_6half_tEfNS_4arch4Sm80ELi256ENS3_8TiledMMAINS3_8MMA_AtomIJNS3_28SM80_16x8x16_F32F16F16F32_TNEEEENS3_6LayoutINS4_IJNS5_ILi4EEENS5_ILi2EEENS5_ILi1EEEEEENS4_IJSJ_SH_NS5_ILi0EEEEEEEENS4_IJS7_NS5_ILi32EEENS5_ILi16EEEEEEEELb0EEEEEvNT_6ParamsE --------------------------
	.section	.nv.info._ZN7cutlass13device_kernelIN5flash32FlashAttnBwdPostprocessConvertdQIN4cute5tupleIJNS3_1CILi128EEENS5_ILi64EEEEEENS_6half_tEfNS_4arch4Sm80ELi256ENS3_8TiledMMAINS3_8MMA_AtomIJNS3_28SM80_16x8x16_F32F16F16F32_TNEEEENS3_6LayoutINS4_IJNS5_ILi4EEENS5_ILi2EEENS5_ILi1EEEEEENS4_IJSJ_SH_NS5_ILi0EEEEEEEENS4_IJS7_NS5_ILi32EEENS5_ILi16EEEEEEEELb0EEEEEvNT_6ParamsE,"",@"SHT_CUDA_INFO"
	.sectionflags	@""
	.align	4


	//----- nvinfo : EIATTR_CUDA_API_VERSION
	.align		4
        /*0000*/ 	.byte	0x04, 0x37
        /*0002*/ 	.short	(.L_968 - .L_967)
.L_967:
        /*0004*/ 	.word	0x00000082


	//----- nvinfo : EIATTR_KPARAM_INFO
	.align		4
.L_968:
        /*0008*/ 	.byte	0x04, 0x17
        /*000a*/ 	.short	(.L_970 - .L_969)
.L_969:
        /*000c*/ 	.word	0x00000000
        /*0010*/ 	.short	0x0000
        /*0012*/ 	.short	0x0000
        /*0014*/ 	.byte	0x00, 0xf0, 0xc1, 0x01


	//----- nvinfo : EIATTR_SPARSE_MMA_MASK
	.align		4
.L_970:
        /*0018*/ 	.byte	0x03, 0x50
        /*001a*/ 	.short	0x0000


	//----- nvinfo : EIATTR_MAXREG_COUNT
	.align		4
        /*001c*/ 	.byte	0x03, 0x1b
        /*001e*/ 	.short	0x0080


	//----- nvinfo : EIATTR_NUM_BARRIERS
	.align		4
        /*0020*/ 	.byte	0x02, 0x4c
        /*0022*/ 	.byte	0x01
	.zero		1


	//----- nvinfo : EIATTR_MERCURY_ISA_VERSION
	.align		4
        /*0024*/ 	.byte	0x03, 0x5f
        /*0026*/ 	.short	0x0101


	//----- nvinfo : EIATTR_VRC_CTA_INIT_COUNT
	.align		4
        /*0028*/ 	.byte	0x02, 0x4a
	.zero		1
	.zero		1


	//----- nvinfo : EIATTR_EXIT_INSTR_OFFSETS
	.align		4
        /*002c*/ 	.byte	0x04, 0x1c
        /*002e*/ 	.short	(.L_972 - .L_971)


	//   ....[0]....
.L_971:
        /*0030*/ 	.word	0x00000280


	//   ....[1]....
        /*0034*/ 	.word	0x000010f0


	//   ....[2]....
        /*0038*/ 	.word	0x000011c0


	//----- nvinfo : EIATTR_MAX_THREADS
	.align		4
.L_972:
        /*003c*/ 	.byte	0x04, 0x05
        /*003e*/ 	.short	(.L_974 - .L_973)
.L_973:
        /*0040*/ 	.word	0x00000100
        /*0044*/ 	.word	0x00000001
        /*0048*/ 	.word	0x00000001


	//----- nvinfo : EIATTR_CRS_STACK_SIZE
	.align		4
.L_974:
        /*004c*/ 	.byte	0x04, 0x1e
        /*004e*/ 	.short	(.L_976 - .L_975)
.L_975:
        /*0050*/ 	.word	0x00000000


	//----- nvinfo : EIATTR_CBANK_PARAM_SIZE
	.align		4
.L_976:
        /*0054*/ 	.byte	0x03, 0x19
        /*0056*/ 	.short	0x0070


	//----- nvinfo : EIATTR_PARAM_CBANK
	.align		4
        /*0058*/ 	.byte	0x04, 0x0a
        /*005a*/ 	.short	(.L_978 - .L_977)
	.align		4
.L_977:
        /*005c*/ 	.word	index@(.nv.constant0._ZN7cutlass13device_kernelIN5flash32FlashAttnBwdPostprocessConvertdQIN4cute5tupleIJNS3_1CILi128EEENS5_ILi64EEEEEENS_6half_tEfNS_4arch4Sm80ELi256ENS3_8TiledMMAINS3_8MMA_AtomIJNS3_28SM80_16x8x16_F32F16F16F32_TNEEEENS3_6LayoutINS4_IJNS5_ILi4EEENS5_ILi2EEENS5_ILi1EEEEEENS4_IJSJ_SH_NS5_ILi0EEEEEEEENS4_IJS7_NS5_ILi32EEENS5_ILi16EEEEEEEELb0EEEEEvNT_6ParamsE)
        /*0060*/ 	.short	0x0380
        /*0062*/ 	.short	0x0070


	//----- nvinfo : EIATTR_SW_WAR
	.align		4
.L_978:
        /*0064*/ 	.byte	0x04, 0x36
        /*0066*/ 	.short	(.L_980 - .L_979)
.L_979:
        /*0068*/ 	.word	0x00000008
.L_980:


//--------------------- .nv.info._ZN7cutlass13device_kernelIN5flash19enable_sm80_to_sm89INS1_16FlashAttnBwdSm80INS1_25CollectiveMainloopBwdSm80ILi2ELi2EN4cute5tupleIJNS5_1CILi128EEES8_NS7_ILi64EEEEEENS_6half_tEfNS_4arch4Sm80ELb1ELb0ELb1ELb1ELb1ELb0ELb0ELb0ELi2ELi4ELi4ELi4ELb0EEENS1_24CollectiveEpilogueBwdGQAISA_fSD_Li256ELb1ELb1EEENS1_25SingleTileBwdLPTSchedulerILb1ELi128ELb1EEEEEEEEEvNT_6ParamsE --------------------------
	.section	.nv.info._ZN7cutlass13device_kernelIN5flash19enable_sm80_to_sm89INS1_16FlashAttnBwdSm80INS1_25CollectiveMainloopBwdSm80ILi2ELi2EN4cute5tupleIJNS5_1CILi128EEES8_NS7_ILi64EEEEEENS_6half_tEfNS_4arch4Sm80ELb1ELb0ELb1ELb1ELb1ELb0ELb0ELb0ELi2ELi4ELi4ELi4ELb0EEENS1_24CollectiveEpilogueBwdGQAISA_fSD_Li256ELb1ELb1EEENS1_25SingleTileBwdLPTSchedulerILb1ELi128ELb1EEEEEEEEEvNT_6ParamsE,"",@"SHT_CUDA_INFO"
	.sectionflags	@""
	.align	4


	//----- nvinfo : EIATTR_CUDA_API_VERSION
	.align		4
        /*0000*/ 	.byte	0x04, 0x37
        /*0002*/ 	.short	(.L_982 - .L_981)
.L_981:
        /*0004*/ 	.word	0x00000082


	//----- nvinfo : EIATTR_KPARAM_INFO
	.align		4
.L_982:
        /*0008*/ 	.byte	0x04, 0x17
        /*000a*/ 	.short	(.L_984 - .L_983)
.L_983:
        /*000c*/ 	.word	0x00000000
        /*0010*/ 	.short	0x0000
        /*0012*/ 	.short	0x0000
        /*0014*/ 	.byte	0x00, 0xf0, 0x41, 0x0a


	//----- nvinfo : EIATTR_SPARSE_MMA_MASK
	.align		4
.L_984:
        /*0018*/ 	.byte	0x03, 0x50
        /*001a*/ 	.short	0x0000


	//----- nvinfo : EIATTR_MAXREG_COUNT
	.align		4
        /*001c*/ 	.byte	0x03, 0x1b
        /*001e*/ 	.short	0x00ff


	//----- nvinfo : EIATTR_MERCURY_ISA_VERSION
	.align		4
        /*0020*/ 	.byte	0x03, 0x5f
        /*0022*/ 	.short	0x0101


	//----- nvinfo : EIATTR_VRC_CTA_INIT_COUNT
	.align		4
        /*0024*/ 	.byte	0x02, 0x4a
	.zero		1
	.zero		1


	//----- nvinfo : EIATTR_EXIT_INSTR_OFFSETS
	.align		4
        /*0028*/ 	.byte	0x04, 0x1c
        /*002a*/ 	.short	(.L_986 - .L_985)


	//   ....[0]....
.L_985:
        /*002c*/ 	.word	0x00000010


	//----- nvinfo : EIATTR_MAX_THREADS
	.align		4
.L_986:
        /*0030*/ 	.byte	0x04, 0x05
        /*0032*/ 	.short	(.L_988 - .L_987)
.L_987:
        /*0034*/ 	.word	0x00000100
        /*0038*/ 	.word	0x00000001
        /*003c*/ 	.word	0x00000001


	//----- nvinfo : EIATTR_CBANK_PARAM_SIZE
	.align		4
.L_988:
        /*0040*/ 	.byte	0x03, 0x19
        /*0042*/ 	.short	0x0290


	//----- nvinfo : EIATTR_PARAM_CBANK
	.align		4
        /*0044*/ 	.byte	0x04, 0x0a
        /*0046*/ 	.short	(.L_990 - .L_989)
	.align		4
.L_989:
        /*0048*/ 	.word	index@(.nv.constant0._ZN7cutlass13device_kernelIN5flash19enable_sm80_to_sm89INS1_16FlashAttnBwdSm80INS1_25CollectiveMainloopBwdSm80ILi2ELi2EN4cute5tupleIJNS5_1CILi128EEES8_NS7_ILi64EEEEEENS_6half_tEfNS_4arch4Sm80ELb1ELb0ELb1ELb1ELb1ELb0ELb0ELb0ELi2ELi4ELi4ELi4ELb0EEENS1_24CollectiveEpilogueBwdGQAISA_fSD_Li256ELb1ELb1EEENS1_25SingleTileBwdLPTSchedulerILb1ELi128ELb1EEEEEEEEEvNT_6ParamsE)
        /*004c*/ 	.short	0x0380
        /*004e*/ 	.short	0x0290


	//----- nvinfo : EIATTR_SW_WAR
	.align		4
.L_990:
        /*0050*/ 	.byte	0x04, 0x36
        /*0052*/ 	.short	(.L_992 - .L_991)
.L_991:
        /*0054*/ 	.word	0x00000008
.L_992:


//--------------------- .nv.info._ZN7cutlass13device_kernelIN5flash22FlashAttnBwdPreprocessIN4cute5tupleIJNS3_1CILi128EEENS5_ILi64EEEEEENS_6half_tEfNS_4arch4Sm80ELb1ELb1EEEEEvNT_6ParamsE --------------------------
	.section	.nv.info._ZN7cutlass13device_kernelIN5flash22FlashAttnBwdPreprocessIN4cute5tupleIJNS3_1CILi128EEENS5_ILi64EEEEEENS_6half_tEfNS_4arch4Sm80ELb1ELb1EEEEEvNT_6ParamsE,"",@"SHT_CUDA_INFO"
	.sectionflags	@""
	.align	4


	//----- nvinfo : EIATTR_CUDA_API_VERSION
	.align		4
        /*0000*/ 	.byte	0x04, 0x37
        /*0002*/ 	.short	(.L_994 - .L_993)
.L_993:
        /*0004*/ 	.word	0x00000082


	//----- nvinfo : EIATTR_KPARAM_INFO
	.align		4
.L_994:
        /*0008*/ 	.byte	0x04, 0x17
        /*000a*/ 	.short	(.L_996 - .L_995)
.L_995:
        /*000c*/ 	.word	0x00000000
        /*0010*/ 	.short	0x0000
        /*0012*/ 	.short	0x0000
        /*0014*/ 	.byte	0x00, 0xf0, 0xc1, 0x03


	//----- nvinfo : EIATTR_SPARSE_MMA_MASK
	.align		4
.L_996:
        /*0018*/ 	.byte	0x03, 0x50
        /*001a*/ 	.short	0x0000


	//----- nvinfo : EIATTR_MAXREG_COUNT
	.align		4
        /*001c*/ 	.byte	0x03, 0x1b
        /*001e*/ 	.short	0x0080


	//----- nvinfo : EIATTR_MERCURY_ISA_VERSION
	.align		4
        /*0020*/ 	.byte	0x03, 0x5f
        /*0022*/ 	.short	0x0101


	//----- nvinfo : EIATTR_COOP_GROUP_MASK_REGIDS
	.align		4
        /*0024*/ 	.byte	0x04, 0x29
        /*0026*/ 	.short	(.L_998 - .L_997)


	//   ....[0]....
.L_997:
        /*0028*/ 	.word	0xffffffff


	//   ....[1]....
        /*002c*/ 	.word	0xffffffff


	//   ....[2]....
        /*0030*/ 	.word	0xffffffff


	//   ....[3]....
        /*0034*/ 	.word	0xffffffff


	//   ....[4]....
        /*0038*/ 	.word	0xffffffff


	//   ....[5]....
        /*003c*/ 	.word	0xffffffff


	//   ....[6]....
        /*0040*/ 	.word	0xffffffff


	//   ....[7]....
        /*0044*/ 	.word	0xffffffff


	//   ....[8]....
        /*0048*/ 	.word	0xffffffff


	//   ....[9]....
        /*004c*/ 	.word	0xffffffff


	//   ....[10]....
        /*0050*/ 	.word	0xffffffff


	//   ....[11]....
        /*0054*/ 	.word	0xffffffff


	//----- nvinfo : EIATTR_COOP_GROUP_INSTR_OFFSETS
	.align		4
.L_998:
        /*0058*/ 	.byte	0x04, 0x28
        /*005a*/ 	.short	(.L_1000 - .L_999)


	//   ....[0]....
.L_999:
        /*005c*/ 	.word	0x00001240


	//   ....[1]....
        /*0060*/ 	.word	0x00001260


	//   ....[2]....
        /*0064*/ 	.word	0x00001270


	//   ....[3]....
        /*0068*/ 	.word	0x00001280


	//   ....[4]....
        /*006c*/ 	.word	0x000012b0


	//   ....[5]....
        /*0070*/ 	.word	0x000012e0


	//   ....[6]....
        /*0074*/ 	.word	0x000012f0


	//   ....[7]....
        /*0078*/ 	.word	0x00001300


	//   ....[8]....
        /*007c*/ 	.word	0x00001360


	//   ....[9]....
        /*0080*/ 	.word	0x000013a0


	//   ....[10]....
        /*0084*/ 	.word	0x000013d0


	//   ....[11]....
        /*0088*/ 	.word	0x000013e0


	//----- nvinfo : EIATTR_VRC_CTA_INIT_COUNT
	.align		4
.L_1000:
        /*008c*/ 	.byte	0x02, 0x4a
	.zero		1
	.zero		1


	//----- nvinfo : EIATTR_EXIT_INSTR_OFFSETS
	.align		4
        /*0090*/ 	.byte	0x04, 0x1c
        /*0092*/ 	.short	(.L_1002 - .L_1001)


	//   ....[0]....
.L_1001:
        /*0094*/ 	.word	0x00000280


	//   ....[1]....
        /*0098*/ 	.word	0x000018f0


	//   ....[2]....
        /*009c*/ 	.word	0x00001970


	//----- nvinfo : EIATTR_MAX_THREADS
	.align		4
.L_1002:
        /*00a0*/ 	.byte	0x04, 0x05
        /*00a2*/ 	.short	(.L_1004 - .L_1003)
.L_1003:
        /*00a4*/ 	.word	0x00000100
        /*00a8*/ 	.word	0x00000001
        /*00ac*/ 	.word	0x00000001


	//----- nvinfo : EIATTR_CRS_STACK_SIZE
	.align		4
.L_1004:
        /*00b0*/ 	.byte	0x04, 0x1e
        /*00b2*/ 	.short	(.L_1006 - .L_1005)
.L_1005:
        /*00b4*/ 	.word	0x00000000


	//----- nvinfo : EIATTR_CBANK_PARAM_SIZE
	.align		4
.L_1006:
        /*00b8*/ 	.byte	0x03, 0x19
        /*00ba*/ 	.short	0x00f0


	//----- nvinfo : EIATTR_PARAM_CBANK
	.align		4
        /*00bc*/ 	.byte	0x04, 0x0a
        /*00be*/ 	.short	(.L_1008 - .L_1007)
	.align		4
.L_1007:
        /*00c0*/ 	.word	index@(.nv.constant0._ZN7cutlass13device_kernelIN5flash22FlashAttnBwdPreprocessIN4cute5tupleIJNS3_1CILi128EEENS5_ILi64EEEEEENS_6half_tEfNS_4arch4Sm80ELb1ELb1EEEEEvNT_6ParamsE)
        /*00c4*/ 	.short	0x0380
        /*00c6*/ 	.short	0x00f0


	//----- nvinfo : EIATTR_SW_WAR
	.align		4
.L_1008:
        /*00c8*/ 	.byte	0x04, 0x36
        /*00ca*/ 	.short	(.L_1010 - .L_1009)
.L_1009:
        /*00cc*/ 	.word	0x00000008
.L_1010:


//--------------------- .nv.callgraph             --------------------------
	.section	.nv.callgraph,"",@"SHT_CUDA_CALLGRAPH"
	.align	4
	.sectionentsize	8
	.align		4
        /*0000*/ 	.word	0x00000000
	.align		4
        /*0004*/ 	.word	0xffffffff
	.align		4
        /*0008*/ 	.word	0x00000000
	.align		4
        /*000c*/ 	.word	0xfffffffe
	.align		4
        /*0010*/ 	.word	0x00000000
	.align		4
        /*0014*/ 	.word	0xfffffffd
	.align		4
        /*0018*/ 	.word	0x00000000
	.align		4
        /*001c*/ 	.word	0xfffffffc


//--------------------- .nv.constant4             --------------------------
	.section	.nv.constant4,"a",@progbits
	.align	8
	.align		8
.nv.constant4:
        /*0000*/ 	.dword	_ZN73_INTERNAL_e48e4f46_37_flash_bwd_hdim64_fp16_softcap_sm80_cu_744032ad_28434cuda3std3__45__cpo5beginE
	.align		8
        /*0008*/ 	.dword	_ZN73_INTERNAL_e48e4f46_37_flash_bwd_hdim64_fp16_softcap_sm80_cu_744032ad_28434cuda3std3__45__cpo3endE
	.align		8
        /*0010*/ 	.dword	_ZN73_INTERNAL_e48e4f46_37_flash_bwd_hdim64_fp16_softcap_sm80_cu_744032ad_28434cuda3std3__45__cpo6cbeginE
	.align		8
        /*0018*/ 	.dword	_ZN73_INTERNAL_e48e4f46_37_flash_bwd_hdim64_fp16_softcap_sm80_cu_744032ad_28434cuda3std3__45__cpo4cendE
	.align		8
        /*0020*/ 	.dword	_ZN73_INTERNAL_e48e4f46_37_flash_bwd_hdim64_fp16_softcap_sm80_cu_744032ad_28434cuda3std3__475_GLOBAL__N__e48e4f46_37_flash_bwd_hdim64_fp16_softcap_sm80_cu_744032ad_28436ignoreE
	.align		8
        /*0028*/ 	.dword	_ZN73_INTERNAL_e48e4f46_37_flash_bwd_hdim64_fp16_softcap_sm80_cu_744032ad_28434cuda3std3__419piecewise_constructE
	.align		8
        /*0030*/ 	.dword	_ZN73_INTERNAL_e48e4f46_37_flash_bwd_hdim64_fp16_softcap_sm80_cu_744032ad_28434cuda3std3__48in_placeE
	.align		8
        /*0038*/ 	.dword	_ZN73_INTERNAL_e48e4f46_37_flash_bwd_hdim64_fp16_softcap_sm80_cu_744032ad_28434cuda3std6ranges3__45__cpo4swapE
	.align		8
        /*0040*/ 	.dword	_ZN73_INTERNAL_e48e4f46_37_flash_bwd_hdim64_fp16_softcap_sm80_cu_744032ad_28434cuda3std6ranges3__45__cpo9iter_moveE
	.align		8
        /*0048*/ 	.dword	_ZN73_INTERNAL_e48e4f46_37_flash_bwd_hdim64_fp16_softcap_sm80_cu_744032ad_28434cute7productE
	.align		8
        /*0050*/ 	.dword	_ZN73_INTERNAL_e48e4f46_37_flash_bwd_hdim64_fp16_softcap_sm80_cu_744032ad_28434cute1_E


//--------------------- .text._ZN7cutlass13device_kernelIN5flash19enable_sm80_to_sm89INS1_16FlashAttnBwdSm80INS1_25CollectiveMainloopBwdSm80ILi2ELi2EN4cute5tupleIJNS5_1CILi64EEENS7_ILi128EEES8_EEENS_6half_tEfNS_4arch4Sm80ELb0ELb0ELb1ELb0ELb0ELb0ELb0ELb0ELi2ELi2ELi4ELi2ELb1EEENS1_21CollectiveEpilogueBwdISA_SB_SD_Li256ELb0ELb0ELi2EEENS1_19SingleTileSchedulerILb0ELb0ELb0ELi128EEEEEEEEEvNT_6ParamsE --------------------------
	.section	.text._ZN7cutlass13device_kernelIN5flash19enable_sm80_to_sm89INS1_16FlashAttnBwdSm80INS1_25CollectiveMainloopBwdSm80ILi2ELi2EN4cute5tupleIJNS5_1CILi64EEENS7_ILi128EEES8_EEENS_6half_tEfNS_4arch4Sm80ELb0ELb0ELb1ELb0ELb0ELb0ELb0ELb0ELi2ELi2ELi4ELi2ELb1EEENS1_21CollectiveEpilogueBwdISA_SB_SD_Li256ELb0ELb0ELi2EEENS1_19SingleTileSchedulerILb0ELb0ELb0ELi128EEEEEEEEEvNT_6ParamsE,"ax",@progbits
	.align	128
.text._ZN7cutlass13device_kernelIN5flash19enable_sm80_to_sm89INS1_16FlashAttnBwdSm80INS1_25CollectiveMainloopBwdSm80ILi2ELi2EN4cute5tupleIJNS5_1CILi64EEENS7_ILi128EEES8_EEENS_6half_tEfNS_4arch4Sm80ELb0ELb0ELb1ELb0ELb0ELb0ELb0ELb0ELi2ELi2ELi4ELi2ELb1EEENS1_21CollectiveEpilogueBwdISA_SB_SD_Li256ELb0ELb0ELi2EEENS1_19SingleTileSchedulerILb0ELb0ELb0ELi128EEEEEEEEEvNT_6ParamsE:
        .type           _ZN7cutlass13device_kernelIN5flash19enable_sm80_to_sm89INS1_16FlashAttnBwdSm80INS1_25CollectiveMainloopBwdSm80ILi2ELi2EN4cute5tupleIJNS5_1CILi64EEENS7_ILi128EEES8_EEENS_6half_tEfNS_4arch4Sm80ELb0ELb0ELb1ELb0ELb0ELb0ELb0ELb0ELi2ELi2ELi4ELi2ELb1EEENS1_21CollectiveEpilogueBwdISA_SB_SD_Li256ELb0ELb0ELi2EEENS1_19SingleTileSchedulerILb0ELb0ELb0ELi128EEEEEEEEEvNT_6ParamsE,@function
        .size           _ZN7cutlass13device_kernelIN5flash19enable_sm80_to_sm89INS1_16FlashAttnBwdSm80INS1_25CollectiveMainloopBwdSm80ILi2ELi2EN4cute5tupleIJNS5_1CILi64EEENS7_ILi128EEES8_EEENS_6half_tEfNS_4arch4Sm80ELb0ELb0ELb1ELb0ELb0ELb0ELb0ELb0ELi2ELi2ELi4ELi2ELb1EEENS1_21CollectiveEpilogueBwdISA_SB_SD_Li256ELb0ELb0ELi2EEENS1_19SingleTileSchedulerILb0ELb0ELb0ELi128EEEEEEEEEvNT_6ParamsE,(.L_x_92 - _ZN7cutlass13device_kernelIN5flash19enable_sm80_to_sm89INS1_16FlashAttnBwdSm80INS1_25CollectiveMainloopBwdSm80ILi2ELi2EN4cute5tupleIJNS5_1CILi64EEENS7_ILi128EEES8_EEENS_6half_tEfNS_4arch4Sm80ELb0ELb0ELb1ELb0ELb0ELb0ELb0ELb0ELi2ELi2ELi4ELi2ELb1EEENS1_21CollectiveEpilogueBwdISA_SB_SD_Li256ELb0ELb0ELi2EEENS1_19SingleTileSchedulerILb0ELb0ELb0ELi128EEEEEEEEEvNT_6ParamsE)
        .other          _ZN7cutlass13device_kernelIN5flash19enable_sm80_to_sm89INS1_16FlashAttnBwdSm80INS1_25CollectiveMainloopBwdSm80ILi2ELi2EN4cute5tupleIJNS5_1CILi64EEENS7_ILi128EEES8_EEENS_6half_tEfNS_4arch4Sm80ELb0ELb0ELb1ELb0ELb0ELb0ELb0ELb0ELi2ELi2ELi4ELi2ELb1EEENS1_21CollectiveEpilogueBwdISA_SB_SD_Li256ELb0ELb0ELi2EEENS1_19SingleTileSchedulerILb0ELb0ELb0ELi128EEEEEEEEEvNT_6ParamsE,@"STO_CUDA_ENTRY STV_DEFAULT"
_ZN7cutlass13device_kernelIN5flash19enable_sm80_to_sm89INS1_16FlashAttnBwdSm80INS1_25CollectiveMainloopBwdSm80ILi2ELi2EN4cute5tupleIJNS5_1CILi64EEENS7_ILi128EEES8_EEENS_6half_tEfNS_4arch4Sm80ELb0ELb0ELb1ELb0ELb0ELb0ELb0ELb0ELi2ELi2ELi4ELi2ELb1EEENS1_21CollectiveEpilogueBwdISA_SB_SD_Li256ELb0ELb0ELi2EEENS1_19SingleTileSchedulerILb0ELb0ELb0ELi128EEEEEEEEEvNT_6ParamsE:
[----:B------:R-:W-:Y:S01]  /*0000*/  LDC R1, c[0x0][0x37c] ;  /* 0x0000df00ff017b82 */ /* 0x000fe20000000800 */
[----:B------:R-:W-:Y:S05]  /*0010*/  EXIT ;  /* 0x000000000000794d */ /* 0x000fea0003800000 */
.L_x_0:
[----:B------:R-:W-:-:S00]  /*0020*/  BRA `(.L_x_0) ;  /* 0xfffffffc00fc7947 */ /* 0x000fc0000383ffff */
[----:B------:R-:W-:-:S00]  /*0030*/  NOP ;  /* 0x0000000000007918 */ /* 0x000fc00000000000 */
        /* <DEDUP_REMOVED lines=12> */
.L_x_92:


//--------------------- .text._ZN7cutlass13device_kernelIN5flash19enable_sm80_to_sm89INS1_16FlashAttnBwdSm80INS1_25CollectiveMainloopBwdSm80ILi2ELi2EN4cute5tupleIJNS5_1CILi64EEENS7_ILi128EEES8_EEENS_6half_tEfNS_4arch4Sm80ELb0ELb0ELb1ELb0ELb1ELb0ELb0ELb0ELi2ELi2ELi4ELi2ELb1EEENS1_21CollectiveEpilogueBwdISA_SB_SD_Li256ELb0ELb0ELi2EEENS1_19SingleTileSchedulerILb0ELb0ELb0ELi128EEEEEEEEEvNT_6ParamsE --------------------------
	.section	.text._ZN7cutlass13device_kernelIN5flash19enable_sm80_to_sm89INS1_16FlashAttnBwdSm80INS1_25CollectiveMainloopBwdSm80ILi2ELi2EN4cute5tupleIJNS5_1CILi64EEENS7_ILi128EEES8_EEENS_6half_tEfNS_4arch4Sm80ELb0ELb0ELb1ELb0ELb1ELb0ELb0ELb0ELi2ELi2ELi4ELi2ELb1EEENS1_21CollectiveEpilogueBwdISA_SB_SD_Li256ELb0ELb0ELi2EEENS1_19SingleTileSchedulerILb0ELb0ELb0ELi128EEEEEEEEEvNT_6ParamsE,"ax",@progbits
	.align	128
.text._ZN7cutlass13device_kernelIN5flash19enable_sm80_to_sm89INS1_16FlashAttnBwdSm80INS1_25CollectiveMainloopBwdSm80ILi2ELi2EN4cute5tupleIJNS5_1CILi64EEENS7_ILi128EEES8_EEENS_6half_tEfNS_4arch4Sm80ELb0ELb0ELb1ELb0ELb1ELb0ELb0ELb0ELi2ELi2ELi4ELi2ELb1EEENS1_21CollectiveEpilogueBwdISA_SB_SD_Li256ELb0ELb0ELi2EEENS1_19SingleTileSchedulerILb0ELb0ELb0ELi128EEEEEEEEEvNT_6ParamsE:
        .type           _ZN7cutlass13device_kernelIN5flash19enable_sm80_to_sm89INS1_16FlashAttnBwdSm80INS1_25CollectiveMainloopBwdSm80ILi2ELi2EN4cute5tupleIJNS5_1CILi64EEENS7_ILi128EEES8_EEENS_6half_tEfNS_4arch4Sm80ELb0ELb0ELb1ELb0ELb1ELb0ELb0ELb0ELi2ELi2ELi4ELi2ELb1EEENS1_21CollectiveEpilogueBwdISA_SB_SD_Li256ELb0ELb0ELi2EEENS1_19SingleTileSchedulerILb0ELb0ELb0ELi128EEEEEEEEEvNT_6ParamsE,@function
        .size           _ZN7cutlass13device_kernelIN5flash19enable_sm80_to_sm89INS1_16FlashAttnBwdSm80INS1_25CollectiveMainloopBwdSm80ILi2ELi2EN4cute5tupleIJNS5_1CILi64EEENS7_ILi128EEES8_EEENS_6half_tEfNS_4arch4Sm80ELb0ELb0ELb1ELb0ELb1ELb0ELb0ELb0ELi2ELi2ELi4ELi2ELb1EEENS1_21CollectiveEpilogueBwdISA_SB_SD_Li256ELb0ELb0ELi2EEENS1_19SingleTileSchedulerILb0ELb0ELb0ELi128EEEEEEEEEvNT_6ParamsE,(.L_x_93 - _ZN7cutlass13device_kernelIN5flash19enable_sm80_to_sm89INS1_16FlashAttnBwdSm80INS1_25CollectiveMainloopBwdSm80ILi2ELi2EN4cute5tupleIJNS5_1CILi64EEENS7_ILi128EEES8_EEENS_6half_tEfNS_4arch4Sm80ELb0ELb0ELb1ELb0ELb1ELb0ELb0ELb0ELi2ELi2ELi4ELi2ELb1EEENS1_21CollectiveEpilogueBwdISA_SB_SD_Li256ELb0ELb0ELi2EEENS1_19SingleTileSchedulerILb0ELb0ELb0ELi128EEEEEEEEEvNT_6ParamsE)
        .other          _ZN7cutlass13device_kernelIN5flash19enable_sm80_to_sm89INS1_16FlashAttnBwdSm80INS1_25CollectiveMainloopBwdSm80ILi2ELi2EN4cute5tupleIJNS5_1CILi64EEENS7_ILi128EEES8_EEENS_6half_tEfNS_4arch4Sm80ELb0ELb0ELb1ELb0ELb1ELb0ELb0ELb0ELi2ELi2ELi4ELi2ELb1EEENS1_21CollectiveEpilogueBwdISA_SB_SD_Li256ELb0ELb0ELi2EEENS1_19SingleTileSchedulerILb0ELb0ELb0ELi128EEEEEEEEEvNT_6ParamsE,@"STO_CUDA_ENTRY STV_DEFAULT"
_ZN7cutlass13device_kernelIN5flash19enable_sm80_to_sm89INS1_16FlashAttnBwdSm80INS1_25CollectiveMainloopBwdSm80ILi2ELi2EN4cute5tupleIJNS5_1CILi64EEENS7_ILi128EEES8_EEENS_6half_tEfNS_4arch4Sm80ELb0ELb0ELb1ELb0ELb1ELb0ELb0ELb0ELi2ELi2ELi4ELi2ELb1EEENS1_21CollectiveEpilogueBwdISA_SB_SD_Li256ELb0ELb0ELi2EEENS1_19SingleTileSchedulerILb0ELb0ELb0ELi128EEEEEEEEEvNT_6ParamsE:
[----:B------:R-:W-:Y:S01]  /*0000*/  LDC R1, c[0x0][0x37c] ;  /* 0x0000df00ff017b82 */ /* 0x000fe20000000800 */
[----:B------:R-:W-:Y:S05]  /*0010*/  EXIT ;  /* 0x000000000000794d */ /* 0x000fea0003800000 */
.L_x_1:
        /* <DEDUP_REMOVED lines=14> */
.L_x_93:


//--------------------- .text._ZN7cutlass13device_kernelIN5flash19enable_sm80_to_sm89INS1_16FlashAttnBwdSm80INS1_25CollectiveMainloopBwdSm80ILi2ELi2EN4cute5tupleIJNS5_1CILi64EEENS7_ILi128EEES8_EEENS_6half_tEfNS_4arch4Sm80ELb0ELb0ELb1ELb0ELb0ELb0ELb0ELb0ELi2ELi2ELi4ELi2ELb1EEENS1_24CollectiveEpilogueBwdGQAISA_fSD_Li256ELb0ELb0EEENS1_19SingleTileSchedulerILb0ELb0ELb0ELi128EEEEEEEEEvNT_6ParamsE --------------------------
	.section	.text._ZN7cutlass13device_kernelIN5flash19enable_sm80_to_sm89INS1_16FlashAttnBwdSm80INS1_25CollectiveMainloopBwdSm80ILi2ELi2EN4cute5tupleIJNS5_1CILi64EEENS7_ILi128EEES8_EEENS_6half_tEfNS_4arch4Sm80ELb0ELb0ELb1ELb0ELb0ELb0ELb0ELb0ELi2ELi2ELi4ELi2ELb1EEENS1_24CollectiveEpilogueBwdGQAISA_fSD_Li256ELb0ELb0EEENS1_19SingleTileSchedulerILb0ELb0ELb0ELi128EEEEEEEEEvNT_6ParamsE,"ax",@progbits
	.align	128
.text._ZN7cutlass13device_kernelIN5flash19enable_sm80_to_sm89INS1_16FlashAttnBwdSm80INS1_25CollectiveMainloopBwdSm80ILi2ELi2EN4cute5tupleIJNS5_1CILi64EEENS7_ILi128EEES8_EEENS_6half_tEfNS_4arch4Sm80ELb0ELb0ELb1ELb0ELb0ELb0ELb0ELb0ELi2ELi2ELi4ELi2ELb1EEENS1_24CollectiveEpilogueBwdGQAISA_fSD_Li256ELb0ELb0EEENS1_19SingleTileSchedulerILb0ELb0ELb0ELi128EEEEEEEEEvNT_6ParamsE:
        .type           _ZN7cutlass13device_kernelIN5flash19enable_sm80_to_sm89INS1_16FlashAttnBwdSm80INS1_25CollectiveMainloopBwdSm80ILi2ELi2EN4cute5tupleIJNS5_1CILi64EEENS7_ILi128EEES8_EEENS_6half_tEfNS_4arch4Sm80ELb0ELb0ELb1ELb0ELb0ELb0ELb0ELb0ELi2ELi2ELi4ELi2ELb1EEENS1_24CollectiveEpilogueBwdGQAISA_fSD_Li256ELb0ELb0EEENS1_19SingleTileSchedulerILb0ELb0ELb0ELi128EEEEEEEEEvNT_6ParamsE,@function
        .size           _ZN7cutlass13device_kernelIN5flash19enable_sm80_to_sm89INS1_16FlashAttnBwdSm80INS1_25CollectiveMainloopBwdSm80ILi2ELi2EN4cute5tupleIJNS5_1CILi64EEENS7_ILi128EEES8_EEENS_6half_tEfNS_4arch4Sm80ELb0ELb0ELb1ELb0ELb0ELb0ELb0ELb0ELi2ELi2ELi4ELi2ELb1EEENS1_24CollectiveEpilogueBwdGQAISA_fSD_Li256ELb0ELb0EEENS1_19SingleTileSchedulerILb0ELb0ELb0ELi128EEEEEEEEEvNT_6ParamsE,(.L_x_94 - _ZN7cutlass13device_kernelIN5flash19enable_sm80_to_sm89INS1_16FlashAttnBwdSm80INS1_25CollectiveMainloopBwdSm80ILi2ELi2EN4cute5tupleIJNS5_1CILi64EEENS7_ILi128EEES8_EEENS_6half_tEfNS_4arch4Sm80ELb0ELb0ELb1ELb0ELb0ELb0ELb0ELb0ELi2ELi2ELi4ELi2ELb1EEENS1_24CollectiveEpilogueBwdGQAISA_fSD_Li256ELb0ELb0EEENS1_19SingleTileSchedulerILb0ELb0ELb0ELi128EEEEEEEEEvNT_6ParamsE)
        .other          _ZN7cutlass13device_kernelIN5flash19enable_sm80_to_sm89INS1_16FlashAttnBwdSm80INS1_25CollectiveMainloopBwdSm80ILi2ELi2EN4cute5tupleIJNS5_1CILi64EEENS7_ILi128EEES8_EEENS_6half_tEfNS_4arch4Sm80ELb0ELb0ELb1ELb0ELb0ELb0ELb0ELb0ELi2ELi2ELi4ELi2ELb1EEENS1_24CollectiveEpilogueBwdGQAISA_fSD_Li256ELb0ELb0EEENS1_19SingleTileSchedulerILb0ELb0ELb0ELi128EEEEEEEEEvNT_6ParamsE,@"STO_CUDA_ENTRY STV_DEFAULT"
_ZN7cutlass13device_kernelIN5flash19enable_sm80_to_sm89INS1_16FlashAttnBwdSm80INS1_25CollectiveMainloopBwdSm80ILi2ELi2EN4cute5tupleIJNS5_1CILi64EEENS7_ILi128EEES8_EEENS_6half_tEfNS_4arch4Sm80ELb0ELb0ELb1ELb0ELb0ELb0ELb0ELb0ELi2ELi2ELi4ELi2ELb1EEENS1_24CollectiveEpilogueBwdGQAISA_fSD_Li256ELb0ELb0EEENS1_19SingleTileSchedulerILb0ELb0ELb0ELi128EEEEEEEEEvNT_6ParamsE:
[----:B------:R-:W-:Y:S01]  /*0000*/  LDC R1, c[0x0][0x37c] ;  /* 0x0000df00ff017b82 */ /* 0x000fe20000000800 */
[----:B------:R-:W-:Y:S05]  /*0010*/  EXIT ;  /* 0x000000000000794d */ /* 0x000fea0003800000 */
.L_x_2:
        /* <DEDUP_REMOVED lines=14> */
.L_x_94:


//--------------------- .text._ZN7cutlass13device_kernelIN5flash19enable_sm80_to_sm89INS1_16FlashAttnBwdSm80INS1_25CollectiveMainloopBwdSm80ILi2ELi2EN4cute5tupleIJNS5_1CILi64EEENS7_ILi128EEES8_EEENS_6half_tEfNS_4arch4Sm80ELb0ELb0ELb1ELb0ELb1ELb0ELb0ELb0ELi2ELi2ELi4ELi2ELb1EEENS1_24CollectiveEpilogueBwdGQAISA_fSD_Li256ELb0ELb1EEENS1_19SingleTileSchedulerILb0ELb0ELb0ELi128EEEEEEEEEvNT_6ParamsE --------------------------
	.section	.text._ZN7cutlass13device_kernelIN5flash19enable_sm80_to_sm89INS1_16FlashAttnBwdSm80INS1_25CollectiveMainloopBwdSm80ILi2ELi2EN4cute5tupleIJNS5_1CILi64EEENS7_ILi128EEES8_EEENS_6half_tEfNS_4arch4Sm80ELb0ELb0ELb1ELb0ELb1ELb0ELb0ELb0ELi2ELi2ELi4ELi2ELb1EEENS1_24CollectiveEpilogueBwdGQAISA_fSD_Li256ELb0ELb1EEENS1_19SingleTileSchedulerILb0ELb0ELb0ELi128EEEEEEEEEvNT_6ParamsE,"ax",@progbits
	.align	128
.text._ZN7cutlass13device_kernelIN5flash19enable_sm80_to_sm89INS1_16FlashAttnBwdSm80INS1_25CollectiveMainloopBwdSm80ILi2ELi2EN4cute5tupleIJNS5_1CILi64EEENS7_ILi128EEES8_EEENS_6half_tEfNS_4arch4Sm80ELb0ELb0ELb1ELb0ELb1ELb0ELb0ELb0ELi2ELi2ELi4ELi2ELb1EEENS1_24CollectiveEpilogueBwdGQAISA_fSD_Li256ELb0ELb1EEENS1_19SingleTileSchedulerILb0ELb0ELb0ELi128EEEEEEEEEvNT_6ParamsE:
        .type           _ZN7cutlass13device_kernelIN5flash19enable_sm80_to_sm89INS1_16FlashAttnBwdSm80INS1_25CollectiveMainloopBwdSm80ILi2ELi2EN4cute5tupleIJNS5_1CILi64EEENS7_ILi128EEES8_EEENS_6half_tEfNS_4arch4Sm80ELb0ELb0ELb1ELb0ELb1ELb0ELb0ELb0ELi2ELi2ELi4ELi2ELb1EEENS1_24CollectiveEpilogueBwdGQAISA_fSD_Li256ELb0ELb1EEENS1_19SingleTileSchedulerILb0ELb0ELb0ELi128EEEEEEEEEvNT_6ParamsE,@function
        .size           _ZN7cutlass13device_kernelIN5flash19enable_sm80_to_sm89INS1_16FlashAttnBwdSm80INS1_25CollectiveMainloopBwdSm80ILi2ELi2EN4cute5tupleIJNS5_1CILi64EEENS7_ILi128EEES8_EEENS_6half_tEfNS_4arch4Sm80ELb0ELb0ELb1ELb0ELb1ELb0ELb0ELb0ELi2ELi2ELi4ELi2ELb1EEENS1_24CollectiveEpilogueBwdGQAISA_fSD_Li256ELb0ELb1EEENS1_19SingleTileSchedulerILb0ELb0ELb0ELi128EEEEEEEEEvNT_6ParamsE,(.L_x_95 - _ZN7cutlass13device_kernelIN5flash19enable_sm80_to_sm89INS1_16FlashAttnBwdSm80INS1_25CollectiveMainloopBwdSm80ILi2ELi2EN4cute5tupleIJNS5_1CILi64EEENS7_ILi128EEES8_EEENS_6half_tEfNS_4arch4Sm80ELb0ELb0ELb1ELb0ELb1ELb0ELb0ELb0ELi2ELi2ELi4ELi2ELb1EEENS1_24CollectiveEpilogueBwdGQAISA_fSD_Li256ELb0ELb1EEENS1_19SingleTileSchedulerILb0ELb0ELb0ELi128EEEEEEEEEvNT_6ParamsE)
        .other          _ZN7cutlass13device_kernelIN5flash19enable_sm80_to_sm89INS1_16FlashAttnBwdSm80INS1_25CollectiveMainloopBwdSm80ILi2ELi2EN4cute5tupleIJNS5_1CILi64EEENS7_ILi128EEES8_EEENS_6half_tEfNS_4arch4Sm80ELb0ELb0ELb1ELb0ELb1ELb0ELb0ELb0ELi2ELi2ELi4ELi2ELb1EEENS1_24CollectiveEpilogueBwdGQAISA_fSD_Li256ELb0ELb1EEENS1_19SingleTileSchedulerILb0ELb0ELb0ELi128EEEEEEEEEvNT_6ParamsE,@"STO_CUDA_ENTRY STV_DEFAULT"
_ZN7cutlass13device_kernelIN5flash19enable_sm80_to_sm89INS1_16FlashAttnBwdSm80INS1_25CollectiveMainloopBwdSm80ILi2ELi2EN4cute5tupleIJNS5_1CILi64EEENS7_ILi128EEES8_EEENS_6half_tEfNS_4arch4Sm80ELb0ELb0ELb1ELb0ELb1ELb0ELb0ELb0ELi2ELi2ELi4ELi2ELb1EEENS1_24CollectiveEpilogueBwdGQAISA_fSD_Li256ELb0ELb1EEENS1_19SingleTileSchedulerILb0ELb0ELb0ELi128EEEEEEEEEvNT_6ParamsE:
[----:B------:R-:W-:Y:S01]  /*0000*/  LDC R1, c[0x0][0x37c] ;  /* 0x0000df00ff017b82 */ /* 0x000fe20000000800 */
[----:B------:R-:W-:Y:S05]  /*0010*/  EXIT ;  /* 0x000000000000794d */ /* 0x000fea0003800000 */
.L_x_3:
        /* <DEDUP_REMOVED lines=14> */
.L_x_95:


//--------------------- .text._ZN7cutlass13device_kernelIN5flash19enable_sm80_to_sm89INS1_16FlashAttnBwdSm80INS1_25CollectiveMainloopBwdSm80ILi2ELi2EN4cute5tupleIJNS5_1CILi64EEENS7_ILi128EEES8_EEENS_6half_tEfNS_4arch4Sm80ELb0ELb0ELb1ELb1ELb0ELb0ELb0ELb0ELi2ELi2ELi4ELi2ELb1EEENS1_21CollectiveEpilogueBwdISA_SB_SD_Li256ELb1ELb0ELi2EEENS1_19SingleTileSchedulerILb1ELb0ELb0ELi128EEEEEEEEEvNT_6ParamsE --------------------------
	.section	.text._ZN7cutlass13device_kernelIN5flash19enable_sm80_to_sm89INS1_16FlashAttnBwdSm80INS1_25CollectiveMainloopBwdSm80ILi2ELi2EN4cute5tupleIJNS5_1CILi64EEENS7_ILi128EEES8_EEENS_6half_tEfNS_4arch4Sm80ELb0ELb0ELb1ELb1ELb0ELb0ELb0ELb0ELi2ELi2ELi4ELi2ELb1EEENS1_21CollectiveEpilogueBwdISA_SB_SD_Li256ELb1ELb0ELi2EEENS1_19SingleTileSchedulerILb1ELb0ELb0ELi128EEEEEEEEEvNT_6ParamsE,"ax",@progbits
	.align	128
.text._ZN7cutlass13device_kernelIN5flash19enable_sm80_to_sm89INS1_16FlashAttnBwdSm80INS1_25CollectiveMainloopBwdSm80ILi2ELi2EN4cute5tupleIJNS5_1CILi64EEENS7_ILi128EEES8_EEENS_6half_tEfNS_4arch4Sm80ELb0ELb0ELb1ELb1ELb0ELb0ELb0ELb0ELi2ELi2ELi4ELi2ELb1EEENS1_21CollectiveEpilogueBwdISA_SB_SD_Li256ELb1ELb0ELi2EEENS1_19SingleTileSchedulerILb1ELb0ELb0ELi128EEEEEEEEEvNT_6ParamsE:
        .type           _ZN7cutlass13device_kernelIN5flash19enable_sm80_to_sm89INS1_16FlashAttnBwdSm80INS1_25CollectiveMainloopBwdSm80ILi2ELi2EN4cute5tupleIJNS5_1CILi64EEENS7_ILi128EEES8_EEENS_6half_tEfNS_4arch4Sm80ELb0ELb0ELb1ELb1ELb0ELb0ELb0ELb0ELi2ELi2ELi4ELi2ELb1EEENS1_21CollectiveEpilogueBwdISA_SB_SD_Li256ELb1ELb0ELi2EEENS1_19SingleTileSchedulerILb1ELb0ELb0ELi128EEEEEEEEEvNT_6ParamsE,@function
        .size           _ZN7cutlass13device_kernelIN5flash19enable_sm80_to_sm89INS1_16FlashAttnBwdSm80INS1_25CollectiveMainloopBwdSm80ILi2ELi2EN4cute5tupleIJNS5_1CILi64EEENS7_ILi128EEES8_EEENS_6half_tEfNS_4arch4Sm80ELb0ELb0ELb1ELb1ELb0ELb0ELb0ELb0ELi2ELi2ELi4ELi2ELb1EEENS1_21CollectiveEpilogueBwdISA_SB_SD_Li256ELb1ELb0ELi2EEENS1_19SingleTileSchedulerILb1ELb0ELb0ELi128EEEEEEEEEvNT_6ParamsE,(.L_x_96 - _ZN7cutlass13device_kernelIN5flash19enable_sm80_to_sm89INS1_16FlashAttnBwdSm80INS1_25CollectiveMainloopBwdSm80ILi2ELi2EN4cute5tupleIJNS5_1CILi64EEENS7_ILi128EEES8_EEENS_6half_tEfNS_4arch4Sm80ELb0ELb0ELb1ELb1ELb0ELb0ELb0ELb0ELi2ELi2ELi4ELi2ELb1EEENS1_21CollectiveEpilogueBwdISA_SB_SD_Li256ELb1ELb0ELi2EEENS1_19SingleTileSchedulerILb1ELb0ELb0ELi128EEEEEEEEEvNT_6ParamsE)
        .other          _ZN7cutlass13device_kernelIN5flash19enable_sm80_to_sm89INS1_16FlashAttnBwdSm80INS1_25CollectiveMainloopBwdSm80ILi2ELi2EN4cute5tupleIJNS5_1CILi64EEENS7_ILi128EEES8_EEENS_6half_tEfNS_4arch4Sm80ELb0ELb0ELb1ELb1ELb0ELb0ELb0ELb0ELi2ELi2ELi4ELi2ELb1EEENS1_21CollectiveEpilogueBwdISA_SB_SD_Li256ELb1ELb0ELi2EEENS1_19SingleTileSchedulerILb1ELb0ELb0ELi128EEEEEEEEEvNT_6ParamsE,@"STO_CUDA_ENTRY STV_DEFAULT"
_ZN7cutlass13device_kernelIN5flash19enable_sm80_to_sm89INS1_16FlashAttnBwdSm80INS1_25CollectiveMainloopBwdSm80ILi2ELi2EN4cute5tupleIJNS5_1CILi64EEENS7_ILi128EEES8_EEENS_6half_tEfNS_4arch4Sm80ELb0ELb0ELb1ELb1ELb0ELb0ELb0ELb0ELi2ELi2ELi4ELi2ELb1EEENS1_21CollectiveEpilogueBwdISA_SB_SD_Li256ELb1ELb0ELi2EEENS1_19SingleTileSchedulerILb1ELb0ELb0ELi128EEEEEEEEEvNT_6ParamsE:
[----:B------:R-:W-:Y:S01]  /*0000*/  LDC R1, c[0x0][0x37c] ;  /* 0x0000df00ff017b82 */ /* 0x000fe20000000800 */
[----:B------:R-:W-:Y:S05]  /*0010*/  EXIT ;  /* 0x000000000000794d */ /* 0x000fea0003800000 */
.L_x_4:
        /* <DEDUP_REMOVED lines=14> */
.L_x_96:


//--------------------- .text._ZN7cutlass13device_kernelIN5flash19enable_sm80_to_sm89INS1_16FlashAttnBwdSm80INS1_25CollectiveMainloopBwdSm80ILi2ELi2EN4cute5tupleIJNS5_1CILi64EEENS7_ILi128EEES8_EEENS_6half_tEfNS_4arch4Sm80ELb0ELb0ELb1ELb1ELb1ELb0ELb0ELb0ELi2ELi2ELi4ELi2ELb1EEENS1_21CollectiveEpilogueBwdISA_SB_SD_Li256ELb1ELb0ELi2EEENS1_19SingleTileSchedulerILb1ELb0ELb0ELi128EEEEEEEEEvNT_6ParamsE --------------------------
	.section	.text._ZN7cutlass13device_kernelIN5flash19enable_sm80_to_sm89INS1_16FlashAttnBwdSm80INS1_25CollectiveMainloopBwdSm80ILi2ELi2EN4cute5tupleIJNS5_1CILi64EEENS7_ILi128EEES8_EEENS_6half_tEfNS_4arch4Sm80ELb0ELb0ELb1ELb1ELb1ELb0ELb0ELb0ELi2ELi2ELi4ELi2ELb1EEENS1_21CollectiveEpilogueBwdISA_SB_SD_Li256ELb1ELb0ELi2EEENS1_19SingleTileSchedulerILb1ELb0ELb0ELi128EEEEEEEEEvNT_6ParamsE,"ax",@progbits
	.align	128
.text._ZN7cutlass13device_kernelIN5flash19enable_sm80_to_sm89INS1_16FlashAttnBwdSm80INS1_25CollectiveMainloopBwdSm80ILi2ELi2EN4cute5tupleIJNS5_1CILi64EEENS7_ILi128EEES8_EEENS_6half_tEfNS_4arch4Sm80ELb0ELb0ELb1ELb1ELb1ELb0ELb0ELb0ELi2ELi2ELi4ELi2ELb1EEENS1_21CollectiveEpilogueBwdISA_SB_SD_Li256ELb1ELb0ELi2EEENS1_19SingleTileSchedulerILb1ELb0ELb0ELi128EEEEEEEEEvNT_6ParamsE:
        .type           _ZN7cutlass13device_kernelIN5flash19enable_sm80_to_sm89INS1_16FlashAttnBwdSm80INS1_25CollectiveMainloopBwdSm80ILi2ELi2EN4cute5tupleIJNS5_1CILi64EEENS7_ILi128EEES8_EEENS_6half_tEfNS_4arch4Sm80ELb0ELb0ELb1ELb1ELb1ELb0ELb0ELb0ELi2ELi2ELi4ELi2ELb1EEENS1_21CollectiveEpilogueBwdISA_SB_SD_Li256ELb1ELb0ELi2EEENS1_19SingleTileSchedulerILb1ELb0ELb0ELi128EEEEEEEEEvNT_6ParamsE,@function
        .size           _ZN7cutlass13device_kernelIN5flash19enable_sm80_to_sm89INS1_16FlashAttnBwdSm80INS1_25CollectiveMainloopBwdSm80ILi2ELi2EN4cute5tupleIJNS5_1CILi64EEENS7_ILi128EEES8_EEENS_6half_tEfNS_4arch4Sm80ELb0ELb0ELb1ELb1ELb1ELb0ELb0ELb0ELi2ELi2ELi4ELi2ELb1EEENS1_21CollectiveEpilogueBwdISA_SB_SD_Li256ELb1ELb0ELi2EEENS1_19SingleTileSchedulerILb1ELb0ELb0ELi128EEEEEEEEEvNT_6ParamsE,(.L_x_97 - _ZN7cutlass13device_kernelIN5flash19enable_sm80_to_sm89INS1_16FlashAttnBwdSm80INS1_25CollectiveMainloopBwdSm80ILi2ELi2EN4cute5tupleIJNS5_1CILi64EEENS7_ILi128EEES8_EEENS_6half_tEfNS_4arch4Sm80ELb0ELb0ELb1ELb1ELb1ELb0ELb0ELb0ELi2ELi2ELi4ELi2ELb1EEENS1_21CollectiveEpilogueBwdISA_SB_SD_Li256ELb1ELb0ELi2EEENS1_19SingleTileSchedulerILb1ELb0ELb0ELi128EEEEEEEEEvNT_6ParamsE)
        .other          _ZN7cutlass13device_kernelIN5flash19enable_sm80_to_sm89INS1_16FlashAttnBwdSm80INS1_25CollectiveMainloopBwdSm80ILi2ELi2EN4cute5tupleIJNS5_1CILi64EEENS7_ILi128EEES8_EEENS_6half_tEfNS_4arch4Sm80ELb0ELb0ELb1ELb1ELb1ELb0ELb0ELb0ELi2ELi2ELi4ELi2ELb1EEENS1_21CollectiveEpilogueBwdISA_SB_SD_Li256ELb1ELb0ELi2EEENS1_19SingleTileSchedulerILb1ELb0ELb0ELi128EEEEEEEEEvNT_6ParamsE,@"STO_CUDA_ENTRY STV_DEFAULT"
_ZN7cutlass13device_kernelIN5flash19enable_sm80_to_sm89INS1_16FlashAttnBwdSm80INS1_25CollectiveMainloopBwdSm80ILi2ELi2EN4cute5tupleIJNS5_1CILi64EEENS7_ILi128EEES8_EEENS_6half_tEfNS_4arch4Sm80ELb0ELb0ELb1ELb1ELb1ELb0ELb0ELb0ELi2ELi2ELi4ELi2ELb1EEENS1_21CollectiveEpilogueBwdISA_SB_SD_Li256ELb1ELb0ELi2EEENS1_19SingleTileSchedulerILb1ELb0ELb0ELi128EEEEEEEEEvNT_6ParamsE:
[----:B------:R-:W-:Y:S01]  /*0000*/  LDC R1, c[0x0][0x37c] ;  /* 0x0000df00ff017b82 */ /* 0x000fe20000000800 */
[----:B------:R-:W-:Y:S05]  /*0010*/  EXIT ;  /* 0x000000000000794d */ /* 0x000fea0003800000 */
.L_x_5:
        /* <DEDUP_REMOVED lines=14> */
.L_x_97:


//--------------------- .text._ZN7cutlass13device_kernelIN5flash19enable_sm80_to_sm89INS1_16FlashAttnBwdSm80INS1_25CollectiveMainloopBwdSm80ILi2ELi2EN4cute5tupleIJNS5_1CILi64EEENS7_ILi128EEES8_EEENS_6half_tEfNS_4arch4Sm80ELb0ELb0ELb1ELb1ELb0ELb0ELb0ELb0ELi2ELi2ELi4ELi2ELb1EEENS1_24CollectiveEpilogueBwdGQAISA_fSD_Li256ELb1ELb0EEENS1_19SingleTileSchedulerILb1ELb0ELb0ELi128EEEEEEEEEvNT_6ParamsE --------------------------
	.section	.text._ZN7cutlass13device_kernelIN5flash19enable_sm80_to_sm89INS1_16FlashAttnBwdSm80INS1_25CollectiveMainloopBwdSm80ILi2ELi2EN4cute5tupleIJNS5_1CILi64EEENS7_ILi128EEES8_EEENS_6half_tEfNS_4arch4Sm80ELb0ELb0ELb1ELb1ELb0ELb0ELb0ELb0ELi2ELi2ELi4ELi2ELb1EEENS1_24CollectiveEpilogueBwdGQAISA_fSD_Li256ELb1ELb0EEENS1_19SingleTileSchedulerILb1ELb0ELb0ELi128EEEEEEEEEvNT_6ParamsE,"ax",@progbits
	.align	128
.text._ZN7cutlass13device_kernelIN5flash19enable_sm80_to_sm89INS1_16FlashAttnBwdSm80INS1_25CollectiveMainloopBwdSm80ILi2ELi2EN4cute5tupleIJNS5_1CILi64EEENS7_ILi128EEES8_EEENS_6half_tEfNS_4arch4Sm80ELb0ELb0ELb1ELb1ELb0ELb0ELb0ELb0ELi2ELi2ELi4ELi2ELb1EEENS1_24CollectiveEpilogueBwdGQAISA_fSD_Li256ELb1ELb0EEENS1_19SingleTileSchedulerILb1ELb0ELb0ELi128EEEEEEEEEvNT_6ParamsE:
        .type           _ZN7cutlass13device_kernelIN5flash19enable_sm80_to_sm89INS1_16FlashAttnBwdSm80INS1_25CollectiveMainloopBwdSm80ILi2ELi2EN4cute5tupleIJNS5_1CILi64EEENS7_ILi128EEES8_EEENS_6half_tEfNS_4arch4Sm80ELb0ELb0ELb1ELb1ELb0ELb0ELb0ELb0ELi2ELi2ELi4ELi2ELb1EEENS1_24CollectiveEpilogueBwdGQAISA_fSD_Li256ELb1ELb0EEENS1_19SingleTileSchedulerILb1ELb0ELb0ELi128EEEEEEEEEvNT_6ParamsE,@function
        .size           _ZN7cutlass13device_kernelIN5flash19enable_sm80_to_sm89INS1_16FlashAttnBwdSm80INS1_25CollectiveMainloopBwdSm80ILi2ELi2EN4cute5tupleIJNS5_1CILi64EEENS7_ILi128EEES8_EEENS_6half_tEfNS_4arch4Sm80ELb0ELb0ELb1ELb1ELb0ELb0ELb0ELb0ELi2ELi2ELi4ELi2ELb1EEENS1_24CollectiveEpilogueBwdGQAISA_fSD_Li256ELb1ELb0EEENS1_19SingleTileSchedulerILb1ELb0ELb0ELi128EEEEEEEEEvNT_6ParamsE,(.L_x_98 - _ZN7cutlass13device_kernelIN5flash19enable_sm80_to_sm89INS1_16FlashAttnBwdSm80INS1_25CollectiveMainloopBwdSm80ILi2ELi2EN4cute5tupleIJNS5_1CILi64EEENS7_ILi128EEES8_EEENS_6half_tEfNS_4arch4Sm80ELb0ELb0ELb1ELb1ELb0ELb0ELb0ELb0ELi2ELi2ELi4ELi2ELb1EEENS1_24CollectiveEpilogueBwdGQAISA_fSD_Li256ELb1ELb0EEENS1_19SingleTileSchedulerILb1ELb0ELb0ELi128EEEEEEEEEvNT_6ParamsE)
        .other          _ZN7cutlass13device_kernelIN5flash19enable_sm80_to_sm89INS1_16FlashAttnBwdSm80INS1_25CollectiveMainloopBwdSm80ILi2ELi2EN4cute5tupleIJNS5_1CILi64EEENS7_ILi128EEES8_EEENS_6half_tEfNS_4arch4Sm80ELb0ELb0ELb1ELb1ELb0ELb0ELb0ELb0ELi2ELi2ELi4ELi2ELb1EEENS1_24CollectiveEpilogueBwdGQAISA_fSD_Li256ELb1ELb0EEENS1_19SingleTileSchedulerILb1ELb0ELb0ELi128EEEEEEEEEvNT_6ParamsE,@"STO_CUDA_ENTRY STV_DEFAULT"
_ZN7cutlass13device_kernelIN5flash19enable_sm80_to_sm89INS1_16FlashAttnBwdSm80INS1_25CollectiveMainloopBwdSm80ILi2ELi2EN4cute5tupleIJNS5_1CILi64EEENS7_ILi128EEES8_EEENS_6half_tEfNS_4arch4Sm80ELb0ELb0ELb1ELb1ELb0ELb0ELb0ELb0ELi2ELi2ELi4ELi2ELb1EEENS1_24CollectiveEpilogueBwdGQAISA_fSD_Li256ELb1ELb0EEENS1_19SingleTileSchedulerILb1ELb0ELb0ELi128EEEEEEEEEvNT_6ParamsE:
[----:B------:R-:W-:Y:S01]  /*0000*/  LDC R1, c[0x0][0x37c] ;  /* 0x0000df00ff017b82 */ /* 0x000fe20000000800 */
[----:B------:R-:W-:Y:S05]  /*0010*/  EXIT ;  /* 0x000000000000794d */ /* 0x000fea0003800000 */
.L_x_6:
        /* <DEDUP_REMOVED lines=14> */
.L_x_98:


//--------------------- .text._ZN7cutlass13device_kernelIN5flash19enable_sm80_to_sm89INS1_16FlashAttnBwdSm80INS1_25CollectiveMainloopBwdSm80ILi2ELi2EN4cute5tupleIJNS5_1CILi64EEENS7_ILi128EEES8_EEENS_6half_tEfNS_4arch4Sm80ELb0ELb0ELb1ELb1ELb1ELb0ELb0ELb0ELi2ELi2ELi4ELi2ELb1EEENS1_24CollectiveEpilogueBwdGQAISA_fSD_Li256ELb1ELb1EEENS1_19SingleTileSchedulerILb1ELb0ELb0ELi128EEEEEEEEEvNT_6ParamsE --------------------------
	.section	.text._ZN7cutlass13device_kernelIN5flash19enable_sm80_to_sm89INS1_16FlashAttnBwdSm80INS1_25CollectiveMainloopBwdSm80ILi2ELi2EN4cute5tupleIJNS5_1CILi64EEENS7_ILi128EEES8_EEENS_6half_tEfNS_4arch4Sm80ELb0ELb0ELb1ELb1ELb1ELb0ELb0ELb0ELi2ELi2ELi4ELi2ELb1EEENS1_24CollectiveEpilogueBwdGQAISA_fSD_Li256ELb1ELb1EEENS1_19SingleTileSchedulerILb1ELb0ELb0ELi128EEEEEEEEEvNT_6ParamsE,"ax",@progbits
	.align	128
.text._ZN7cutlass13device_kernelIN5flash19enable_sm80_to_sm89INS1_16FlashAttnBwdSm80INS1_25CollectiveMainloopBwdSm80ILi2ELi2EN4cute5tupleIJNS5_1CILi64EEENS7_ILi128EEES8_EEENS_6half_tEfNS_4arch4Sm80ELb0ELb0ELb1ELb1ELb1ELb0ELb0ELb0ELi2ELi2ELi4ELi2ELb1EEENS1_24CollectiveEpilogueBwdGQAISA_fSD_Li256ELb1ELb1EEENS1_19SingleTileSchedulerILb1ELb0ELb0ELi128EEEEEEEEEvNT_6ParamsE:
        .type           _ZN7cutlass13device_kernelIN5flash19enable_sm80_to_sm89INS1_16FlashAttnBwdSm80INS1_25CollectiveMainloopBwdSm80ILi2ELi2EN4cute5tupleIJNS5_1CILi64EEENS7_ILi128EEES8_EEENS_6half_tEfNS_4arch4Sm80ELb0ELb0ELb1ELb1ELb1ELb0ELb0ELb0ELi2ELi2ELi4ELi2ELb1EEENS1_24CollectiveEpilogueBwdGQAISA_fSD_Li256ELb1ELb1EEENS1_19SingleTileSchedulerILb1ELb0ELb0ELi128EEEEEEEEEvNT_6ParamsE,@function
        .size           _ZN7cutlass13device_kernelIN5flash19enable_sm80_to_sm89INS1_16FlashAttnBwdSm80INS1_25CollectiveMainloopBwdSm80ILi2ELi2EN4cute5tupleIJNS5_1CILi64EEENS7_ILi128EEES8_EEENS_6half_tEfNS_4arch4Sm80ELb0ELb0ELb1ELb1ELb1ELb0ELb0ELb0ELi2ELi2ELi4ELi2ELb1EEENS1_24CollectiveEpilogueBwdGQAISA_fSD_Li256ELb1ELb1EEENS1_19SingleTileSchedulerILb1ELb0ELb0ELi128EEEEEEEEEvNT_6ParamsE,(.L_x_99 - _ZN7cutlass13device_kernelIN5flash19enable_sm80_to_sm89INS1_16FlashAttnBwdSm80INS1_25CollectiveMainloopBwdSm80ILi2ELi2EN4cute5tupleIJNS5_1CILi64EEENS7_ILi128EEES8_EEENS_6half_tEfNS_4arch4Sm80ELb0ELb0ELb1ELb1ELb1ELb0ELb0ELb0ELi2ELi2ELi4ELi2ELb1EEENS1_24CollectiveEpilogueBwdGQAISA_fSD_Li256ELb1ELb1EEENS1_19SingleTileSchedulerILb1ELb0ELb0ELi128EEEEEEEEEvNT_6ParamsE)
        .other          _ZN7cutlass13device_kernelIN5flash19enable_sm80_to_sm89INS1_16FlashAttnBwdSm80INS1_25CollectiveMainloopBwdSm80ILi2ELi2EN4cute5tupleIJNS5_1CILi64EEENS7_ILi128EEES8_EEENS_6half_tEfNS_4arch4Sm80ELb0ELb0ELb1ELb1ELb1ELb0ELb0ELb0ELi2ELi2ELi4ELi2ELb1EEENS1_24CollectiveEpilogueBwdGQAISA_fSD_Li256ELb1ELb1EEENS1_19SingleTileSchedulerILb1ELb0ELb0ELi128EEEEEEEEEvNT_6ParamsE,@"STO_CUDA_ENTRY STV_DEFAULT"
_ZN7cutlass13device_kernelIN5flash19enable_sm80_to_sm89INS1_16FlashAttnBwdSm80INS1_25CollectiveMainloopBwdSm80ILi2ELi2EN4cute5tupleIJNS5_1CILi64EEENS7_ILi128EEES8_EEENS_6half_tEfNS_4arch4Sm80ELb0ELb0ELb1ELb1ELb1ELb0ELb0ELb0ELi2ELi2ELi4ELi2ELb1EEENS1_24CollectiveEpilogueBwdGQAISA_fSD_Li256ELb1ELb1EEENS1_19SingleTileSchedulerILb1ELb0ELb0ELi128EEEEEEEEEvNT_6ParamsE:
[----:B------:R-:W-:Y:S01]  /*0000*/  LDC R1, c[0x0][0x37c] ;  /* 0x0000df00ff017b82 */ /* 0x000fe20000000800 */
[----:B------:R-:W-:Y:S05]  /*0010*/  EXIT ;  /* 0x000000000000794d */ /* 0x000fea0003800000 */
.L_x_7:
        /* <DEDUP_REMOVED lines=14> */
.L_x_99:


//--------------------- .text._ZN7cutlass13device_kernelIN5flash19enable_sm80_to_sm89INS1_16FlashAttnBwdSm80INS1_25CollectiveMainloopBwdSm80ILi2ELi2EN4cute5tupleIJNS5_1CILi64EEENS7_ILi128EEES8_EEENS_6half_tEfNS_4arch4Sm80ELb0ELb1ELb1ELb0ELb0ELb0ELb0ELb0ELi2ELi2ELi4ELi2ELb1EEENS1_21CollectiveEpilogueBwdISA_SB_SD_Li256ELb0ELb0ELi2EEENS1_19SingleTileSchedulerILb0ELb0ELb0ELi128EEEEEEEEEvNT_6ParamsE --------------------------
	.section	.text._ZN7cutlass13device_kernelIN5flash19enable_sm80_to_sm89INS1_16FlashAttnBwdSm80INS1_25CollectiveMainloopBwdSm80ILi2ELi2EN4cute5tupleIJNS5_1CILi64EEENS7_ILi128EEES8_EEENS_6half_tEfNS_4arch4Sm80ELb0ELb1ELb1ELb0ELb0ELb0ELb0ELb0ELi2ELi2ELi4ELi2ELb1EEENS1_21CollectiveEpilogueBwdISA_SB_SD_Li256ELb0ELb0ELi2EEENS1_19SingleTileSchedulerILb0ELb0ELb0ELi128EEEEEEEEEvNT_6ParamsE,"ax",@progbits
	.align	128
.text._ZN7cutlass13device_kernelIN5flash19enable_sm80_to_sm89INS1_16FlashAttnBwdSm80INS1_25CollectiveMainloopBwdSm80ILi2ELi2EN4cute5tupleIJNS5_1CILi64EEENS7_ILi128EEES8_EEENS_6half_tEfNS_4arch4Sm80ELb0ELb1ELb1ELb0ELb0ELb0ELb0ELb0ELi2ELi2ELi4ELi2ELb1EEENS1_21CollectiveEpilogueBwdISA_SB_SD_Li256ELb0ELb0ELi2EEENS1_19SingleTileSchedulerILb0ELb0ELb0ELi128EEEEEEEEEvNT_6ParamsE:
        .type           _ZN7cutlass13device_kernelIN5flash19enable_sm80_to_sm89INS1_16FlashAttnBwdSm80INS1_25CollectiveMainloopBwdSm80ILi2ELi2EN4cute5tupleIJNS5_1CILi64EEENS7_ILi128EEES8_EEENS_6half_tEfNS_4arch4Sm80ELb0ELb1ELb1ELb0ELb0ELb0ELb0ELb0ELi2ELi2ELi4ELi2ELb1EEENS1_21CollectiveEpilogueBwdISA_SB_SD_Li256ELb0ELb0ELi2EEENS1_19SingleTileSchedulerILb0ELb0ELb0ELi128EEEEEEEEEvNT_6ParamsE,@function
        .size           _ZN7cutlass13device_kernelIN5flash19enable_sm80_to_sm89INS1_16FlashAttnBwdSm80INS1_25CollectiveMainloopBwdSm80ILi2ELi2EN4cute5tupleIJNS5_1CILi64EEENS7_ILi128EEES8_EEENS_6half_tEfNS_4arch4Sm80ELb0ELb1ELb1ELb0ELb0ELb0ELb0ELb0ELi2ELi2ELi4ELi2ELb1EEENS1_21CollectiveEpilogueBwdISA_SB_SD_Li256ELb0ELb0ELi2EEENS1_19SingleTileSchedulerILb0ELb0ELb0ELi128EEEEEEEEEvNT_6ParamsE,(.L_x_100 - _ZN7cutlass13device_kernelIN5flash19enable_sm80_to_sm89INS1_16FlashAttnBwdSm80INS1_25CollectiveMainloopBwdSm80ILi2ELi2EN4cute5tupleIJNS5_1CILi64EEENS7_ILi128EEES8_EEENS_6half_tEfNS_4arch4Sm80ELb0ELb1ELb1ELb0ELb0ELb0ELb0ELb0ELi2ELi2ELi4ELi2ELb1EEENS1_21CollectiveEpilogueBwdISA_SB_SD_Li256ELb0ELb0ELi2EEENS1_19SingleTileSchedulerILb0ELb0ELb0ELi128EEEEEEEEEvNT_6ParamsE)
        .other          _ZN7cutlass13device_kernelIN5flash19enable_sm80_to_sm89INS1_16FlashAttnBwdSm80INS1_25CollectiveMainloopBwdSm80ILi2ELi2EN4cute5tupleIJNS5_1CILi64EEENS7_ILi128EEES8_EEENS_6half_tEfNS_4arch4Sm80ELb0ELb1ELb1ELb0ELb0ELb0ELb0ELb0ELi2ELi2ELi4ELi2ELb1EEENS1_21CollectiveEpilogueBwdISA_SB_SD_Li256ELb0ELb0ELi2EEENS1_19SingleTileSchedulerILb0ELb0ELb0ELi128EEEEEEEEEvNT_6ParamsE,@"STO_CUDA_ENTRY STV_DEFAULT"
_ZN7cutlass13device_kernelIN5flash19enable_sm80_to_sm89INS1_16FlashAttnBwdSm80INS1_25CollectiveMainloopBwdSm80ILi2ELi2EN4cute5tupleIJNS5_1CILi64EEENS7_ILi128EEES8_EEENS_6half_tEfNS_4arch4Sm80ELb0ELb1ELb1ELb0ELb0ELb0ELb0ELb0ELi2ELi2ELi4ELi2ELb1EEENS1_21CollectiveEpilogueBwdISA_SB_SD_Li256ELb0ELb0ELi2EEENS1_19SingleTileSchedulerILb0ELb0ELb0ELi128EEEEEEEEEvNT_6ParamsE:
[----:B------:R-:W-:Y:S01]  /*0000*/  LDC R1, c[0x0][0x37c] ;  /* 0x0000df00ff017b82 */ /* 0x000fe20000000800 */
[----:B------:R-:W-:Y:S05]  /*0010*/  EXIT ;  /* 0x000000000000794d */ /* 0x000fea0003800000 */
.L_x_8:
        /* <DEDUP_REMOVED lines=14> */
.L_x_100:


//--------------------- .text._ZN7cutlass13device_kernelIN5flash19enable_sm80_to_sm89INS1_16FlashAttnBwdSm80INS1_25CollectiveMainloopBwdSm80ILi2ELi2EN4cute5tupleIJNS5_1CILi64EEENS7_ILi128EEES8_EEENS_6half_tEfNS_4arch4Sm80ELb0ELb1ELb1ELb0ELb1ELb0ELb0ELb0ELi2ELi2ELi4ELi2ELb1EEENS1_21CollectiveEpilogueBwdISA_SB_SD_Li256ELb0ELb0ELi2EEENS1_19SingleTileSchedulerILb0ELb0ELb0ELi128EEEEEEEEEvNT_6ParamsE --------------------------
	.section	.text._ZN7cutlass13device_kernelIN5flash19enable_sm80_to_sm89INS1_16FlashAttnBwdSm80INS1_25CollectiveMainloopBwdSm80ILi2ELi2EN4cute5tupleIJNS5_1CILi64EEENS7_ILi128EEES8_EEENS_6half_tEfNS_4arch4Sm80ELb0ELb1ELb1ELb0ELb1ELb0ELb0ELb0ELi2ELi2ELi4ELi2ELb1EEENS1_21CollectiveEpilogueBwdISA_SB_SD_Li256ELb0ELb0ELi2EEENS1_19SingleTileSchedulerILb0ELb0ELb0ELi128EEEEEEEEEvNT_6ParamsE,"ax",@progbits
	.align	128
.text._ZN7cutlass13device_kernelIN5flash19enable_sm80_to_sm89INS1_16FlashAttnBwdSm80INS1_25CollectiveMainloopBwdSm80ILi2ELi2EN4cute5tupleIJNS5_1CILi64EEENS7_ILi128EEES8_EEENS_6half_tEfNS_4arch4Sm80ELb0ELb1ELb1ELb0ELb1ELb0ELb0ELb0ELi2ELi2ELi4ELi2ELb1EEENS1_21CollectiveEpilogueBwdISA_SB_SD_Li256ELb0ELb0ELi2EEENS1_19SingleTileSchedulerILb0ELb0ELb0ELi128EEEEEEEEEvNT_6ParamsE:
        .type           _ZN7cutlass13device_kernelIN5flash19enable_sm80_to_sm89INS1_16FlashAttnBwdSm80INS1_25CollectiveMainloopBwdSm80ILi2ELi2EN4cute5tupleIJNS5_1CILi64EEENS7_ILi128EEES8_EEENS_6half_tEfNS_4arch4Sm80ELb0ELb1ELb1ELb0ELb1ELb0ELb0ELb0ELi2ELi2ELi4ELi2ELb1EEENS1_21CollectiveEpilogueBwdISA_SB_SD_Li256ELb0ELb0ELi2EEENS1_19SingleTileSchedulerILb0ELb0ELb0ELi128EEEEEEEEEvNT_6ParamsE,@function
        .size           _ZN7cutlass13device_kernelIN5flash19enable_sm80_to_sm89INS1_16FlashAttnBwdSm80INS1_25CollectiveMainloopBwdSm80ILi2ELi2EN4cute5tupleIJNS5_1CILi64EEENS7_ILi128EEES8_EEENS_6half_tEfNS_4arch4Sm80ELb0ELb1ELb1ELb0ELb1ELb0ELb0ELb0ELi2ELi2ELi4ELi2ELb1EEENS1_21CollectiveEpilogueBwdISA_SB_SD_Li256ELb0ELb0ELi2EEENS1_19SingleTileSchedulerILb0ELb0ELb0ELi128EEEEEEEEEvNT_6ParamsE,(.L_x_101 - _ZN7cutlass13device_kernelIN5flash19enable_sm80_to_sm89INS1_16FlashAttnBwdSm80INS1_25CollectiveMainloopBwdSm80ILi2ELi2EN4cute5tupleIJNS5_1CILi64EEENS7_ILi128EEES8_EEENS_6half_tEfNS_4arch4Sm80ELb0ELb1ELb1ELb0ELb1ELb0ELb0ELb0ELi2ELi2ELi4ELi2ELb1EEENS1_21CollectiveEpilogueBwdISA_SB_SD_Li256ELb0ELb0ELi2EEENS1_19SingleTileSchedulerILb0ELb0ELb0ELi128EEEEEEEEEvNT_6ParamsE)
        .other          _ZN7cutlass13device_kernelIN5flash19enable_sm80_to_sm89INS1_16FlashAttnBwdSm80INS1_25CollectiveMainloopBwdSm80ILi2ELi2EN4cute5tupleIJNS5_1CILi64EEENS7_ILi128EEES8_EEENS_6half_tEfNS_4arch4Sm80ELb0ELb1ELb1ELb0ELb1ELb0ELb0ELb0ELi2ELi2ELi4ELi2ELb1EEENS1_21CollectiveEpilogueBwdISA_SB_SD_Li256ELb0ELb0ELi2EEENS1_19SingleTileSchedulerILb0ELb0ELb0ELi128EEEEEEEEEvNT_6ParamsE,@"STO_CUDA_ENTRY STV_DEFAULT"
_ZN7cutlass13device_kernelIN5flash19enable_sm80_to_sm89INS1_16FlashAttnBwdSm80INS1_25CollectiveMainloopBwdSm80ILi2ELi2EN4cute5tupleIJNS5_1CILi64EEENS7_ILi128EEES8_EEENS_6half_tEfNS_4arch4Sm80ELb0ELb1ELb1ELb0ELb1ELb0ELb0ELb0ELi2ELi2ELi4ELi2ELb1EEENS1_21CollectiveEpilogueBwdISA_SB_SD_Li256ELb0ELb0ELi2EEENS1_19SingleTileSchedulerILb0ELb0ELb0ELi128EEEEEEEEEvNT_6ParamsE:
[----:B------:R-:W-:Y:S01]  /*0000*/  LDC R1, c[0x0][0x37c] ;  /* 0x0000df00ff017b82 */ /* 0x000fe20000000800 */
[----:B------:R-:W-:Y:S05]  /*0010*/  EXIT ;  /* 0x000000000000794d */ /* 0x000fea0003800000 */
.L_x_9:
        /* <DEDUP_REMOVED lines=14> */
.L_x_101:


//--------------------- .text._ZN7cutlass13device_kernelIN5flash19enable_sm80_to_sm89INS1_16FlashAttnBwdSm80INS1_25CollectiveMainloopBwdSm80ILi2ELi2EN4cute5tupleIJNS5_1CILi64EEENS7_ILi128EEES8_EEENS_6half_tEfNS_4arch4Sm80ELb0ELb1ELb1ELb0ELb0ELb0ELb0ELb0ELi2ELi2ELi4ELi2ELb1EEENS1_24CollectiveEpilogueBwdGQAISA_fSD_Li256ELb0ELb0EEENS1_19SingleTileSchedulerILb0ELb0ELb0ELi128EEEEEEEEEvNT_6ParamsE --------------------------
	.section	.text._ZN7cutlass13device_kernelIN5flash19enable_sm80_to_sm89INS1_16FlashAttnBwdSm80INS1_25CollectiveMainloopBwdSm80ILi2ELi2EN4cute5tupleIJNS5_1CILi64EEENS7_ILi128EEES8_EEENS_6half_tEfNS_4arch4Sm80ELb0ELb1ELb1ELb0ELb0ELb0ELb0ELb0ELi2ELi2ELi4ELi2ELb1EEENS1_24CollectiveEpilogueBwdGQAISA_fSD_Li256ELb0ELb0EEENS1_19SingleTileSchedulerILb0ELb0ELb0ELi128EEEEEEEEEvNT_6ParamsE,"ax",@progbits
	.align	128
.text._ZN7cutlass13device_kernelIN5flash19enable_sm80_to_sm89INS1_16FlashAttnBwdSm80INS1_25CollectiveMainloopBwdSm80ILi2ELi2EN4cute5tupleIJNS5_1CILi64EEENS7_ILi128EEES8_EEENS_6half_tEfNS_4arch4Sm80ELb0ELb1ELb1ELb0ELb0ELb0ELb0ELb0ELi2ELi2ELi4ELi2ELb1EEENS1_24CollectiveEpilogueBwdGQAISA_fSD_Li256ELb0ELb0EEENS1_19SingleTileSchedulerILb0ELb0ELb0ELi128EEEEEEEEEvNT_6ParamsE:
        .type           _ZN7cutlass13device_kernelIN5flash19enable_sm80_to_sm89INS1_16FlashAttnBwdSm80INS1_25CollectiveMainloopBwdSm80ILi2ELi2EN4cute5tupleIJNS5_1CILi64EEENS7_ILi128EEES8_EEENS_6half_tEfNS_4arch4Sm80ELb0ELb1ELb1ELb0ELb0ELb0ELb0ELb0ELi2ELi2ELi4ELi2ELb1EEENS1_24CollectiveEpilogueBwdGQAISA_fSD_Li256ELb0ELb0EEENS1_19SingleTileSchedulerILb0ELb0ELb0ELi128EEEEEEEEEvNT_6ParamsE,@function
        .size           _ZN7cutlass13device_kernelIN5flash19enable_sm80_to_sm89INS1_16FlashAttnBwdSm80INS1_25CollectiveMainloopBwdSm80ILi2ELi2EN4cute5tupleIJNS5_1CILi64EEENS7_ILi128EEES8_EEENS_6half_tEfNS_4arch4Sm80ELb0ELb1ELb1ELb0ELb0ELb0ELb0ELb0ELi2ELi2ELi4ELi2ELb1EEENS1_24CollectiveEpilogueBwdGQAISA_fSD_Li256ELb0ELb0EEENS1_19SingleTileSchedulerILb0ELb0ELb0ELi128EEEEEEEEEvNT_6ParamsE,(.L_x_102 - _ZN7cutlass13device_kernelIN5flash19enable_sm80_to_sm89INS1_16FlashAttnBwdSm80INS1_25CollectiveMainloopBwdSm80ILi2ELi2EN4cute5tupleIJNS5_1CILi64EEENS7_ILi128EEES8_EEENS_6half_tEfNS_4arch4Sm80ELb0ELb1ELb1ELb0ELb0ELb0ELb0ELb0ELi2ELi2ELi4ELi2ELb1EEENS1_24CollectiveEpilogueBwdGQAISA_fSD_Li256ELb0ELb0EEENS1_19SingleTileSchedulerILb0ELb0ELb0ELi128EEEEEEEEEvNT_6ParamsE)
        .other          _ZN7cutlass13device_kernelIN5flash19enable_sm80_to_sm89INS1_16FlashAttnBwdSm80INS1_25CollectiveMainloopBwdSm80ILi2ELi2EN4cute5tupleIJNS5_1CILi64EEENS7_ILi128EEES8_EEENS_6half_tEfNS_4arch4Sm80ELb0ELb1ELb1ELb0ELb0ELb0ELb0ELb0ELi2ELi2ELi4ELi2ELb1EEENS1_24CollectiveEpilogueBwdGQAISA_fSD_Li256ELb0ELb0EEENS1_19SingleTileSchedulerILb0ELb0ELb0ELi128EEEEEEEEEvNT_6ParamsE,@"STO_CUDA_ENTRY STV_DEFAULT"
_ZN7cutlass13device_kernelIN5flash19enable_sm80_to_sm89INS1_16FlashAttnBwdSm80INS1_25CollectiveMainloopBwdSm80ILi2ELi2EN4cute5tupleIJNS5_1CILi64EEENS7_ILi128EEES8_EEENS_6half_tEfNS_4arch4Sm80ELb0ELb1ELb1ELb0ELb0ELb0ELb0ELb0ELi2ELi2ELi4ELi2ELb1EEENS1_24CollectiveEpilogueBwdGQAISA_fSD_Li256ELb0ELb0EEENS1_19SingleTileSchedulerILb0ELb0ELb0ELi128EEEEEEEEEvNT_6ParamsE:
[----:B------:R-:W-:Y:S01]  /*0000*/  LDC R1, c[0x0][0x37c] ;  /* 0x0000df00ff017b82 */ /* 0x000fe20000000800 */
[----:B------:R-:W-:Y:S05]  /*0010*/  EXIT ;  /* 0x000000000000794d */ /* 0x000fea0003800000 */
.L_x_10:
        /* <DEDUP_REMOVED lines=14> */
.L_x_102:


//--------------------- .text._ZN7cutlass13device_kernelIN5flash19enable_sm80_to_sm89INS1_16FlashAttnBwdSm80INS1_25CollectiveMainloopBwdSm80ILi2ELi2EN4cute5tupleIJNS5_1CILi64EEENS7_ILi128EEES8_EEENS_6half_tEfNS_4arch4Sm80ELb0ELb1ELb1ELb0ELb1ELb0ELb0ELb0ELi2ELi2ELi4ELi2ELb1EEENS1_24CollectiveEpilogueBwdGQAISA_fSD_Li256ELb0ELb1EEENS1_19SingleTileSchedulerILb0ELb0ELb0ELi128EEEEEEEEEvNT_6ParamsE --------------------------
	.section	.text._ZN7cutlass13device_kernelIN5flash19enable_sm80_to_sm89INS1_16FlashAttnBwdSm80INS1_25CollectiveMainloopBwdSm80ILi2ELi2EN4cute5tupleIJNS5_1CILi64EEENS7_ILi128EEES8_EEENS_6half_tEfNS_4arch4Sm80ELb0ELb1ELb1ELb0ELb1ELb0ELb0ELb0ELi2ELi2ELi4ELi2ELb1EEENS1_24CollectiveEpilogueBwdGQAISA_fSD_Li256ELb0ELb1EEENS1_19SingleTileSchedulerILb0ELb0ELb0ELi128EEEEEEEEEvNT_6ParamsE,"ax",@progbits
	.align	128
.text._ZN7cutlass13device_kernelIN5flash19enable_sm80_to_sm89INS1_16FlashAttnBwdSm80INS1_25CollectiveMainloopBwdSm80ILi2ELi2EN4cute5tupleIJNS5_1CILi64EEENS7_ILi128EEES8_EEENS_6half_tEfNS_4arch4Sm80ELb0ELb1ELb1ELb0ELb1ELb0ELb0ELb0ELi2ELi2ELi4ELi2ELb1EEENS1_24CollectiveEpilogueBwdGQAISA_fSD_Li256ELb0ELb1EEENS1_19SingleTileSchedulerILb0ELb0ELb0ELi128EEEEEEEEEvNT_6ParamsE:
        .type           _ZN7cutlass13device_kernelIN5flash19enable_sm80_to_sm89INS1_16FlashAttnBwdSm80INS1_25CollectiveMainloopBwdSm80ILi2ELi2EN4cute5tupleIJNS5_1CILi64EEENS7_ILi128EEES8_EEENS_6half_tEfNS_4arch4Sm80ELb0ELb1ELb1ELb0ELb1ELb0ELb0ELb0ELi2ELi2ELi4ELi2ELb1EEENS1_24CollectiveEpilogueBwdGQAISA_fSD_Li256ELb0ELb1EEENS1_19SingleTileSchedulerILb0ELb0ELb0ELi128EEEEEEEEEvNT_6ParamsE,@function
        .size           _ZN7cutlass13device_kernelIN5flash19enable_sm80_to_sm89INS1_16FlashAttnBwdSm80INS1_25CollectiveMainloopBwdSm80ILi2ELi2EN4cute5tupleIJNS5_1CILi64EEENS7_ILi128EEES8_EEENS_6half_tEfNS_4arch4Sm80ELb0ELb1ELb1ELb0ELb1ELb0ELb0ELb0ELi2ELi2ELi4ELi2ELb1EEENS1_24CollectiveEpilogueBwdGQAISA_fSD_Li256ELb0ELb1EEENS1_19SingleTileSchedulerILb0ELb0ELb0ELi128EEEEEEEEEvNT_6ParamsE,(.L_x_103 - _ZN7cutlass13device_kernelIN5flash19enable_sm80_to_sm89INS1_16FlashAttnBwdSm80INS1_25CollectiveMainloopBwdSm80ILi2ELi2EN4cute5tupleIJNS5_1CILi64EEENS7_ILi128EEES8_EEENS_6half_tEfNS_4arch4Sm80ELb0ELb1ELb1ELb0ELb1ELb0ELb0ELb0ELi2ELi2ELi4ELi2ELb1EEENS1_24CollectiveEpilogueBwdGQAISA_fSD_Li256ELb0ELb1EEENS1_19SingleTileSchedulerILb0ELb0ELb0ELi128EEEEEEEEEvNT_6ParamsE)
        .other          _ZN7cutlass13device_kernelIN5flash19enable_sm80_to_sm89INS1_16FlashAttnBwdSm80INS1_25CollectiveMainloopBwdSm80ILi2ELi2EN4cute5tupleIJNS5_1CILi64EEENS7_ILi128EEES8_EEENS_6half_tEfNS_4arch4Sm80ELb0ELb1ELb1ELb0ELb1ELb0ELb0ELb0ELi2ELi2ELi4ELi2ELb1EEENS1_24CollectiveEpilogueBwdGQAISA_fSD_Li256ELb0ELb1EEENS1_19SingleTileSchedulerILb0ELb0ELb0ELi128EEEEEEEEEvNT_6ParamsE,@"STO_CUDA_ENTRY STV_DEFAULT"
_ZN7cutlass13device_kernelIN5flash19enable_sm80_to_sm89INS1_16FlashAttnBwdSm80INS1_25CollectiveMainloopBwdSm80ILi2ELi2EN4cute5tupleIJNS5_1CILi64EEENS7_ILi128EEES8_EEENS_6half_tEfNS_4arch4Sm80ELb0ELb1ELb1ELb0ELb1ELb0ELb0ELb0ELi2ELi2ELi4ELi2ELb1EEENS1_24CollectiveEpilogueBwdGQAISA_fSD_Li256ELb0ELb1EEENS1_19SingleTileSchedulerILb0ELb0ELb0ELi128EEEEEEEEEvNT_6ParamsE:
[----:B------:R-:W-:Y:S01]  /*0000*/  LDC R1, c[0x0][0x37c] ;  /* 0x0000df00ff017b82 */ /* 0x000fe20000000800 */
[----:B------:R-:W-:Y:S05]  /*0010*/  EXIT ;  /* 0x000000000000794d */ /* 0x000fea0003800000 */
.L_x_11:
        /* <DEDUP_REMOVED lines=14> */
.L_x_103:


//--------------------- .text._ZN7cutlass13device_kernelIN5flash19enable_sm80_to_sm89INS1_16FlashAttnBwdSm80INS1_25CollectiveMainloopBwdSm80ILi2ELi2EN4cute5tupleIJNS5_1CILi64EEENS7_ILi128EEES8_EEENS_6half_tEfNS_4arch4Sm80ELb0ELb1ELb1ELb1ELb0ELb0ELb0ELb0ELi2ELi2ELi4ELi2ELb1EEENS1_21CollectiveEpilogueBwdISA_SB_SD_Li256ELb1ELb0ELi2EEENS1_19SingleTileSchedulerILb1ELb0ELb0ELi128EEEEEEEEEvNT_6ParamsE --------------------------
	.section	.text._ZN7cutlass13device_kernelIN5flash19enable_sm80_to_sm89INS1_16FlashAttnBwdSm80INS1_25CollectiveMainloopBwdSm80ILi2ELi2EN4cute5tupleIJNS5_1CILi64EEENS7_ILi128EEES8_EEENS_6half_tEfNS_4arch4Sm80ELb0ELb1ELb1ELb1ELb0ELb0ELb0ELb0ELi2ELi2ELi4ELi2ELb1EEENS1_21CollectiveEpilogueBwdISA_SB_SD_Li256ELb1ELb0ELi2EEENS1_19SingleTileSchedulerILb1ELb0ELb0ELi128EEEEEEEEEvNT_6ParamsE,"ax",@progbits
	.align	128
.text._ZN7cutlass13device_kernelIN5flash19enable_sm80_to_sm89INS1_16FlashAttnBwdSm80INS1_25CollectiveMainloopBwdSm80ILi2ELi2EN4cute5tupleIJNS5_1CILi64EEENS7_ILi128EEES8_EEENS_6half_tEfNS_4arch4Sm80ELb0ELb1ELb1ELb1ELb0ELb0ELb0ELb0ELi2ELi2ELi4ELi2ELb1EEENS1_21CollectiveEpilogueBwdISA_SB_SD_Li256ELb1ELb0ELi2EEENS1_19SingleTileSchedulerILb1ELb0ELb0ELi128EEEEEEEEEvNT_6ParamsE:
        .type           _ZN7cutlass13device_kernelIN5flash19enable_sm80_to_sm89INS1_16FlashAttnBwdSm80INS1_25CollectiveMainloopBwdSm80ILi2ELi2EN4cute5tupleIJNS5_1CILi64EEENS7_ILi128EEES8_EEENS_6half_tEfNS_4arch4Sm80ELb0ELb1ELb1ELb1ELb0ELb0ELb0ELb0ELi2ELi2ELi4ELi2ELb1EEENS1_21CollectiveEpilogueBwdISA_SB_SD_Li256ELb1ELb0ELi2EEENS1_19SingleTileSchedulerILb1ELb0ELb0ELi128EEEEEEEEEvNT_6ParamsE,@function
        .size           _ZN7cutlass13device_kernelIN5flash19enable_sm80_to_sm89INS1_16FlashAttnBwdSm80INS1_25CollectiveMainloopBwdSm80ILi2ELi2EN4cute5tupleIJNS5_1CILi64EEENS7_ILi128EEES8_EEENS_6half_tEfNS_4arch4Sm80ELb0ELb1ELb1ELb1ELb0ELb0ELb0ELb0ELi2ELi2ELi4ELi2ELb1EEENS1_21CollectiveEpilogueBwdISA_SB_SD_Li256ELb1ELb0ELi2EEENS1_19SingleTileSchedulerILb1ELb0ELb0ELi128EEEEEEEEEvNT_6ParamsE,(.L_x_104 - _ZN7cutlass13device_kernelIN5flash19enable_sm80_to_sm89INS1_16FlashAttnBwdSm80INS1_25CollectiveMainloopBwdSm80ILi2ELi2EN4cute5tupleIJNS5_1CILi64EEENS7_ILi128EEES8_EEENS_6half_tEfNS_4arch4Sm80ELb0ELb1ELb1ELb1ELb0ELb0ELb0ELb0ELi2ELi2ELi4ELi2ELb1EEENS1_21CollectiveEpilogueBwdISA_SB_SD_Li256ELb1ELb0ELi2EEENS1_19SingleTileSchedulerILb1ELb0ELb0ELi128EEEEEEEEEvNT_6ParamsE)
        .other          _ZN7cutlass13device_kernelIN5flash19enable_sm80_to_sm89INS1_16FlashAttnBwdSm80INS1_25CollectiveMainloopBwdSm80ILi2ELi2EN4cute5tupleIJNS5_1CILi64EEENS7_ILi128EEES8_EEENS_6half_tEfNS_4arch4Sm80ELb0ELb1ELb1ELb1ELb0ELb0ELb0ELb0ELi2ELi2ELi4ELi2ELb1EEENS1_21CollectiveEpilogueBwdISA_SB_SD_Li256ELb1ELb0ELi2EEENS1_19SingleTileSchedulerILb1ELb0ELb0ELi128EEEEEEEEEvNT_6ParamsE,@"STO_CUDA_ENTRY STV_DEFAULT"
_ZN7cutlass13device_kernelIN5flash19enable_sm80_to_sm89INS1_16FlashAttnBwdSm80INS1_25CollectiveMainloopBwdSm80ILi2ELi2EN4cute5tupleIJNS5_1CILi64EEENS7_ILi128EEES8_EEENS_6half_tEfNS_4arch4Sm80ELb0ELb1ELb1ELb1ELb0ELb0ELb0ELb0ELi2ELi2ELi4ELi2ELb1EEENS1_21CollectiveEpilogueBwdISA_SB_SD_Li256ELb1ELb0ELi2EEENS1_19SingleTileSchedulerILb1ELb0ELb0ELi128EEEEEEEEEvNT_6ParamsE:
[----:B------:R-:W-:Y:S01]  /*0000*/  LDC R1, c[0x0][0x37c] ;  /* 0x0000df00ff017b82 */ /* 0x000fe20000000800 */
[----:B------:R-:W-:Y:S05]  /*0010*/  EXIT ;  /* 0x000000000000794d */ /* 0x000fea0003800000 */
.L_x_12:
        /* <DEDUP_REMOVED lines=14> */
.L_x_104:


//--------------------- .text._ZN7cutlass13device_kernelIN5flash19enable_sm80_to_sm89INS1_16FlashAttnBwdSm80INS1_25CollectiveMainloopBwdSm80ILi2ELi2EN4cute5tupleIJNS5_1CILi64EEENS7_ILi128EEES8_EEENS_6half_tEfNS_4arch4Sm80ELb0ELb1ELb1ELb1ELb1ELb0ELb0ELb0ELi2ELi2ELi4ELi2ELb1EEENS1_21CollectiveEpilogueBwdISA_SB_SD_Li256ELb1ELb0ELi2EEENS1_19SingleTileSchedulerILb1ELb0ELb0ELi128EEEEEEEEEvNT_6ParamsE --------------------------
	.section	.text._ZN7cutlass13device_kernelIN5flash19enable_sm80_to_sm89INS1_16FlashAttnBwdSm80INS1_25CollectiveMainloopBwdSm80ILi2ELi2EN4cute5tupleIJNS5_1CILi64EEENS7_ILi128EEES8_EEENS_6half_tEfNS_4arch4Sm80ELb0ELb1ELb1ELb1ELb1ELb0ELb0ELb0ELi2ELi2ELi4ELi2ELb1EEENS1_21CollectiveEpilogueBwdISA_SB_SD_Li256ELb1ELb0ELi2EEENS1_19SingleTileSchedulerILb1ELb0ELb0ELi128EEEEEEEEEvNT_6ParamsE,"ax",@progbits
	.align	128
.text._ZN7cutlass13device_kernelIN5flash19enable_sm80_to_sm89INS1_16FlashAttnBwdSm80INS1_25CollectiveMainloopBwdSm80ILi2ELi2EN4cute5tupleIJNS5_1CILi64EEENS7_ILi128EEES8_EEENS_6half_tEfNS_4arch4Sm80ELb0ELb1ELb1ELb1ELb1ELb0ELb0ELb0ELi2ELi2ELi4ELi2ELb1EEENS1_21CollectiveEpilogueBwdISA_SB_SD_Li256ELb1ELb0ELi2EEENS1_19SingleTileSchedulerILb1ELb0ELb0ELi128EEEEEEEEEvNT_6ParamsE:
        .type           _ZN7cutlass13device_kernelIN5flash19enable_sm80_to_sm89INS1_16FlashAttnBwdSm80INS1_25CollectiveMainloopBwdSm80ILi2ELi2EN4cute5tupleIJNS5_1CILi64EEENS7_ILi128EEES8_EEENS_6half_tEfNS_4arch4Sm80ELb0ELb1ELb1ELb1ELb1ELb0ELb0ELb0ELi2ELi2ELi4ELi2ELb1EEENS1_21CollectiveEpilogueBwdISA_SB_SD_Li256ELb1ELb0ELi2EEENS1_19SingleTileSchedulerILb1ELb0ELb0ELi128EEEEEEEEEvNT_6ParamsE,@function
        .size           _ZN7cutlass13device_kernelIN5flash19enable_sm80_to_sm89INS1_16FlashAttnBwdSm80INS1_25CollectiveMainloopBwdSm80ILi2ELi2EN4cute5tupleIJNS5_1CILi64EEENS7_ILi128EEES8_EEENS_6half_tEfNS_4arch4Sm80ELb0ELb1ELb1ELb1ELb1ELb0ELb0ELb0ELi2ELi2ELi4ELi2ELb1EEENS1_21CollectiveEpilogueBwdISA_SB_SD_Li256ELb1ELb0ELi2EEENS1_19SingleTileSchedulerILb1ELb0ELb0ELi128EEEEEEEEEvNT_6ParamsE,(.L_x_105 - _ZN7cutlass13device_kernelIN5flash19enable_sm80_to_sm89INS1_16FlashAttnBwdSm80INS1_25CollectiveMainloopBwdSm80ILi2ELi2EN4cute5tupleIJNS5_1CILi64EEENS7_ILi128EEES8_EEENS_6half_tEfNS_4arch4Sm80ELb0ELb1ELb1ELb1ELb1ELb0ELb0ELb0ELi2ELi2ELi4ELi2ELb1EEENS1_21CollectiveEpilogueBwdISA_SB_SD_Li256ELb1ELb0ELi2EEENS1_19SingleTileSchedulerILb1ELb0ELb0ELi128EEEEEEEEEvNT_6ParamsE)
        .other          _ZN7cutlass13device_kernelIN5flash19enable_sm80_to_sm89INS1_16FlashAttnBwdSm80INS1_25CollectiveMainloopBwdSm80ILi2ELi2EN4cute5tupleIJNS5_1CILi64EEENS7_ILi128EEES8_EEENS_6half_tEfNS_4arch4Sm80ELb0ELb1ELb1ELb1ELb1ELb0ELb0ELb0ELi2ELi2ELi4ELi2ELb1EEENS1_21CollectiveEpilogueBwdISA_SB_SD_Li256ELb1ELb0ELi2EEENS1_19SingleTileSchedulerILb1ELb0ELb0ELi128EEEEEEEEEvNT_6ParamsE,@"STO_CUDA_ENTRY STV_DEFAULT"
_ZN7cutlass13device_kernelIN5flash19enable_sm80_to_sm89INS1_16FlashAttnBwdSm80INS1_25CollectiveMainloopBwdSm80ILi2ELi2EN4cute5tupleIJNS5_1CILi64EEENS7_ILi128EEES8_EEENS_6half_tEfNS_4arch4Sm80ELb0ELb1ELb1ELb1ELb1ELb0ELb0ELb0ELi2ELi2ELi4ELi2ELb1EEENS1_21CollectiveEpilogueBwdISA_SB_SD_Li256ELb1ELb0ELi2EEENS1_19SingleTileSchedulerILb1ELb0ELb0ELi128EEEEEEEEEvNT_6ParamsE:
[----:B------:R-:W-:Y:S01]  /*0000*/  LDC R1, c[0x0][0x37c] ;  /* 0x0000df00ff017b82 */ /* 0x000fe20000000800 */
[----:B------:R-:W-:Y:S05]  /*0010*/  EXIT ;  /* 0x000000000000794d */ /* 0x000fea0003800000 */
.L_x_13:
        /* <DEDUP_REMOVED lines=14> */
.L_x_105:


//--------------------- .text._ZN7cutlass13device_kernelIN5flash19enable_sm80_to_sm89INS1_16FlashAttnBwdSm80INS1_25CollectiveMainloopBwdSm80ILi2ELi2EN4cute5tupleIJNS5_1CILi64EEENS7_ILi128EEES8_EEENS_6half_tEfNS_4arch4Sm80ELb0ELb1ELb1ELb1ELb0ELb0ELb0ELb0ELi2ELi2ELi4ELi2ELb1EEENS1_24CollectiveEpilogueBwdGQAISA_fSD_Li256ELb1ELb0EEENS1_19SingleTileSchedulerILb1ELb0ELb0ELi128EEEEEEEEEvNT_6ParamsE --------------------------
	.section	.text._ZN7cutlass13device_kernelIN5flash19enable_sm80_to_sm89INS1_16FlashAttnBwdSm80INS1_25CollectiveMainloopBwdSm80ILi2ELi2EN4cute5tupleIJNS5_1CILi64EEENS7_ILi128EEES8_EEENS_6half_tEfNS_4arch4Sm80ELb0ELb1ELb1ELb1ELb0ELb0ELb0ELb0ELi2ELi2ELi4ELi2ELb1EEENS1_24CollectiveEpilogueBwdGQAISA_fSD_Li256ELb1ELb0EEENS1_19SingleTileSchedulerILb1ELb0ELb0ELi128EEEEEEEEEvNT_6ParamsE,"ax",@progbits
	.align	128
.text._ZN7cutlass13device_kernelIN5flash19enable_sm80_to_sm89INS1_16FlashAttnBwdSm80INS1_25CollectiveMainloopBwdSm80ILi2ELi2EN4cute5tupleIJNS5_1CILi64EEENS7_ILi128EEES8_EEENS_6half_tEfNS_4arch4Sm80ELb0ELb1ELb1ELb1ELb0ELb0ELb0ELb0ELi2ELi2ELi4ELi2ELb1EEENS1_24CollectiveEpilogueBwdGQAISA_fSD_Li256ELb1ELb0EEENS1_19SingleTileSchedulerILb1ELb0ELb0ELi128EEEEEEEEEvNT_6ParamsE:
        .type           _ZN7cutlass13device_kernelIN5flash19enable_sm80_to_sm89INS1_16FlashAttnBwdSm80INS1_25CollectiveMainloopBwdSm80ILi2ELi2EN4cute5tupleIJNS5_1CILi64EEENS7_ILi128EEES8_EEENS_6half_tEfNS_4arch4Sm80ELb0ELb1ELb1ELb1ELb0ELb0ELb0ELb0ELi2ELi2ELi4ELi2ELb1EEENS1_24CollectiveEpilogueBwdGQAISA_fSD_Li256ELb1ELb0EEENS1_19SingleTileSchedulerILb1ELb0ELb0ELi128EEEEEEEEEvNT_6ParamsE,@function
        .size           _ZN7cutlass13device_kernelIN5flash19enable_sm80_to_sm89INS1_16FlashAttnBwdSm80INS1_25CollectiveMainloopBwdSm80ILi2ELi2EN4cute5tupleIJNS5_1CILi64EEENS7_ILi128EEES8_EEENS_6half_tEfNS_4arch4Sm80ELb0ELb1ELb1ELb1ELb0ELb0ELb0ELb0ELi2ELi2ELi4ELi2ELb1EEENS1_24CollectiveEpilogueBwdGQAISA_fSD_Li256ELb1ELb0EEENS1_19SingleTileSchedulerILb1ELb0ELb0ELi128EEEEEEEEEvNT_6ParamsE,(.L_x_106 - _ZN7cutlass13device_kernelIN5flash19enable_sm80_to_sm89INS1_16FlashAttnBwdSm80INS1_25CollectiveMainloopBwdSm80ILi2ELi2EN4cute5tupleIJNS5_1CILi64EEENS7_ILi128EEES8_EEENS_6half_tEfNS_4arch4Sm80ELb0ELb1ELb1ELb1ELb0ELb0ELb0ELb0ELi2ELi2ELi4ELi2ELb1EEENS1_24CollectiveEpilogueBwdGQAISA_fSD_Li256ELb1ELb0EEENS1_19SingleTileSchedulerILb1ELb0ELb0ELi128EEEEEEEEEvNT_6ParamsE)
        .other          _ZN7cutlass13device_kernelIN5flash19enable_sm80_to_sm89INS1_16FlashAttnBwdSm80INS1_25CollectiveMainloopBwdSm80ILi2ELi2EN4cute5tupleIJNS5_1CILi64EEENS7_ILi128EEES8_EEENS_6half_tEfNS_4arch4Sm80ELb0ELb1ELb1ELb1ELb0ELb0ELb0ELb0ELi2ELi2ELi4ELi2ELb1EEENS1_24CollectiveEpilogueBwdGQAISA_fSD_Li256ELb1ELb0EEENS1_19SingleTileSchedulerILb1ELb0ELb0ELi128EEEEEEEEEvNT_6ParamsE,@"STO_CUDA_ENTRY STV_DEFAULT"
_ZN7cutlass13device_kernelIN5flash19enable_sm80_to_sm89INS1_16FlashAttnBwdSm80INS1_25CollectiveMainloopBwdSm80ILi2ELi2EN4cute5tupleIJNS5_1CILi64EEENS7_ILi128EEES8_EEENS_6half_tEfNS_4arch4Sm80ELb0ELb1ELb1ELb1ELb0ELb0ELb0ELb0ELi2ELi2ELi4ELi2ELb1EEENS1_24CollectiveEpilogueBwdGQAISA_fSD_Li256ELb1ELb0EEENS1_19SingleTileSchedulerILb1ELb0ELb0ELi128EEEEEEEEEvNT_6ParamsE:
[----:B------:R-:W-:Y:S01]  /*0000*/  LDC R1, c[0x0][0x37c] ;  /* 0x0000df00ff017b82 */ /* 0x000fe20000000800 */
[----:B------:R-:W-:Y:S05]  /*0010*/  EXIT ;  /* 0x000000000000794d */ /* 0x000fea0003800000 */
.L_x_14:
        /* <DEDUP_REMOVED lines=14> */
.L_x_106:


//--------------------- .text._ZN7cutlass13device_kernelIN5flash19enable_sm80_to_sm89INS1_16FlashAttnBwdSm80INS1_25CollectiveMainloopBwdSm80ILi2ELi2EN4cute5tupleIJNS5_1CILi64EEENS7_ILi128EEES8_EEENS_6half_tEfNS_4arch4Sm80ELb0ELb1ELb1ELb1ELb1ELb0ELb0ELb0ELi2ELi2ELi4ELi2ELb1EEENS1_24CollectiveEpilogueBwdGQAISA_fSD_Li256ELb1ELb1EEENS1_19SingleTileSchedulerILb1ELb0ELb0ELi128EEEEEEEEEvNT_6ParamsE --------------------------
	.section	.text._ZN7cutlass13device_kernelIN5flash19enable_sm80_to_sm89INS1_16FlashAttnBwdSm80INS1_25CollectiveMainloopBwdSm80ILi2ELi2EN4cute5tupleIJNS5_1CILi64EEENS7_ILi128EEES8_EEENS_6half_tEfNS_4arch4Sm80ELb0ELb1ELb1ELb1ELb1ELb0ELb0ELb0ELi2ELi2ELi4ELi2ELb1EEENS1_24CollectiveEpilogueBwdGQAISA_fSD_Li256ELb1ELb1EEENS1_19SingleTileSchedulerILb1ELb0ELb0ELi128EEEEEEEEEvNT_6ParamsE,"ax",@progbits
	.align	128
.text._ZN7cutlass13device_kernelIN5flash19enable_sm80_to_sm89INS1_16FlashAttnBwdSm80INS1_25CollectiveMainloopBwdSm80ILi2ELi2EN4cute5tupleIJNS5_1CILi64EEENS7_ILi128EEES8_EEENS_6half_tEfNS_4arch4Sm80ELb0ELb1ELb1ELb1ELb1ELb0ELb0ELb0ELi2ELi2ELi4ELi2ELb1EEENS1_24CollectiveEpilogueBwdGQAISA_fSD_Li256ELb1ELb1EEENS1_19SingleTileSchedulerILb1ELb0ELb0ELi128EEEEEEEEEvNT_6ParamsE:
        .type           _ZN7cutlass13device_kernelIN5flash19enable_sm80_to_sm89INS1_16FlashAttnBwdSm80INS1_25CollectiveMainloopBwdSm80ILi2ELi2EN4cute5tupleIJNS5_1CILi64EEENS7_ILi128EEES8_EEENS_6half_tEfNS_4arch4Sm80ELb0ELb1ELb1ELb1ELb1ELb0ELb0ELb0ELi2ELi2ELi4ELi2ELb1EEENS1_24CollectiveEpilogueBwdGQAISA_fSD_Li256ELb1ELb1EEENS1_19SingleTileSchedulerILb1ELb0ELb0ELi128EEEEEEEEEvNT_6ParamsE,@function
        .size           _ZN7cutlass13device_kernelIN5flash19enable_sm80_to_sm89INS1_16FlashAttnBwdSm80INS1_25CollectiveMainloopBwdSm80ILi2ELi2EN4cute5tupleIJNS5_1CILi64EEENS7_ILi128EEES8_EEENS_6half_tEfNS_4arch4Sm80ELb0ELb1ELb1ELb1ELb1ELb0ELb0ELb0ELi2ELi2ELi4ELi2ELb1EEENS1_24CollectiveEpilogueBwdGQAISA_fSD_Li256ELb1ELb1EEENS1_19SingleTileSchedulerILb1ELb0ELb0ELi128EEEEEEEEEvNT_6ParamsE,(.L_x_107 - _ZN7cutlass13device_kernelIN5flash19enable_sm80_to_sm89INS1_16FlashAttnBwdSm80INS1_25CollectiveMainloopBwdSm80ILi2ELi2EN4cute5tupleIJNS5_1CILi64EEENS7_ILi128EEES8_EEENS_6half_tEfNS_4arch4Sm80ELb0ELb1ELb1ELb1ELb1ELb0ELb0ELb0ELi2ELi2ELi4ELi2ELb1EEENS1_24CollectiveEpilogueBwdGQAISA_fSD_Li256ELb1ELb1EEENS1_19SingleTileSchedulerILb1ELb0ELb0ELi128EEEEEEEEEvNT_6ParamsE)
        .other          _ZN7cutlass13device_kernelIN5flash19enable_sm80_to_sm89INS1_16FlashAttnBwdSm80INS1_25CollectiveMainloopBwdSm80ILi2ELi2EN4cute5tupleIJNS5_1CILi64EEENS7_ILi128EEES8_EEENS_6half_tEfNS_4arch4Sm80ELb0ELb1ELb1ELb1ELb1ELb0ELb0ELb0ELi2ELi2ELi4ELi2ELb1EEENS1_24CollectiveEpilogueBwdGQAISA_fSD_Li256ELb1ELb1EEENS1_19SingleTileSchedulerILb1ELb0ELb0ELi128EEEEEEEEEvNT_6ParamsE,@"STO_CUDA_ENTRY STV_DEFAULT"
_ZN7cutlass13device_kernelIN5flash19enable_sm80_to_sm89INS1_16FlashAttnBwdSm80INS1_25CollectiveMainloopBwdSm80ILi2ELi2EN4cute5tupleIJNS5_1CILi64EEENS7_ILi128EEES8_EEENS_6half_tEfNS_4arch4Sm80ELb0ELb1ELb1ELb1ELb1ELb0ELb0ELb0ELi2ELi2ELi4ELi2ELb1EEENS1_24CollectiveEpilogueBwdGQAISA_fSD_Li256ELb1ELb1EEENS1_19SingleTileSchedulerILb1ELb0ELb0ELi128EEEEEEEEEvNT_6ParamsE:
[----:B------:R-:W-:Y:S01]  /*0000*/  LDC R1, c[0x0][0x37c] ;  /* 0x0000df00ff017b82 */ /* 0x000fe20000000800 */
[----:B------:R-:W-:Y:S05]  /*0010*/  EXIT ;  /* 0x000000000000794d */ /* 0x000fea0003800000 */
.L_x_15:
        /* <DEDUP_REMOVED lines=14> */
.L_x_107:


//--------------------- .text._ZN7cutlass13device_kernelIN5flash19enable_sm80_to_sm89INS1_16FlashAttnBwdSm80INS1_25CollectiveMainloopBwdSm80ILi2ELi2EN4cute5tupleIJNS5_1CILi64EEENS7_ILi128EEES8_EEENS_6half_tEfNS_4arch4Sm80ELb1ELb0ELb1ELb0ELb0ELb0ELb0ELb0ELi2ELi2ELi4ELi2ELb1EEENS1_21CollectiveEpilogueBwdISA_SB_SD_Li256ELb0ELb0ELi2EEENS1_25SingleTileBwdLPTSchedulerILb0ELi128ELb0EEEEEEEEEvNT_6ParamsE --------------------------
	.section	.text._ZN7cutlass13device_kernelIN5flash19enable_sm80_to_sm89INS1_16FlashAttnBwdSm80INS1_25CollectiveMainloopBwdSm80ILi2ELi2EN4cute5tupleIJNS5_1CILi64EEENS7_ILi128EEES8_EEENS_6half_tEfNS_4arch4Sm80ELb1ELb0ELb1ELb0ELb0ELb0ELb0ELb0ELi2ELi2ELi4ELi2ELb1EEENS1_21CollectiveEpilogueBwdISA_SB_SD_Li256ELb0ELb0ELi2EEENS1_25SingleTileBwdLPTSchedulerILb0ELi128ELb0EEEEEEEEEvNT_6ParamsE,"ax",@progbits
	.align	128
.text._ZN7cutlass13device_kernelIN5flash19enable_sm80_to_sm89INS1_16FlashAttnBwdSm80INS1_25CollectiveMainloopBwdSm80ILi2ELi2EN4cute5tupleIJNS5_1CILi64EEENS7_ILi128EEES8_EEENS_6half_tEfNS_4arch4Sm80ELb1ELb0ELb1ELb0ELb0ELb0ELb0ELb0ELi2ELi2ELi4ELi2ELb1EEENS1_21CollectiveEpilogueBwdISA_SB_SD_Li256ELb0ELb0ELi2EEENS1_25SingleTileBwdLPTSchedulerILb0ELi128ELb0EEEEEEEEEvNT_6ParamsE:
        .type           _ZN7cutlass13device_kernelIN5flash19enable_sm80_to_sm89INS1_16FlashAttnBwdSm80INS1_25CollectiveMainloopBwdSm80ILi2ELi2EN4cute5tupleIJNS5_1CILi64EEENS7_ILi128EEES8_EEENS_6half_tEfNS_4arch4Sm80ELb1ELb0ELb1ELb0ELb0ELb0ELb0ELb0ELi2ELi2ELi4ELi2ELb1EEENS1_21CollectiveEpilogueBwdISA_SB_SD_Li256ELb0ELb0ELi2EEENS1_25SingleTileBwdLPTSchedulerILb0ELi128ELb0EEEEEEEEEvNT_6ParamsE,@function
        .size           _ZN7cutlass13device_kernelIN5flash19enable_sm80_to_sm89INS1_16FlashAttnBwdSm80INS1_25CollectiveMainloopBwdSm80ILi2ELi2EN4cute5tupleIJNS5_1CILi64EEENS7_ILi128EEES8_EEENS_6half_tEfNS_4arch4Sm80ELb1ELb0ELb1ELb0ELb0ELb0ELb0ELb0ELi2ELi2ELi4ELi2ELb1EEENS1_21CollectiveEpilogueBwdISA_SB_SD_Li256ELb0ELb0ELi2EEENS1_25SingleTileBwdLPTSchedulerILb0ELi128ELb0EEEEEEEEEvNT_6ParamsE,(.L_x_108 - _ZN7cutlass13device_kernelIN5flash19enable_sm80_to_sm89INS1_16FlashAttnBwdSm80INS1_25CollectiveMainloopBwdSm80ILi2ELi2EN4cute5tupleIJNS5_1CILi64EEENS7_ILi128EEES8_EEENS_6half_tEfNS_4arch4Sm80ELb1ELb0ELb1ELb0ELb0ELb0ELb0ELb0ELi2ELi2ELi4ELi2ELb1EEENS1_21CollectiveEpilogueBwdISA_SB_SD_Li256ELb0ELb0ELi2EEENS1_25SingleTileBwdLPTSchedulerILb0ELi128ELb0EEEEEEEEEvNT_6ParamsE)
        .other          _ZN7cutlass13device_kernelIN5flash19enable_sm80_to_sm89INS1_16FlashAttnBwdSm80INS1_25CollectiveMainloopBwdSm80ILi2ELi2EN4cute5tupleIJNS5_1CILi64EEENS7_ILi128EEES8_EEENS_6half_tEfNS_4arch4Sm80ELb1ELb0ELb1ELb0ELb0ELb0ELb0ELb0ELi2ELi2ELi4ELi2ELb1EEENS1_21CollectiveEpilogueBwdISA_SB_SD_Li256ELb0ELb0ELi2EEENS1_25SingleTileBwdLPTSchedulerILb0ELi128ELb0EEEEEEEEEvNT_6ParamsE,@"STO_CUDA_ENTRY STV_DEFAULT"
_ZN7cutlass13device_kernelIN5flash19enable_sm80_to_sm89INS1_16FlashAttnBwdSm80INS1_25CollectiveMainloopBwdSm80ILi2ELi2EN4cute5tupleIJNS5_1CILi64EEENS7_ILi128EEES8_EEENS_6half_tEfNS_4arch4Sm80ELb1ELb0ELb1ELb0ELb0ELb0ELb0ELb0ELi2ELi2ELi4ELi2ELb1EEENS1_21CollectiveEpilogueBwdISA_SB_SD_Li256ELb0ELb0ELi2EEENS1_25SingleTileBwdLPTSchedulerILb0ELi128ELb0EEEEEEEEEvNT_6ParamsE:
[----:B------:R-:W-:Y:S01]  /*0000*/  LDC R1, c[0x0][0x37c] ;  /* 0x0000df00ff017b82 */ /* 0x000fe20000000800 */
[----:B------:R-:W-:Y:S05]  /*0010*/  EXIT ;  /* 0x000000000000794d */ /* 0x000fea0003800000 */
.L_x_16:
        /* <DEDUP_REMOVED lines=14> */
.L_x_108:


//--------------------- .text._ZN7cutlass13device_kernelIN5flash19enable_sm80_to_sm89INS1_16FlashAttnBwdSm80INS1_25CollectiveMainloopBwdSm80ILi2ELi2EN4cute5tupleIJNS5_1CILi64EEENS7_ILi128EEES8_EEENS_6half_tEfNS_4arch4Sm80ELb1ELb0ELb1ELb0ELb1ELb0ELb0ELb0ELi2ELi2ELi4ELi2ELb1EEENS1_21CollectiveEpilogueBwdISA_SB_SD_Li256ELb0ELb0ELi2EEENS1_25SingleTileBwdLPTSchedulerILb0ELi128ELb1EEEEEEEEEvNT_6ParamsE --------------------------
	.section	.text._ZN7cutlass13device_kernelIN5flash19enable_sm80_to_sm89INS1_16FlashAttnBwdSm80INS1_25CollectiveMainloopBwdSm80ILi2ELi2EN4cute5tupleIJNS5_1CILi64EEENS7_ILi128EEES8_EEENS_6half_tEfNS_4arch4Sm80ELb1ELb0ELb1ELb0ELb1ELb0ELb0ELb0ELi2ELi2ELi4ELi2ELb1EEENS1_21CollectiveEpilogueBwdISA_SB_SD_Li256ELb0ELb0ELi2EEENS1_25SingleTileBwdLPTSchedulerILb0ELi128ELb1EEEEEEEEEvNT_6ParamsE,"ax",@progbits
	.align	128
.text._ZN7cutlass13device_kernelIN5flash19enable_sm80_to_sm89INS1_16FlashAttnBwdSm80INS1_25CollectiveMainloopBwdSm80ILi2ELi2EN4cute5tupleIJNS5_1CILi64EEENS7_ILi128EEES8_EEENS_6half_tEfNS_4arch4Sm80ELb1ELb0ELb1ELb0ELb1ELb0ELb0ELb0ELi2ELi2ELi4ELi2ELb1EEENS1_21CollectiveEpilogueBwdISA_SB_SD_Li256ELb0ELb0ELi2EEENS1_25SingleTileBwdLPTSchedulerILb0ELi128ELb1EEEEEEEEEvNT_6ParamsE:
        .type           _ZN7cutlass13device_kernelIN5flash19enable_sm80_to_sm89INS1_16FlashAttnBwdSm80INS1_25CollectiveMainloopBwdSm80ILi2ELi2EN4cute5tupleIJNS5_1CILi64EEENS7_ILi128EEES8_EEENS_6half_tEfNS_4arch4Sm80ELb1ELb0ELb1ELb0ELb1ELb0ELb0ELb0ELi2ELi2ELi4ELi2ELb1EEENS1_21CollectiveEpilogueBwdISA_SB_SD_Li256ELb0ELb0ELi2EEENS1_25SingleTileBwdLPTSchedulerILb0ELi128ELb1EEEEEEEEEvNT_6ParamsE,@function
        .size           _ZN7cutlass13device_kernelIN5flash19enable_sm80_to_sm89INS1_16FlashAttnBwdSm80INS1_25CollectiveMainloopBwdSm80ILi2ELi2EN4cute5tupleIJNS5_1CILi64EEENS7_ILi128EEES8_EEENS_6half_tEfNS_4arch4Sm80ELb1ELb0ELb1ELb0ELb1ELb0ELb0ELb0ELi2ELi2ELi4ELi2ELb1EEENS1_21CollectiveEpilogueBwdISA_SB_SD_Li256ELb0ELb0ELi2EEENS1_25SingleTileBwdLPTSchedulerILb0ELi128ELb1EEEEEEEEEvNT_6ParamsE,(.L_x_109 - _ZN7cutlass13device_kernelIN5flash19enable_sm80_to_sm89INS1_16FlashAttnBwdSm80INS1_25CollectiveMainloopBwdSm80ILi2ELi2EN4cute5tupleIJNS5_1CILi64EEENS7_ILi128EEES8_EEENS_6half_tEfNS_4arch4Sm80ELb1ELb0ELb1ELb0ELb1ELb0ELb0ELb0ELi2ELi2ELi4ELi2ELb1EEENS1_21CollectiveEpilogueBwdISA_SB_SD_Li256ELb0ELb0ELi2EEENS1_25SingleTileBwdLPTSchedulerILb0ELi128ELb1EEEEEEEEEvNT_6ParamsE)
        .other          _ZN7cutlass13device_kernelIN5flash19enable_sm80_to_sm89INS1_16FlashAttnBwdSm80INS1_25CollectiveMainloopBwdSm80ILi2ELi2EN4cute5tupleIJNS5_1CILi64EEENS7_ILi128EEES8_EEENS_6half_tEfNS_4arch4Sm80ELb1ELb0ELb1ELb0ELb1ELb0ELb0ELb0ELi2ELi2ELi4ELi2ELb1EEENS1_21CollectiveEpilogueBwdISA_SB_SD_Li256ELb0ELb0ELi2EEENS1_25SingleTileBwdLPTSchedulerILb0ELi128ELb1EEEEEEEEEvNT_6ParamsE,@"STO_CUDA_ENTRY STV_DEFAULT"
_ZN7cutlass13device_kernelIN5flash19enable_sm80_to_sm89INS1_16FlashAttnBwdSm80INS1_25CollectiveMainloopBwdSm80ILi2ELi2EN4cute5tupleIJNS5_1CILi64EEENS7_ILi128EEES8_EEENS_6half_tEfNS_4arch4Sm80ELb1ELb0ELb1ELb0ELb1ELb0ELb0ELb0ELi2ELi2ELi4ELi2ELb1EEENS1_21CollectiveEpilogueBwdISA_SB_SD_Li256ELb0ELb0ELi2EEENS1_25SingleTileBwdLPTSchedulerILb0ELi128ELb1EEEEEEEEEvNT_6ParamsE:
[----:B------:R-:W-:Y:S01]  /*0000*/  LDC R1, c[0x0][0x37c] ;  /* 0x0000df00ff017b82 */ /* 0x000fe20000000800 */
[----:B------:R-:W-:Y:S05]  /*0010*/  EXIT ;  /* 0x000000000000794d */ /* 0x000fea0003800000 */
.L_x_17:
        /* <DEDUP_REMOVED lines=14> */
.L_x_109:


//--------------------- .text._ZN7cutlass13device_kernelIN5flash19enable_sm80_to_sm89INS1_16FlashAttnBwdSm80INS1_25CollectiveMainloopBwdSm80ILi2ELi2EN4cute5tupleIJNS5_1CILi64EEENS7_ILi128EEES8_EEENS_6half_tEfNS_4arch4Sm80ELb1ELb0ELb1ELb0ELb0ELb0ELb0ELb0ELi2ELi2ELi4ELi2ELb1EEENS1_24CollectiveEpilogueBwdGQAISA_fSD_Li256ELb0ELb0EEENS1_25SingleTileBwdLPTSchedulerILb0ELi128ELb0EEEEEEEEEvNT_6ParamsE --------------------------
	.section	.text._ZN7cutlass13device_kernelIN5flash19enable_sm80_to_sm89INS1_16FlashAttnBwdSm80INS1_25CollectiveMainloopBwdSm80ILi2ELi2EN4cute5tupleIJNS5_1CILi64EEENS7_ILi128EEES8_EEENS_6half_tEfNS_4arch4Sm80ELb1ELb0ELb1ELb0ELb0ELb0ELb0ELb0ELi2ELi2ELi4ELi2ELb1EEENS1_24CollectiveEpilogueBwdGQAISA_fSD_Li256ELb0ELb0EEENS1_25SingleTileBwdLPTSchedulerILb0ELi128ELb0EEEEEEEEEvNT_6ParamsE,"ax",@progbits
	.align	128
.text._ZN7cutlass13device_kernelIN5flash19enable_sm80_to_sm89INS1_16FlashAttnBwdSm80INS1_25CollectiveMainloopBwdSm80ILi2ELi2EN4cute5tupleIJNS5_1CILi64EEENS7_ILi128EEES8_EEENS_6half_tEfNS_4arch4Sm80ELb1ELb0ELb1ELb0ELb0ELb0ELb0ELb0ELi2ELi2ELi4ELi2ELb1EEENS1_24CollectiveEpilogueBwdGQAISA_fSD_Li256ELb0ELb0EEENS1_25SingleTileBwdLPTSchedulerILb0ELi128ELb0EEEEEEEEEvNT_6ParamsE:
        .type           _ZN7cutlass13device_kernelIN5flash19enable_sm80_to_sm89INS1_16FlashAttnBwdSm80INS1_25CollectiveMainloopBwdSm80ILi2ELi2EN4cute5tupleIJNS5_1CILi64EEENS7_ILi128EEES8_EEENS_6half_tEfNS_4arch4Sm80ELb1ELb0ELb1ELb0ELb0ELb0ELb0ELb0ELi2ELi2ELi4ELi2ELb1EEENS1_24CollectiveEpilogueBwdGQAISA_fSD_Li256ELb0ELb0EEENS1_25SingleTileBwdLPTSchedulerILb0ELi128ELb0EEEEEEEEEvNT_6ParamsE,@function
        .size           _ZN7cutlass13device_kernelIN5flash19enable_sm80_to_sm89INS1_16FlashAttnBwdSm80INS1_25CollectiveMainloopBwdSm80ILi2ELi2EN4cute5tupleIJNS5_1CILi64EEENS7_ILi128EEES8_EEENS_6half_tEfNS_4arch4Sm80ELb1ELb0ELb1ELb0ELb0ELb0ELb0ELb0ELi2ELi2ELi4ELi2ELb1EEENS1_24CollectiveEpilogueBwdGQAISA_fSD_Li256ELb0ELb0EEENS1_25SingleTileBwdLPTSchedulerILb0ELi128ELb0EEEEEEEEEvNT_6ParamsE,(.L_x_110 - _ZN7cutlass13device_kernelIN5flash19enable_sm80_to_sm89INS1_16FlashAttnBwdSm80INS1_25CollectiveMainloopBwdSm80ILi2ELi2EN4cute5tupleIJNS5_1CILi64EEENS7_ILi128EEES8_EEENS_6half_tEfNS_4arch4Sm80ELb1ELb0ELb1ELb0ELb0ELb0ELb0ELb0ELi2ELi2ELi4ELi2ELb1EEENS1_24CollectiveEpilogueBwdGQAISA_fSD_Li256ELb0ELb0EEENS1_25SingleTileBwdLPTSchedulerILb0ELi128ELb0EEEEEEEEEvNT_6ParamsE)
        .other          _ZN7cutlass13device_kernelIN5flash19enable_sm80_to_sm89INS1_16FlashAttnBwdSm80INS1_25CollectiveMainloopBwdSm80ILi2ELi2EN4cute5tupleIJNS5_1CILi64EEENS7_ILi128EEES8_EEENS_6half_tEfNS_4arch4Sm80ELb1ELb0ELb1ELb0ELb0ELb0ELb0ELb0ELi2ELi2ELi4ELi2ELb1EEENS1_24CollectiveEpilogueBwdGQAISA_fSD_Li256ELb0ELb0EEENS1_25SingleTileBwdLPTSchedulerILb0ELi128ELb0EEEEEEEEEvNT_6ParamsE,@"STO_CUDA_ENTRY STV_DEFAULT"
_ZN7cutlass13device_kernelIN5flash19enable_sm80_to_sm89INS1_16FlashAttnBwdSm80INS1_25CollectiveMainloopBwdSm80ILi2ELi2EN4cute5tupleIJNS5_1CILi64EEENS7_ILi128EEES8_EEENS_6half_tEfNS_4arch4Sm80ELb1ELb0ELb1ELb0ELb0ELb0ELb0ELb0ELi2ELi2ELi4ELi2ELb1EEENS1_24CollectiveEpilogueBwdGQAISA_fSD_Li256ELb0ELb0EEENS1_25SingleTileBwdLPTSchedulerILb0ELi128ELb0EEEEEEEEEvNT_6ParamsE:
[----:B------:R-:W-:Y:S01]  /*0000*/  LDC R1, c[0x0][0x37c] ;  /* 0x0000df00ff017b82 */ /* 0x000fe20000000800 */
[----:B------:R-:W-:Y:S05]  /*0010*/  EXIT ;  /* 0x000000000000794d */ /* 0x000fea0003800000 */
.L_x_18:
        /* <DEDUP_REMOVED lines=14> */
.L_x_110:


//--------------------- .text._ZN7cutlass13device_kernelIN5flash19enable_sm80_to_sm89INS1_16FlashAttnBwdSm80INS1_25CollectiveMainloopBwdSm80ILi2ELi2EN4cute5tupleIJNS5_1CILi64EEENS7_ILi128EEES8_EEENS_6half_tEfNS_4arch4Sm80ELb1ELb0ELb1ELb0ELb1ELb0ELb0ELb0ELi2ELi2ELi4ELi2ELb1EEENS1_24CollectiveEpilogueBwdGQAISA_fSD_Li256ELb0ELb1EEENS1_25SingleTileBwdLPTSchedulerILb0ELi128ELb1EEEEEEEEEvNT_6ParamsE --------------------------
	.section	.text._ZN7cutlass13device_kernelIN5flash19enable_sm80_to_sm89INS1_16FlashAttnBwdSm80INS1_25CollectiveMainloopBwdSm80ILi2ELi2EN4cute5tupleIJNS5_1CILi64EEENS7_ILi128EEES8_EEENS_6half_tEfNS_4arch4Sm80ELb1ELb0ELb1ELb0ELb1ELb0ELb0ELb0ELi2ELi2ELi4ELi2ELb1EEENS1_24CollectiveEpilogueBwdGQAISA_fSD_Li256ELb0ELb1EEENS1_25SingleTileBwdLPTSchedulerILb0ELi128ELb1EEEEEEEEEvNT_6ParamsE,"ax",@progbits
	.align	128
.text._ZN7cutlass13device_kernelIN5flash19enable_sm80_to_sm89INS1_16FlashAttnBwdSm80INS1_25CollectiveMainloopBwdSm80ILi2ELi2EN4cute5tupleIJNS5_1CILi64EEENS7_ILi128EEES8_EEENS_6half_tEfNS_4arch4Sm80ELb1ELb0ELb1ELb0ELb1ELb0ELb0ELb0ELi2ELi2ELi4ELi2ELb1EEENS1_24CollectiveEpilogueBwdGQAISA_fSD_Li256ELb0ELb1EEENS1_25SingleTileBwdLPTSchedulerILb0ELi128ELb1EEEEEEEEEvNT_6ParamsE:
        .type           _ZN7cutlass13device_kernelIN5flash19enable_sm80_to_sm89INS1_16FlashAttnBwdSm80INS1_25CollectiveMainloopBwdSm80ILi2ELi2EN4cute5tupleIJNS5_1CILi64EEENS7_ILi128EEES8_EEENS_6half_tEfNS_4arch4Sm80ELb1ELb0ELb1ELb0ELb1ELb0ELb0ELb0ELi2ELi2ELi4ELi2ELb1EEENS1_24CollectiveEpilogueBwdGQAISA_fSD_Li256ELb0ELb1EEENS1_25SingleTileBwdLPTSchedulerILb0ELi128ELb1EEEEEEEEEvNT_6ParamsE,@function
        .size           _ZN7cutlass13device_kernelIN5flash19enable_sm80_to_sm89INS1_16FlashAttnBwdSm80INS1_25CollectiveMainloopBwdSm80ILi2ELi2EN4cute5tupleIJNS5_1CILi64EEENS7_ILi128EEES8_EEENS_6half_tEfNS_4arch4Sm80ELb1ELb0ELb1ELb0ELb1ELb0ELb0ELb0ELi2ELi2ELi4ELi2ELb1EEENS1_24CollectiveEpilogueBwdGQAISA_fSD_Li256ELb0ELb1EEENS1_25SingleTileBwdLPTSchedulerILb0ELi128ELb1EEEEEEEEEvNT_6ParamsE,(.L_x_111 - _ZN7cutlass13device_kernelIN5flash19enable_sm80_to_sm89INS1_16FlashAttnBwdSm80INS1_25CollectiveMainloopBwdSm80ILi2ELi2EN4cute5tupleIJNS5_1CILi64EEENS7_ILi128EEES8_EEENS_6half_tEfNS_4arch4Sm80ELb1ELb0ELb1ELb0ELb1ELb0ELb0ELb0ELi2ELi2ELi4ELi2ELb1EEENS1_24CollectiveEpilogueBwdGQAISA_fSD_Li256ELb0ELb1EEENS1_25SingleTileBwdLPTSchedulerILb0ELi128ELb1EEEEEEEEEvNT_6ParamsE)
        .other          _ZN7cutlass13device_kernelIN5flash19enable_sm80_to_sm89INS1_16FlashAttnBwdSm80INS1_25CollectiveMainloopBwdSm80ILi2ELi2EN4cute5tupleIJNS5_1CILi64EEENS7_ILi128EEES8_EEENS_6half_tEfNS_4arch4Sm80ELb1ELb0ELb1ELb0ELb1ELb0ELb0ELb0ELi2ELi2ELi4ELi2ELb1EEENS1_24CollectiveEpilogueBwdGQAISA_fSD_Li256ELb0ELb1EEENS1_25SingleTileBwdLPTSchedulerILb0ELi128ELb1EEEEEEEEEvNT_6ParamsE,@"STO_CUDA_ENTRY STV_DEFAULT"
_ZN7cutlass13device_kernelIN5flash19enable_sm80_to_sm89INS1_16FlashAttnBwdSm80INS1_25CollectiveMainloopBwdSm80ILi2ELi2EN4cute5tupleIJNS5_1CILi64EEENS7_ILi128EEES8_EEENS_6half_tEfNS_4arch4Sm80ELb1ELb0ELb1ELb0ELb1ELb0ELb0ELb0ELi2ELi2ELi4ELi2ELb1EEENS1_24CollectiveEpilogueBwdGQAISA_fSD_Li256ELb0ELb1EEENS1_25SingleTileBwdLPTSchedulerILb0ELi128ELb1EEEEEEEEEvNT_6ParamsE:
[----:B------:R-:W-:Y:S01]  /*0000*/  LDC R1, c[0x0][0x37c] ;  /* 0x0000df00ff017b82 */ /* 0x000fe20000000800 */
[----:B------:R-:W-:Y:S05]  /*0010*/  EXIT ;  /* 0x000000000000794d */ /* 0x000fea0003800000 */
.L_x_19:
        /* <DEDUP_REMOVED lines=14> */
.L_x_111:


//--------------------- .text._ZN7cutlass13device_kernelIN5flash22FlashAttnBwdPreprocessIN4cute5tupleIJNS3_1CILi64EEES6_EEENS_6half_tEfNS_4arch4Sm80ELb1ELb0EEEEEvNT_6ParamsE --------------------------
	.section	.text._ZN7cutlass13device_kernelIN5flash22FlashAttnBwdPreprocessIN4cute5tupleIJNS3_1CILi64EEES6_EEENS_6half_tEfNS_4arch4Sm80ELb1ELb0EEEEEvNT_6ParamsE,"ax",@progbits
	.align	128
.text._ZN7cutlass13device_kernelIN5flash22FlashAttnBwdPreprocessIN4cute5tupleIJNS3_1CILi64EEES6_EEENS_6half_tEfNS_4arch4Sm80ELb1ELb0EEEEEvNT_6ParamsE:
        .type           _ZN7cutlass13device_kernelIN5flash22FlashAttnBwdPreprocessIN4cute5tupleIJNS3_1CILi64EEES6_EEENS_6half_tEfNS_4arch4Sm80ELb1ELb0EEEEEvNT_6ParamsE,@function
        .size           _ZN7cutlass13device_kernelIN5flash22FlashAttnBwdPreprocessIN4cute5tupleIJNS3_1CILi64EEES6_EEENS_6half_tEfNS_4arch4Sm80ELb1ELb0EEEEEvNT_6ParamsE,(.L_x_112 - _ZN7cutlass13device_kernelIN5flash22FlashAttnBwdPreprocessIN4cute5tupleIJNS3_1CILi64EEES6_EEENS_6half_tEfNS_4arch4Sm80ELb1ELb0EEEEEvNT_6ParamsE)
        .other          _ZN7cutlass13device_kernelIN5flash22FlashAttnBwdPreprocessIN4cute5tupleIJNS3_1CILi64EEES6_EEENS_6half_tEfNS_4arch4Sm80ELb1ELb0EEEEEvNT_6ParamsE,@"STO_CUDA_ENTRY STV_DEFAULT"
_ZN7cutlass13device_kernelIN5flash22FlashAttnBwdPreprocessIN4cute5tupleIJNS3_1CILi64EEES6_EEENS_6half_tEfNS_4arch4Sm80ELb1ELb0EEEEEvNT_6ParamsE:
[----:B------:R-:W-:Y:S01]  /*0000*/  LDC R1, c[0x0][0x37c] ;  /* 0x0000df00ff017b82 */ /* 0x000fe20000000800 */
[----:B------:R-:W0:Y:S07]  /*0010*/  S2R R0, SR_TID.X ;  /* 0x0000000000007919 */ /* 0x000e2e0000002100 */
[----:B------:R-:W1:Y:S01]  /*0020*/  LDC R6, c[0x0][0x388] ;  /* 0x0000e200ff067b82 */ /* 0x000e620000000800 */
[----:B------:R-:W2:Y:S01]  /*0030*/  LDCU UR4, c[0x0][0x38c] ;  /* 0x00007180ff0477ac */ /* 0x000ea20008000800 */
[----:B------:R-:W-:Y:S01]  /*0040*/  HFMA2 R27, -RZ, RZ, 0, 0 ;  /* 0x00000000ff1b7431 */ /* 0x000fe200000001ff */
[----:B------:R-:W3:Y:S01]  /*0050*/  S2R R2, SR_CTAID.X ;  /* 0x0000000000027919 */ /* 0x000ee20000002500 */
[----:B------:R-:W-:-:S04]  /*0060*/  MOV R37, RZ ;  /* 0x000000ff00257202 */ /* 0x000fc80000000f00 */
[----:B------:R-:W4:Y:S08]  /*0070*/  S2UR UR6, SR_CTAID.Y ;  /* 0x00000000000679c3 */ /* 0x000f300000002600 */
[----:B------:R-:W4:Y:S08]  /*0080*/  LDC.64 R14, c[0x0][0x3a0] ;  /* 0x0000e800ff0e7b82 */ /* 0x000f300000000a00 */
[----:B------:R-:W4:Y:S01]  /*0090*/  S2UR UR7, SR_CTAID.Z ;  /* 0x00000000000779c3 */ /* 0x000f220000002700 */
[----:B0-----:R-:W-:-:S07]  /*00a0*/  SHF.L.U32 R26, R0, 0x3, RZ ;  /* 0x00000003001a7819 */ /* 0x001fce00000006ff */
[----:B------:R-:W0:Y:S01]  /*00b0*/  LDC.64 R10, c[0x0][0x3a8] ;  /* 0x0000ea00ff0a7b82 */ /* 0x000e220000000a00 */
[----:B------:R-:W-:Y:S02]  /*00c0*/  SHF.R.U32.HI R36, RZ, 0x3, R0 ;  /* 0x00000003ff247819 */ /* 0x000fe40000011600 */
[----:B---3--:R-:W-:Y:S02]  /*00d0*/  SHF.L.U32 R24, R2, 0x6, RZ ;  /* 0x0000000602187819 */ /* 0x008fe400000006ff */
[----:B------:R-:W-:Y:S01]  /*00e0*/  LOP3.LUT R26, R26, 0x38, RZ, 0xc0, !PT ;  /* 0x000000381a1a7812 */ /* 0x000fe200078ec0ff */
[----:B------:R-:W-:Y:S01]  /*00f0*/  IMAD.WIDE.U32 R32, R2, 0x40, R36 ;  /* 0x0000004002207825 */ /* 0x000fe200078e0024 */
[----:B-1----:R-:W-:Y:S01]  /*0100*/  IADD3 R5, PT, PT, -R24, R6, RZ ;  /* 0x0000000618057210 */ /* 0x002fe20007ffe1ff */
[----:B------:R-:W1:Y:S01]  /*0110*/  LDC.64 R8, c[0x0][0x3c0] ;  /* 0x0000f000ff087b82 */ /* 0x000e620000000a00 */
[----:B--2---:R-:W-:Y:S01]  /*0120*/  ISETP.GE.AND P0, PT, R26, UR4, PT ;  /* 0x000000041a007c0c */ /* 0x004fe2000bf06270 */
[----:B----4-:R-:W-:Y:S01]  /*0130*/  IMAD.WIDE.U32 R12, R14, UR6, R26 ;  /* 0x000000060e0c7c25 */ /* 0x010fe2000f8e001a */
[C---:B------:R-:W-:Y:S01]  /*0140*/  IADD3 R4, PT, PT, R36.reuse, 0x20, RZ ;  /* 0x0000002024047810 */ /* 0x040fe20007ffe0ff */
[----:B------:R-:W2:Y:S01]  /*0150*/  LDCU.64 UR4, c[0x0][0x358] ;  /* 0x00006b00ff0477ac */ /* 0x000ea20008000a00 */
[-C--:B------:R-:W-:Y:S01]  /*0160*/  ISETP.GE.OR P1, PT, R36, R5.reuse, P0 ;  /* 0x000000052400720c */ /* 0x080fe20000726670 */
[----:B------:R-:W-:Y:S01]  /*0170*/  IMAD R13, R15, UR6, R13 ;  /* 0x000000060f0d7c24 */ /* 0x000fe2000f8e020d */
[----:B------:R-:W-:Y:S01]  /*0180*/  ISETP.GE.OR P0, PT, R4, R5, P0 ;  /* 0x000000050400720c */ /* 0x000fe20000706670 */
[----:B------:R-:W3:Y:S08]  /*0190*/  LDC.64 R22, c[0x0][0x3c8] ;  /* 0x0000f200ff167b82 */ /* 0x000ef00000000a00 */
[----:B------:R-:W4:Y:S01]  /*01a0*/  LDC.64 R14, c[0x0][0x3b8] ;  /* 0x0000ee00ff0e7b82 */ /* 0x000f220000000a00 */
[----:B0-----:R-:W-:-:S03]  /*01b0*/  IMAD.WIDE.U32 R30, R10, UR7, R12 ;  /* 0x000000070a1e7c25 */ /* 0x001fc6000f8e000c */
[----:B------:R-:W-:Y:S01]  /*01c0*/  @!P0 IADD3 R7, P3, PT, R32, 0x20, RZ ;  /* 0x0000002020078810 */ /* 0x000fe20007f7e0ff */
[----:B------:R-:W-:-:S03]  /*01d0*/  IMAD R31, R11, UR7, R31 ;  /* 0x000000070b1f7c24 */ /* 0x000fc6000f8e021f */
[----:B------:R-:W0:Y:S01]  /*01e0*/  @!P1 LDC.64 R18, c[0x0][0x398] ;  /* 0x0000e600ff129b82 */ /* 0x000e220000000a00 */
[----:B-1----:R-:W-:Y:S01]  /*01f0*/  IMAD.WIDE.U32 R12, R8, UR6, R26 ;  /* 0x00000006080c7c25 */ /* 0x002fe2000f8e001a */
[----:B------:R-:W-:-:S03]  /*0200*/  @!P0 IADD3.X R25, PT, PT, RZ, R33, RZ, P3, !PT ;  /* 0x00000021ff198210 */ /* 0x000fc60001ffe4ff */
[----:B------:R-:W-:-:S03]  /*0210*/  IMAD R13, R9, UR6, R13 ;  /* 0x00000006090d7c24 */ /* 0x000fc6000f8e020d */
[----:B------:R-:W1:Y:S01]  /*0220*/  @!P1 LDC.64 R16, c[0x0][0x380] ;  /* 0x0000e000ff109b82 */ /* 0x000e620000000a00 */
[----:B---3--:R-:W-:-:S04]  /*0230*/  IMAD.WIDE.U32 R12, R22, UR7, R12 ;  /* 0x00000007160c7c25 */ /* 0x008fc8000f8e000c */
[----:B------:R-:W-:Y:S01]  /*0240*/  IMAD R23, R23, UR7, R13 ;  /* 0x0000000717177c24 */ /* 0x000fe2000f8e020d */
[----:B------:R-:W-:Y:S02]  /*0250*/  @!P1 MOV R22, R12 ;  /* 0x0000000c00169202 */ /* 0x000fe40000000f00 */
[----:B------:R-:W3:Y:S01]  /*0260*/  @!P0 LDC.64 R20, c[0x0][0x398] ;  /* 0x0000e600ff148b82 */ /* 0x000ee20000000a00 */
[-C--:B----4-:R-:W-:Y:S01]  /*0270*/  @!P1 IMAD R27, R33, R14.reuse, RZ ;  /* 0x0000000e211b9224 */ /* 0x090fe200078e02ff */
[----:B------:R-:W-:Y:S01]  /*0280*/  @!P0 MOV R13, R23 ;  /* 0x00000017000d8202 */ /* 0x000fe20000000f00 */
[----:B------:R-:W-:-:S04]  /*0290*/  @!P1 IMAD.WIDE.U32 R22, R32, R14, R22 ;  /* 0x0000000e20169225 */ /* 0x000fc800078e0016 */
[----:B------:R-:W-:Y:S01]  /*02a0*/  @!P1 IMAD R15, R32, R15, R27 ;  /* 0x0000000f200f9224 */ /* 0x000fe200078e021b */
[----:B------:R-:W4:Y:S01]  /*02b0*/  LDC.64 R10, c[0x0][0x3b8] ;  /* 0x0000ee00ff0a7b82 */ /* 0x000f220000000a00 */
[----:B0-----:R-:W-:-:S03]  /*02c0*/  @!P1 IMAD R3, R33, R18, RZ ;  /* 0x0000001221039224 */ /* 0x001fc600078e02ff */
[----:B------:R-:W-:Y:S01]  /*02d0*/  @!P1 IADD3 R15, PT, PT, R23, R15, RZ ;  /* 0x0000000f170f9210 */ /* 0x000fe20007ffe0ff */
[C---:B------:R-:W-:Y:S02]  /*02e0*/  @!P1 IMAD R3, R32.reuse, R19, R3 ;  /* 0x0000001320039224 */ /* 0x040fe400078e0203 */
[----:B------:R-:W-:Y:S01]  /*02f0*/  @!P1 IMAD.WIDE.U32 R18, R32, R18, R30 ;  /* 0x0000001220129225 */ /* 0x000fe200078e001e */
[----:B------:R-:W0:Y:S04]  /*0300*/  LDC.64 R8, c[0x0][0x3b0] ;  /* 0x0000ec00ff087b82 */ /* 0x000e280000000a00 */
[----:B------:R-:W-:Y:S02]  /*0310*/  @!P1 IADD3 R3, PT, PT, R19, R3, RZ ;  /* 0x0000000313039210 */ /* 0x000fe40007ffe0ff */
[----:B-1----:R-:W-:-:S02]  /*0320*/  @!P1 LEA R16, P2, R18, R16, 0x1 ;  /* 0x0000001012109211 */ /* 0x002fc400078408ff */
[----:B------:R-:W1:Y:S01]  /*0330*/  @!P0 LDC.64 R28, c[0x0][0x380] ;  /* 0x0000e000ff1c8b82 */ /* 0x000e620000000a00 */
[-C--:B---3--:R-:W-:Y:S01]  /*0340*/  @!P0 IMAD R25, R25, R20.reuse, RZ ;  /* 0x0000001419198224 */ /* 0x088fe200078e02ff */
[----:B------:R-:W-:Y:S01]  /*0350*/  @!P1 LEA.HI.X R17, R18, R17, R3, 0x1, P2 ;  /* 0x0000001112119211 */ /* 0x000fe200010f0c03 */
[----:B------:R-:W-:Y:S01]  /*0360*/  @!P0 IMAD.WIDE.U32 R30, R7, R20, R30 ;  /* 0x00000014071e8225 */ /* 0x000fe200078e001e */
[----:B------:R-:W-:-:S03]  /*0370*/  @!P0 IADD3 R3, P2, PT, R32, 0x20, RZ ;  /* 0x0000002020038810 */ /* 0x000fc60007f5e0ff */
[----:B------:R-:W-:Y:S01]  /*0380*/  @!P0 IMAD R21, R7, R21, R25 ;  /* 0x0000001507158224 */ /* 0x000fe200078e0219 */
[----:B------:R-:W3:Y:S01]  /*0390*/  LDC.64 R18, c[0x0][0x3b0] ;  /* 0x0000ec00ff127b82 */ /* 0x000ee20000000a00 */
[----:B------:R-:W-:Y:S01]  /*03a0*/  @!P0 IADD3.X R27, PT, PT, RZ, R33, RZ, P2, !PT ;  /* 0x00000021ff1b8210 */ /* 0x000fe200017fe4ff */
[----:B----4-:R-:W-:Y:S01]  /*03b0*/  @!P0 IMAD.WIDE.U32 R32, R3, R10, R12 ;  /* 0x0000000a03208225 */ /* 0x010fe200078e000c */
[----:B------:R-:W-:-:S03]  /*03c0*/  CS2R R12, SRZ ;  /* 0x00000000000c7805 */ /* 0x000fc6000001ff00 */
[----:B------:R-:W-:Y:S01]  /*03d0*/  @!P0 IMAD R14, R27, R10, RZ ;  /* 0x0000000a1b0e8224 */ /* 0x000fe200078e02ff */
[C---:B0-----:R-:W-:Y:S02]  /*03e0*/  @!P1 LEA R20, P3, R22.reuse, R8, 0x1 ;  /* 0x0000000816149211 */ /* 0x041fe400078608ff */
[----:B------:R-:W-:Y:S01]  /*03f0*/  @!P0 IADD3 R8, PT, PT, R31, R21, RZ ;  /* 0x000000151f088210 */ /* 0x000fe20007ffe0ff */
[----:B------:R-:W-:Y:S01]  /*0400*/  @!P0 IMAD R7, R3, R11, R14 ;  /* 0x0000000b03078224 */ /* 0x000fe200078e020e */
[----:B------:R-:W-:Y:S02]  /*0410*/  @!P1 LEA.HI.X R21, R22, R9, R15, 0x1, P3 ;  /* 0x0000000916159211 */ /* 0x000fe400018f0c0f */
[----:B------:R-:W-:Y:S02]  /*0420*/  CS2R R10, SRZ ;  /* 0x00000000000a7805 */ /* 0x000fe4000001ff00 */
[----:B------:R-:W-:Y:S02]  /*0430*/  CS2R R14, SRZ ;  /* 0x00000000000e7805 */ /* 0x000fe4000001ff00 */
[----:B-1----:R-:W-:-:S02]  /*0440*/  @!P0 LEA R28, P2, R30, R28, 0x1 ;  /* 0x0000001c1e1c8211 */ /* 0x002fc400078408ff */
[----:B------:R-:W-:Y:S02]  /*0450*/  @!P0 IADD3 R7, PT, PT, R33, R7, RZ ;  /* 0x0000000721078210 */ /* 0x000fe40007ffe0ff */
[----:B------:R-:W-:Y:S02]  /*0460*/  @!P0 LEA.HI.X R29, R30, R29, R8, 0x1, P2 ;  /* 0x0000001d1e1d8211 */ /* 0x000fe400010f0c08 */
[----:B------:R-:W-:Y:S01]  /*0470*/  CS2R R8, SRZ ;  /* 0x0000000000087805 */ /* 0x000fe2000001ff00 */
[----:B--2---:R0:W2:Y:S01]  /*0480*/  @!P1 LDG.E.128 R12, desc[UR4][R20.64] ;  /* 0x00000004140c9981 */ /* 0x0040a2000c1e1d00 */
[C---:B---3--:R-:W-:Y:S02]  /*0490*/  @!P0 LEA R30, P2, R32.reuse, R18, 0x1 ;  /* 0x00000012201e8211 */ /* 0x048fe400078408ff */
[----:B------:R-:W-:Y:S02]  /*04a0*/  CS2R R22, SRZ ;  /* 0x0000000000167805 */ /* 0x000fe4000001ff00 */
[----:B------:R1:W3:Y:S01]  /*04b0*/  @!P1 LDG.E.128 R8, desc[UR4][R16.64] ;  /* 0x0000000410089981 */ /* 0x0002e2000c1e1d00 */
[----:B------:R-:W-:-:S02]  /*04c0*/  @!P0 LEA.HI.X R31, R32, R19, R7, 0x1, P2 ;  /* 0x00000013201f8211 */ /* 0x000fc400010f0c07 */
[----:B------:R-:W-:Y:S02]  /*04d0*/  CS2R R18, SRZ ;  /* 0x0000000000127805 */ /* 0x000fe4000001ff00 */
[----:B0-----:R-:W-:Y:S02]  /*04e0*/  CS2R R20, SRZ ;  /* 0x0000000000147805 */ /* 0x001fe4000001ff00 */
[----:B-1----:R-:W-:-:S04]  /*04f0*/  CS2R R16, SRZ ;  /* 0x0000000000107805 */ /* 0x002fc8000001ff00 */
[----:B------:R0:W4:Y:S04]  /*0500*/  @!P0 LDG.E.128 R20, desc[UR4][R30.64] ;  /* 0x000000041e148981 */ /* 0x000128000c1e1d00 */
[----:B------:R1:W4:Y:S01]  /*0510*/  @!P0 LDG.E.128 R16, desc[UR4][R28.64] ;  /* 0x000000041c108981 */ /* 0x000322000c1e1d00 */
[----:B------:R-:W-:-:S04]  /*0520*/  ISETP.GE.AND P0, PT, R0, R5, PT ;  /* 0x000000050000720c */ /* 0x000fc80003f06270 */
[----:B------:R-:W-:Y:S01]  /*0530*/  ISETP.GT.U32.OR P0, PT, R0, 0x3f, P0 ;  /* 0x0000003f0000780c */ /* 0x000fe20000704470 */
[----:B0-----:R-:W0:Y:S08]  /*0540*/  LDC.64 R30, c[0x0][0x408] ;  /* 0x00010200ff1e7b82 */ /* 0x001e300000000a00 */
[----:B-1----:R-:W1:Y:S08]  /*0550*/  LDC.64 R28, c[0x0][0x400] ;  /* 0x00010000ff1c7b82 */ /* 0x002e700000000a00 */
[----:B------:R-:W0:Y:S01]  /*0560*/  @!P0 LDC.64 R32, c[0x0][0x3f8] ;  /* 0x0000fe00ff208b82 */ /* 0x000e220000000a00 */
[----:B------:R-:W-:-:S02]  /*0570*/  @!P0 IADD3 R34, PT, PT, R24, R0, RZ ;  /* 0x0000000018228210 */ /* 0x000fc40007ffe0ff */
[----:B------:R-:W-:-:S03]  /*0580*/  @!P0 MOV R35, RZ ;  /* 0x000000ff00238202 */ /* 0x000fc60000000f00 */
[----:B-1----:R-:W-:-:S04]  /*0590*/  @!P0 IMAD.WIDE.U32 R34, R28, UR6, R34 ;  /* 0x000000061c228c25 */ /* 0x002fc8000f8e0022 */
[----:B------:R-:W-:Y:S02]  /*05a0*/  @!P0 IMAD R35, R29, UR6, R35 ;  /* 0x000000061d238c24 */ /* 0x000fe4000f8e0223 */
[----:B0-----:R-:W-:-:S04]  /*05b0*/  @!P0 IMAD.WIDE.U32 R28, R30, UR7, R34 ;  /* 0x000000071e1c8c25 */ /* 0x001fc8000f8e0022 */
[----:B------:R-:W-:Y:S01]  /*05c0*/  @!P0 IMAD R31, R31, UR7, R29 ;  /* 0x000000071f1f8c24 */ /* 0x000fe2000f8e021d */
[C---:B------:R-:W-:Y:S02]  /*05d0*/  @!P0 LEA R32, P1, R28.reuse, R32, 0x2 ;  /* 0x000000201c208211 */ /* 0x040fe400078210ff */
[----:B------:R-:W-:Y:S02]  /*05e0*/  MOV R3, 0x7f800000 ;  /* 0x7f80000000037802 */ /* 0x000fe40000000f00 */
[----:B------:R-:W-:-:S05]  /*05f0*/  @!P0 LEA.HI.X R33, R28, R33, R31, 0x2, P1 ;  /* 0x000000211c218211 */ /* 0x000fca00008f141f */
[----:B------:R0:W5:Y:S01]  /*0600*/  @!P0 LDG.E R3, desc[UR4][R32.64] ;  /* 0x0000000420038981 */ /* 0x000162000c1e1900 */
[----:B------:R-:W-:-:S13]  /*0610*/  ISETP.NE.AND P1, PT, R26, RZ, PT ;  /* 0x000000ff1a00720c */ /* 0x000fda0003f25270 */
[-C--:B------:R-:W-:Y:S02]  /*0620*/  @!P1 ISETP.GE.AND P2, PT, R4, R5.reuse, PT ;  /* 0x000000050400920c */ /* 0x080fe40003f46270 */
[----:B------:R-:W-:Y:S01]  /*0630*/  @!P1 ISETP.GE.AND P3, PT, R36, R5, PT ;  /* 0x000000052400920c */ /* 0x000fe20003f66270 */
[----:B------:R-:W-:Y:S01]  /*0640*/  BSSY.RECONVERGENT B0, `(.L_x_20) ;  /* 0x000006a000007945 */ /* 0x000fe20003800200 */
[--C-:B--2---:R-:W-:Y:S02]  /*0650*/  HADD2.F32 R29, -RZ, R12.reuse.H0_H0 ;  /* 0x2000000cff1d7230 */ /* 0x104fe40000004100 */
[----:B------:R-:W-:Y:S02]  /*0660*/  HADD2.F32 R12, -RZ, R12.H1_H1 ;  /* 0x3000000cff0c7230 */ /* 0x000fe40000004100 */
[--C-:B---3--:R-:W-:Y:S02]  /*0670*/  HADD2.F32 R7, -RZ, R8.reuse.H0_H0 ;  /* 0x20000008ff077230 */ /* 0x108fe40000004100 */
[----:B------:R-:W-:-:S02]  /*0680*/  HADD2.F32 R8, -RZ, R8.H1_H1 ;  /* 0x30000008ff087230 */ /* 0x000fc40000004100 */
[----:B------:R-:W-:-:S03]  /*0690*/  HADD2.F32 R25, -RZ, R9.H0_H0 ;  /* 0x20000009ff197230 */ /* 0x000fc60000004100 */
[----:B------:R-:W-:Y:S01]  /*06a0*/  FMUL.FTZ R8, R8, R12 ;  /* 0x0000000c08087220 */ /* 0x000fe20000410000 */
[----:B----4-:R-:W-:Y:S02]  /*06b0*/  HADD2.F32 R34, -RZ, R20.H1_H1 ;  /* 0x30000014ff227230 */ /* 0x010fe40000004100 */
[--C-:B0-----:R-:W-:Y:S02]  /*06c0*/  HADD2.F32 R33, -RZ, R16.reuse.H1_H1 ;  /* 0x30000010ff217230 */ /* 0x101fe40000004100 */
[----:B------:R-:W-:Y:S02]  /*06d0*/  HADD2.F32 R16, -RZ, R16.H0_H0 ;  /* 0x20000010ff107230 */ /* 0x000fe40000004100 */
[----:B------:R-:W-:Y:S02]  /*06e0*/  HADD2.F32 R35, -RZ, R20.H0_H0 ;  /* 0x20000014ff237230 */ /* 0x000fe40000004100 */
[----:B------:R-:W-:Y:S01]  /*06f0*/  FMUL.FTZ R33, R33, R34 ;  /* 0x0000002221217220 */ /* 0x000fe20000410000 */
[----:B------:R-:W-:-:S02]  /*0700*/  HADD2.F32 R30, -RZ, R13.H0_H0 ;  /* 0x2000000dff1e7230 */ /* 0x000fc40000004100 */
[----:B------:R-:W-:Y:S01]  /*0710*/  FFMA.FTZ R12, R7, R29, R8 ;  /* 0x0000001d070c7223 */ /* 0x000fe20000010008 */
[----:B------:R-:W-:Y:S02]  /*0720*/  HADD2.F32 R7, -RZ, R17.H0_H0 ;  /* 0x20000011ff077230 */ /* 0x000fe40000004100 */
[----:B------:R-:W-:Y:S01]  /*0730*/  FFMA.FTZ R16, R16, R35, R33 ;  /* 0x0000002310107223 */ /* 0x000fe20000010021 */
[----:B------:R-:W-:Y:S02]  /*0740*/  HADD2.F32 R8, -RZ, R21.H0_H0 ;  /* 0x20000015ff087230 */ /* 0x000fe40000004100 */
[----:B------:R-:W-:Y:S01]  /*0750*/  FFMA.FTZ R30, R25, R30, R12 ;  /* 0x0000001e191e7223 */ /* 0x000fe2000001000c */
[----:B------:R-:W-:Y:S02]  /*0760*/  HADD2.F32 R27, -RZ, R9.H1_H1 ;  /* 0x30000009ff1b7230 */ /* 0x000fe40000004100 */
[----:B------:R-:W-:Y:S02]  /*0770*/  HADD2.F32 R31, -RZ, R13.H1_H1 ;  /* 0x3000000dff1f7230 */ /* 0x000fe40000004100 */
[----:B------:R-:W-:Y:S01]  /*0780*/  FFMA.FTZ R16, R7, R8, R16 ;  /* 0x0000000807107223 */ /* 0x000fe20000010010 */
[----:B------:R-:W-:-:S02]  /*0790*/  HADD2.F32 R17, -RZ, R17.H1_H1 ;  /* 0x30000011ff117230 */ /* 0x000fc40000004100 */
[----:B------:R-:W-:Y:S02]  /*07a0*/  HADD2.F32 R12, -RZ, R21.H1_H1 ;  /* 0x30000015ff0c7230 */ /* 0x000fe40000004100 */
[----:B------:R-:W-:Y:S01]  /*07b0*/  FFMA.FTZ R30, R27, R31, R30 ;  /* 0x0000001f1b1e7223 */ /* 0x000fe2000001001e */
[----:B------:R-:W-:Y:S02]  /*07c0*/  HADD2.F32 R9, -RZ, R10.H0_H0 ;  /* 0x2000000aff097230 */ /* 0x000fe40000004100 */
[----:B------:R-:W-:Y:S02]  /*07d0*/  HADD2.F32 R13, -RZ, R14.H0_H0 ;  /* 0x2000000eff0d7230 */ /* 0x000fe40000004100 */
[----:B------:R-:W-:Y:S01]  /*07e0*/  FFMA.FTZ R12, R17, R12, R16 ;  /* 0x0000000c110c7223 */ /* 0x000fe20000010010 */
[----:B------:R-:W-:Y:S02]  /*07f0*/  HADD2.F32 R7, -RZ, R18.H0_H0 ;  /* 0x20000012ff077230 */ /* 0x000fe40000004100 */
[----:B------:R-:W-:-:S02]  /*0800*/  HADD2.F32 R8, -RZ, R22.H0_H0 ;  /* 0x20000016ff087230 */ /* 0x000fc40000004100 */
[----:B------:R-:W-:Y:S01]  /*0810*/  FFMA.FTZ R13, R9, R13, R30 ;  /* 0x0000000d090d7223 */ /* 0x000fe2000001001e */
[----:B------:R-:W-:Y:S02]  /*0820*/  HADD2.F32 R28, -RZ, R10.H1_H1 ;  /* 0x3000000aff1c7230 */ /* 0x000fe40000004100 */
[----:B------:R-:W-:Y:S02]  /*0830*/  HADD2.F32 R14, -RZ, R14.H1_H1 ;  /* 0x3000000eff0e7230 */ /* 0x000fe40000004100 */
[----:B------:R-:W-:Y:S01]  /*0840*/  FFMA.FTZ R17, R7, R8, R12 ;  /* 0x0000000807117223 */ /* 0x000fe2000001000c */
[----:B------:R-:W-:Y:S02]  /*0850*/  HADD2.F32 R18, -RZ, R18.H1_H1 ;  /* 0x30000012ff127230 */ /* 0x000fe40000004100 */
[----:B------:R-:W-:Y:S02]  /*0860*/  HADD2.F32 R9, -RZ, R22.H1_H1 ;  /* 0x30000016ff097230 */ /* 0x000fe40000004100 */
[----:B------:R-:W-:Y:S01]  /*0870*/  FFMA.FTZ R13, R28, R14, R13 ;  /* 0x0000000e1c0d7223 */ /* 0x000fe2000001000d */
[----:B------:R-:W-:-:S02]  /*0880*/  HADD2.F32 R10, -RZ, R11.H0_H0 ;  /* 0x2000000bff0a7230 */ /* 0x000fc40000004100 */
[----:B------:R-:W-:Y:S02]  /*0890*/  HADD2.F32 R32, -RZ, R15.H0_H0 ;  /* 0x2000000fff207230 */ /* 0x000fe40000004100 */
[----:B------:R-:W-:Y:S01]  /*08a0*/  FFMA.FTZ R18, R18, R9, R17 ;  /* 0x0000000912127223 */ /* 0x000fe20000010011 */
[----:B------:R-:W-:Y:S02]  /*08b0*/  HADD2.F32 R7, -RZ, R19.H0_H0 ;  /* 0x20000013ff077230 */ /* 0x000fe40000004100 */
[----:B------:R-:W-:Y:S02]  /*08c0*/  HADD2.F32 R8, -RZ, R23.H0_H0 ;  /* 0x20000017ff087230 */ /* 0x000fe40000004100 */
[----:B------:R-:W-:Y:S01]  /*08d0*/  FFMA.FTZ R32, R10, R32, R13 ;  /* 0x000000200a207223 */ /* 0x000fe2000001000d */
[----:B------:R-:W-:Y:S01]  /*08e0*/  HADD2.F32 R11, -RZ, R11.H1_H1 ;  /* 0x3000000bff0b7230 */ /* 0x000fe20000004100 */
[----:B------:R-:W0:Y:S01]  /*08f0*/  @!P1 LDC.64 R12, c[0x0][0x3e8] ;  /* 0x0000fa00ff0c9b82 */ /* 0x000e220000000a00 */
[----:B------:R-:W-:-:S02]  /*0900*/  HADD2.F32 R15, -RZ, R15.H1_H1 ;  /* 0x3000000fff0f7230 */ /* 0x000fc40000004100 */
[----:B------:R-:W-:Y:S01]  /*0910*/  FFMA.FTZ R8, R7, R8, R18 ;  /* 0x0000000807087223 */ /* 0x000fe20000010012 */
[----:B------:R-:W-:Y:S02]  /*0920*/  HADD2.F32 R19, -RZ, R19.H1_H1 ;  /* 0x30000013ff137230 */ /* 0x000fe40000004100 */
[----:B------:R-:W-:Y:S02]  /*0930*/  HADD2.F32 R10, -RZ, R23.H1_H1 ;  /* 0x30000017ff0a7230 */ /* 0x000fe40000004100 */
[----:B------:R-:W-:-:S03]  /*0940*/  FFMA.FTZ R15, R11, R15, R32 ;  /* 0x0000000f0b0f7223 */ /* 0x000fc60000010020 */
[----:B------:R-:W-:Y:S02]  /*0950*/  FFMA.FTZ R19, R19, R10, R8 ;  /* 0x0000000a13137223 */ /* 0x000fe40000010008 */
[----:B------:R-:W1:Y:S04]  /*0960*/  SHFL.BFLY PT, R8, R15, 0x4, 0x1f ;  /* 0x0c801f000f087f89 */ /* 0x000e6800000e0000 */
[----:B------:R-:W2:Y:S01]  /*0970*/  SHFL.BFLY PT, R10, R19, 0x4, 0x1f ;  /* 0x0c801f00130a7f89 */ /* 0x000ea200000e0000 */
[----:B-1----:R-:W-:Y:S01]  /*0980*/  FADD.FTZ R7, R15, R8 ;  /* 0x000000080f077221 */ /* 0x002fe20000010000 */
[----:B------:R-:W-:Y:S01]  /*0990*/  @!P1 MOV R25, RZ ;  /* 0x000000ff00199202 */ /* 0x000fe20000000f00 */
[----:B------:R-:W1:Y:S01]  /*09a0*/  @!P1 LDC.64 R8, c[0x0][0x3d0] ;  /* 0x0000f400ff089b82 */ /* 0x000e620000000a00 */
[----:B--2---:R-:W-:-:S02]  /*09b0*/  FADD.FTZ R18, R19, R10 ;  /* 0x0000000a13127221 */ /* 0x004fc40000010000 */
[----:B------:R-:W2:Y:S04]  /*09c0*/  SHFL.BFLY PT, R16, R7, 0x2, 0x1f ;  /* 0x0c401f0007107f89 */ /* 0x000ea800000e0000 */
[----:B------:R-:W3:Y:S01]  /*09d0*/  SHFL.BFLY PT, R17, R18, 0x2, 0x1f ;  /* 0x0c401f0012117f89 */ /* 0x000ee200000e0000 */
[----:B------:R-:W4:Y:S01]  /*09e0*/  @!P1 LDC.64 R10, c[0x0][0x3f0] ;  /* 0x0000fc00ff0a9b82 */ /* 0x000f220000000a00 */
[----:B0-----:R-:W-:Y:S01]  /*09f0*/  @!P1 IMAD.WIDE.U32 R14, R12, UR6, R24 ;  /* 0x000000060c0e9c25 */ /* 0x001fe2000f8e0018 */
[----:B------:R-:W-:-:S04]  /*0a00*/  IADD3 R21, PT, PT, R6, 0x3f, RZ ;  /* 0x0000003f06157810 */ /* 0x000fc80007ffe0ff */
[----:B------:R-:W-:Y:S01]  /*0a10*/  SHF.R.S32.HI R6, RZ, 0x1f, R21 ;  /* 0x0000001fff067819 */ /* 0x000fe20000011415 */
[----:B--2---:R-:W-:Y:S01]  /*0a20*/  FADD.FTZ R16, R7, R16 ;  /* 0x0000001007107221 */ /* 0x004fe20000010000 */
[----:B---3--:R-:W-:-:S04]  /*0a30*/  FADD.FTZ R17, R18, R17 ;  /* 0x0000001112117221 */ /* 0x008fc80000010000 */
[----:B------:R-:W0:Y:S04]  /*0a40*/  SHFL.BFLY PT, R19, R16, 0x1, 0x1f ;  /* 0x0c201f0010137f89 */ /* 0x000e2800000e0000 */
[----:B------:R-:W2:Y:S01]  /*0a50*/  SHFL.BFLY PT, R12, R17, 0x1, 0x1f ;  /* 0x0c201f00110c7f89 */ /* 0x000ea200000e0000 */
[----:B------:R-:W-:Y:S01]  /*0a60*/  @!P1 IMAD R15, R13, UR6, R15 ;  /* 0x000000060d0f9c24 */ /* 0x000fe2000f8e020f */
[----:B------:R-:W-:Y:S01]  /*0a70*/  LEA.HI R13, R6, R21, RZ, 0x6 ;  /* 0x00000015060d7211 */ /* 0x000fe200078f30ff */
[----:B----4-:R-:W-:-:S03]  /*0a80*/  @!P1 IMAD.WIDE.U32 R6, R10, UR7, R14 ;  /* 0x000000070a069c25 */ /* 0x010fc6000f8e000e */
[----:B------:R-:W-:Y:S01]  /*0a90*/  LOP3.LUT R13, R13, 0xffffffc0, RZ, 0xc0, !PT ;  /* 0xffffffc00d0d7812 */ /* 0x000fe200078ec0ff */
[----:B------:R-:W-:-:S03]  /*0aa0*/  @!P1 IMAD R14, R11, UR7, R7 ;  /* 0x000000070b0e9c24 */ /* 0x000fc6000f8e0207 */
[----:B------:R-:W-:Y:S01]  /*0ab0*/  IADD3 R4, PT, PT, R24, R21, -R13 ;  /* 0x0000001518047210 */ /* 0x000fe20007ffe80d */
[----:B------:R-:W3:Y:S01]  /*0ac0*/  LDC.64 R10, c[0x0][0x448] ;  /* 0x00011200ff0a7b82 */ /* 0x000ee20000000a00 */
[----:B------:R-:W-:Y:S02]  /*0ad0*/  @!P1 IADD3 R13, P0, PT, R36, R6, RZ ;  /* 0x00000006240d9210 */ /* 0x000fe40007f1e0ff */
[----:B------:R-:W-:Y:S02]  /*0ae0*/  IADD3 R21, PT, PT, R21, -R4, RZ ;  /* 0x8000000415157210 */ /* 0x000fe40007ffe0ff */
[----:B------:R-:W-:Y:S02]  /*0af0*/  @!P1 IADD3.X R4, PT, PT, RZ, R14, RZ, P0, !PT ;  /* 0x0000000eff049210 */ /* 0x000fe400007fe4ff */
[----:B-1----:R-:W-:Y:S01]  /*0b00*/  @!P1 LEA R8, P4, R13, R8, 0x2 ;  /* 0x000000080d089211 */ /* 0x002fe200078810ff */
[----:B------:R-:W1:Y:S01]  /*0b10*/  LDC.64 R6, c[0x0][0x440] ;  /* 0x00011000ff067b82 */ /* 0x000e620000000a00 */
[----:B0-----:R-:W-:Y:S01]  /*0b20*/  FADD.FTZ R5, R16, R19 ;  /* 0x0000001310057221 */ /* 0x001fe20000010000 */
[----:B--2---:R-:W-:Y:S01]  /*0b30*/  FADD.FTZ R12, R17, R12 ;  /* 0x0000000c110c7221 */ /* 0x004fe20000010000 */
[----:B------:R-:W-:-:S03]  /*0b40*/  @!P1 LEA.HI.X R9, R13, R9, R4, 0x2, P4 ;  /* 0x000000090d099211 */ /* 0x000fc600020f1404 */
[----:B------:R-:W-:Y:S02]  /*0b50*/  @!P1 FSEL R5, R5, RZ, !P3 ;  /* 0x000000ff05059208 */ /* 0x000fe40005800000 */
[----:B------:R-:W-:Y:S02]  /*0b60*/  @!P1 FSEL R13, R12, RZ, !P2 ;  /* 0x000000ff0c0d9208 */ /* 0x000fe40005000000 */
[C---:B------:R-:W-:Y:S01]  /*0b70*/  ISETP.GE.AND P0, PT, R0.reuse, R21, PT ;  /* 0x000000150000720c */ /* 0x040fe20003f06270 */
[----:B------:R0:W-:Y:S04]  /*0b80*/  @!P1 STG.E desc[UR4][R8.64], R5 ;  /* 0x0000000508009986 */ /* 0x0001e8000c101904 */
[----:B------:R0:W-:Y:S01]  /*0b90*/  @!P1 STG.E desc[UR4][R8.64+0x80], R13 ;  /* 0x0000800d08009986 */ /* 0x0001e2000c101904 */
[----:B------:R-:W-:-:S02]  /*0ba0*/  ISETP.GT.U32.OR P0, PT, R0, 0x3f, P0 ;  /* 0x0000003f0000780c */ /* 0x000fc40000704470 */
[----:B------:R-:W-:Y:S02]  /*0bb0*/  SHF.L.U32 R4, R2, 0xc, RZ ;  /* 0x0000000c02047819 */ /* 0x000fe400000006ff */
[----:B------:R-:W-:-:S04]  /*0bc0*/  SHF.L.U32 R15, R0, 0x2, RZ ;  /* 0x00000002000f7819 */ /* 0x000fc800000006ff */
[----:B------:R-:W-:-:S05]  /*0bd0*/  LOP3.LUT R4, R15, R4, RZ, 0xfc, !PT ;  /* 0x000000040f047212 */ /* 0x000fca00078efcff */
[----:B0-----:R-:W-:Y:S05]  /*0be0*/  @P0 BRA `(.L_x_21) ;  /* 0x00000000003c0947 */ /* 0x001fea0003800000 */
[----:B------:R-:W0:Y:S01]  /*0bf0*/  LDC.64 R12, c[0x0][0x418] ;  /* 0x00010600ff0c7b82 */ /* 0x000e220000000a00 */
[----:B------:R-:W-:Y:S02]  /*0c00*/  IADD3 R8, PT, PT, R24, R0, RZ ;  /* 0x0000000018087210 */ /* 0x000fe40007ffe0ff */
[----:B------:R-:W-:Y:S02]  /*0c10*/  MOV R9, RZ ;  /* 0x000000ff00097202 */ /* 0x000fe40000000f00 */
[----:B-----5:R-:W-:-:S03]  /*0c20*/  FSETP.NEU.FTZ.AND P0, PT, R3, -INF , PT ;  /* 0xff8000000300780b */ /* 0x020fc60003f1d000 */
[----:B------:R-:W2:Y:S08]  /*0c30*/  LDC.64 R14, c[0x0][0x420] ;  /* 0x00010800ff0e7b82 */ /* 0x000eb00000000a00 */
[----:B------:R-:W4:Y:S01]  /*0c40*/  LDC.64 R16, c[0x0][0x410] ;  /* 0x00010400ff107b82 */ /* 0x000f220000000a00 */
[----:B0-----:R-:W-:-:S04]  /*0c50*/  IMAD.WIDE.U32 R8, R12, UR6, R8 ;  /* 0x000000060c087c25 */ /* 0x001fc8000f8e0008 */
[----:B------:R-:W-:Y:S02]  /*0c60*/  IMAD R9, R13, UR6, R9 ;  /* 0x000000060d097c24 */ /* 0x000fe4000f8e0209 */
[----:B--2---:R-:W-:-:S04]  /*0c70*/  IMAD.WIDE.U32 R8, R14, UR7, R8 ;  /* 0x000000070e087c25 */ /* 0x004fc8000f8e0008 */
[----:B------:R-:W-:Y:S01]  /*0c80*/  FMUL.FTZ R14, R3, 1.4426950216293334961 ;  /* 0x3fb8aa3b030e7820 */ /* 0x000fe20000410000 */
[----:B------:R-:W-:-:S04]  /*0c90*/  IMAD R9, R15, UR7, R9 ;  /* 0x000000070f097c24 */ /* 0x000fc8000f8e0209 */
[----:B------:R-:W-:Y:S02]  /*0ca0*/  FSEL R3, R14, RZ, P0 ;  /* 0x000000ff0e037208 */ /* 0x000fe40000000000 */
[----:B----4-:R-:W-:-:S04]  /*0cb0*/  LEA R12, P1, R8, R16, 0x2 ;  /* 0x00000010080c7211 */ /* 0x010fc800078210ff */
[----:B------:R-:W-:-:S05]  /*0cc0*/  LEA.HI.X R13, R8, R17, R9, 0x2, P1 ;  /* 0x00000011080d7211 */ /* 0x000fca00008f1409 */
[----:B------:R0:W-:Y:S04]  /*0cd0*/  STG.E desc[UR4][R12.64], R3 ;  /* 0x000000030c007986 */ /* 0x0001e8000c101904 */
.L_x_21:
[----:B------:R-:W-:Y:S05]  /*0ce0*/  BSYNC.RECONVERGENT B0 ;  /* 0x0000000000007941 */ /* 0x000fea0003800200 */
.L_x_20:
[----:B------:R-:W2:Y:S01]  /*0cf0*/  LDCU.64 UR10, c[0x0][0x458] ;  /* 0x00008b00ff0a77ac */ /* 0x000ea20008000a00 */
[----:B------:R-:W-:Y:S01]  /*0d00*/  HFMA2 R5, -RZ, RZ, 0, 0 ;  /* 0x00000000ff057431 */ /* 0x000fe200000001ff */
[----:B------:R-:W4:Y:S02]  /*0d10*/  LDCU.64 UR8, c[0x0][0x428] ;  /* 0x00008500ff0877ac */ /* 0x000f240008000a00 */
[----:B-1----:R-:W-:-:S04]  /*0d20*/  IMAD.WIDE.U32 R4, R6, UR6, R4 ;  /* 0x0000000606047c25 */ /* 0x002fc8000f8e0004 */
[----:B------:R-:W-:Y:S01]  /*0d30*/  IMAD R5, R7, UR6, R5 ;  /* 0x0000000607057c24 */ /* 0x000fe2000f8e0205 */
[----:B--2---:R-:W-:Y:S01]  /*0d40*/  ISETP.NE.U32.AND P0, PT, RZ, UR10, PT ;  /* 0x0000000aff007c0c */ /* 0x004fe2000bf05070 */
[----:B---3--:R-:W-:-:S03]  /*0d50*/  IMAD.WIDE.U32 R4, R10, UR7, R4 ;  /* 0x000000070a047c25 */ /* 0x008fc6000f8e0004 */
[----:B------:R-:W-:Y:S01]  /*0d60*/  ISETP.NE.AND.EX P0, PT, RZ, UR11, PT, P0 ;  /* 0x0000000bff007c0c */ /* 0x000fe2000bf05300 */
[----:B------:R-:W-:Y:S01]  /*0d70*/  IMAD R11, R11, UR7, R5 ;  /* 0x000000070b0b7c24 */ /* 0x000fe2000f8e0205 */
[----:B----4-:R-:W-:Y:S02]  /*0d80*/  LEA R6, P1, R4, UR8, 0x2 ;  /* 0x0000000804067c11 */ /* 0x010fe4000f8210ff */
[----:B------:R-:W-:Y:S02]  /*0d90*/  ISETP.NE.OR P0, PT, R0, RZ, !P0 ;  /* 0x000000ff0000720c */ /* 0x000fe40004705670 */
[----:B------:R-:W-:-:S05]  /*0da0*/  LEA.HI.X R7, R4, UR9, R11, 0x2, P1 ;  /* 0x0000000904077c11 */ /* 0x000fca00088f140b */
[----:B------:R1:W-:Y:S04]  /*0db0*/  STG.E.128 desc[UR4][R6.64], RZ ;  /* 0x000000ff06007986 */ /* 0x0003e8000c101d04 */
[----:B------:R1:W-:Y:S04]  /*0dc0*/  STG.E.128 desc[UR4][R6.64+0x1000], RZ ;  /* 0x001000ff06007986 */ /* 0x0003e8000c101d04 */
[----:B------:R1:W-:Y:S04]  /*0dd0*/  STG.E.128 desc[UR4][R6.64+0x2000], RZ ;  /* 0x002000ff06007986 */ /* 0x0003e8000c101d04 */
[----:B------:R1:W-:Y:S01]  /*0de0*/  STG.E.128 desc[UR4][R6.64+0x3000], RZ ;  /* 0x003000ff06007986 */ /* 0x0003e2000c101d04 */
[----:B------:R-:W-:Y:S05]  /*0df0*/  @P0 EXIT ;  /* 0x000000000000094d */ /* 0x000fea0003800000 */
[----:B0----5:R-:W0:Y:S08]  /*0e00*/  LDC R3, c[0x0][0x450] ;  /* 0x00011400ff037b82 */ /* 0x021e300000000800 */
[----:B-1----:R-:W1:Y:S08]  /*0e10*/  LDC R7, c[0x0][0x390] ;  /* 0x0000e400ff077b82 */ /* 0x002e700000000800 */
[----:B------:R-:W2:Y:S01]  /*0e20*/  LDC.64 R4, c[0x0][0x458] ;  /* 0x00011600ff047b82 */ /* 0x000ea20000000a00 */
[----:B0-----:R-:W-:-:S04]  /*0e30*/  IMAD R2, R2, R3, UR7 ;  /* 0x0000000702027e24 */ /* 0x001fc8000f8e0203 */
[----:B-1----:R-:W-:-:S04]  /*0e40*/  IMAD R3, R2, R7, UR6 ;  /* 0x0000000602037e24 */ /* 0x002fc8000f8e0207 */
[----:B--2---:R-:W-:-:S05]  /*0e50*/  IMAD.WIDE R2, R3, 0x4, R4 ;  /* 0x0000000403027825 */ /* 0x004fca00078e0204 */
[----:B------:R-:W-:Y:S01]  /*0e60*/  STG.E desc[UR4][R2.64], RZ ;  /* 0x000000ff02007986 */ /* 0x000fe2000c101904 */
[----:B------:R-:W-:Y:S05]  /*0e70*/  EXIT ;  /* 0x000000000000794d */ /* 0x000fea0003800000 */
.L_x_22:
        /* <DEDUP_REMOVED lines=16> */
.L_x_112:


//--------------------- .text._ZN7cutlass13device_kernelIN5flash19enable_sm80_to_sm89INS1_16FlashAttnBwdSm80INS1_25CollectiveMainloopBwdSm80ILi2ELi2EN4cute5tupleIJNS5_1CILi64EEENS7_ILi128EEES8_EEENS_6half_tEfNS_4arch4Sm80ELb1ELb0ELb1ELb1ELb0ELb0ELb0ELb0ELi2ELi2ELi4ELi2ELb1EEENS1_21CollectiveEpilogueBwdISA_SB_SD_Li256ELb1ELb0ELi2EEENS1_25SingleTileBwdLPTSchedulerILb1ELi128ELb0EEEEEEEEEvNT_6ParamsE --------------------------
	.section	.text._ZN7cutlass13device_kernelIN5flash19enable_sm80_to_sm89INS1_16FlashAttnBwdSm80INS1_25CollectiveMainloopBwdSm80ILi2ELi2EN4cute5tupleIJNS5_1CILi64EEENS7_ILi128EEES8_EEENS_6half_tEfNS_4arch4Sm80ELb1ELb0ELb1ELb1ELb0ELb0ELb0ELb0ELi2ELi2ELi4ELi2ELb1EEENS1_21CollectiveEpilogueBwdISA_SB_SD_Li256ELb1ELb0ELi2EEENS1_25SingleTileBwdLPTSchedulerILb1ELi128ELb0EEEEEEEEEvNT_6ParamsE,"ax",@progbits
	.align	128
.text._ZN7cutlass13device_kernelIN5flash19enable_sm80_to_sm89INS1_16FlashAttnBwdSm80INS1_25CollectiveMainloopBwdSm80ILi2ELi2EN4cute5tupleIJNS5_1CILi64EEENS7_ILi128EEES8_EEENS_6half_tEfNS_4arch4Sm80ELb1ELb0ELb1ELb1ELb0ELb0ELb0ELb0ELi2ELi2ELi4ELi2ELb1EEENS1_21CollectiveEpilogueBwdISA_SB_SD_Li256ELb1ELb0ELi2EEENS1_25SingleTileBwdLPTSchedulerILb1ELi128ELb0EEEEEEEEEvNT_6ParamsE:
        .type           _ZN7cutlass13device_kernelIN5flash19enable_sm80_to_sm89INS1_16FlashAttnBwdSm80INS1_25CollectiveMainloopBwdSm80ILi2ELi2EN4cute5tupleIJNS5_1CILi64EEENS7_ILi128EEES8_EEENS_6half_tEfNS_4arch4Sm80ELb1ELb0ELb1ELb1ELb0ELb0ELb0ELb0ELi2ELi2ELi4ELi2ELb1EEENS1_21CollectiveEpilogueBwdISA_SB_SD_Li256ELb1ELb0ELi2EEENS1_25SingleTileBwdLPTSchedulerILb1ELi128ELb0EEEEEEEEEvNT_6ParamsE,@function
        .size           _ZN7cutlass13device_kernelIN5flash19enable_sm80_to_sm89INS1_16FlashAttnBwdSm80INS1_25CollectiveMainloopBwdSm80ILi2ELi2EN4cute5tupleIJNS5_1CILi64EEENS7_ILi128EEES8_EEENS_6half_tEfNS_4arch4Sm80ELb1ELb0ELb1ELb1ELb0ELb0ELb0ELb0ELi2ELi2ELi4ELi2ELb1EEENS1_21CollectiveEpilogueBwdISA_SB_SD_Li256ELb1ELb0ELi2EEENS1_25SingleTileBwdLPTSchedulerILb1ELi128ELb0EEEEEEEEEvNT_6ParamsE,(.L_x_113 - _ZN7cutlass13device_kernelIN5flash19enable_sm80_to_sm89INS1_16FlashAttnBwdSm80INS1_25CollectiveMainloopBwdSm80ILi2ELi2EN4cute5tupleIJNS5_1CILi64EEENS7_ILi128EEES8_EEENS_6half_tEfNS_4arch4Sm80ELb1ELb0ELb1ELb1ELb0ELb0ELb0ELb0ELi2ELi2ELi4ELi2ELb1EEENS1_21CollectiveEpilogueBwdISA_SB_SD_Li256ELb1ELb0ELi2EEENS1_25SingleTileBwdLPTSchedulerILb1ELi128ELb0EEEEEEEEEvNT_6ParamsE)
        .other          _ZN7cutlass13device_kernelIN5flash19enable_sm80_to_sm89INS1_16FlashAttnBwdSm80INS1_25CollectiveMainloopBwdSm80ILi2ELi2EN4cute5tupleIJNS5_1CILi64EEENS7_ILi128EEES8_EEENS_6half_tEfNS_4arch4Sm80ELb1ELb0ELb1ELb1ELb0ELb0ELb0ELb0ELi2ELi2ELi4ELi2ELb1EEENS1_21CollectiveEpilogueBwdISA_SB_SD_Li256ELb1ELb0ELi2EEENS1_25SingleTileBwdLPTSchedulerILb1ELi128ELb0EEEEEEEEEvNT_6ParamsE,@"STO_CUDA_ENTRY STV_DEFAULT"
_ZN7cutlass13device_kernelIN5flash19enable_sm80_to_sm89INS1_16FlashAttnBwdSm80INS1_25CollectiveMainloopBwdSm80ILi2ELi2EN4cute5tupleIJNS5_1CILi64EEENS7_ILi128EEES8_EEENS_6half_tEfNS_4arch4Sm80ELb1ELb0ELb1ELb1ELb0ELb0ELb0ELb0ELi2ELi2ELi4ELi2ELb1EEENS1_21CollectiveEpilogueBwdISA_SB_SD_Li256ELb1ELb0ELi2EEENS1_25SingleTileBwdLPTSchedulerILb1ELi128ELb0EEEEEEEEEvNT_6ParamsE:
[----:B------:R-:W-:Y:S01]  /*0000*/  LDC R1, c[0x0][0x37c] ;  /* 0x0000df00ff017b82 */ /* 0x000fe20000000800 */
[----:B------:R-:W-:Y:S05]  /*0010*/  EXIT ;  /* 0x000000000000794d */ /* 0x000fea0003800000 */
.L_x_23:
        /* <DEDUP_REMOVED lines=14> */
.L_x_113:


//--------------------- .text._ZN7cutlass13device_kernelIN5flash19enable_sm80_to_sm89INS1_16FlashAttnBwdSm80INS1_25CollectiveMainloopBwdSm80ILi2ELi2EN4cute5tupleIJNS5_1CILi64EEENS7_ILi128EEES8_EEENS_6half_tEfNS_4arch4Sm80ELb1ELb0ELb1ELb1ELb1ELb0ELb0ELb0ELi2ELi2ELi4ELi2ELb1EEENS1_21CollectiveEpilogueBwdISA_SB_SD_Li256ELb1ELb0ELi2EEENS1_25SingleTileBwdLPTSchedulerILb1ELi128ELb1EEEEEEEEEvNT_6ParamsE --------------------------
	.section	.text._ZN7cutlass13device_kernelIN5flash19enable_sm80_to_sm89INS1_16FlashAttnBwdSm80INS1_25CollectiveMainloopBwdSm80ILi2ELi2EN4cute5tupleIJNS5_1CILi64EEENS7_ILi128EEES8_EEENS_6half_tEfNS_4arch4Sm80ELb1ELb0ELb1ELb1ELb1ELb0ELb0ELb0ELi2ELi2ELi4ELi2ELb1EEENS1_21CollectiveEpilogueBwdISA_SB_SD_Li256ELb1ELb0ELi2EEENS1_25SingleTileBwdLPTSchedulerILb1ELi128ELb1EEEEEEEEEvNT_6ParamsE,"ax",@progbits
	.align	128
.text._ZN7cutlass13device_kernelIN5flash19enable_sm80_to_sm89INS1_16FlashAttnBwdSm80INS1_25CollectiveMainloopBwdSm80ILi2ELi2EN4cute5tupleIJNS5_1CILi64EEENS7_ILi128EEES8_EEENS_6half_tEfNS_4arch4Sm80ELb1ELb0ELb1ELb1ELb1ELb0ELb0ELb0ELi2ELi2ELi4ELi2ELb1EEENS1_21CollectiveEpilogueBwdISA_SB_SD_Li256ELb1ELb0ELi2EEENS1_25SingleTileBwdLPTSchedulerILb1ELi128ELb1EEEEEEEEEvNT_6ParamsE:
        .type           _ZN7cutlass13device_kernelIN5flash19enable_sm80_to_sm89INS1_16FlashAttnBwdSm80INS1_25CollectiveMainloopBwdSm80ILi2ELi2EN4cute5tupleIJNS5_1CILi64EEENS7_ILi128EEES8_EEENS_6half_tEfNS_4arch4Sm80ELb1ELb0ELb1ELb1ELb1ELb0ELb0ELb0ELi2ELi2ELi4ELi2ELb1EEENS1_21CollectiveEpilogueBwdISA_SB_SD_Li256ELb1ELb0ELi2EEENS1_25SingleTileBwdLPTSchedulerILb1ELi128ELb1EEEEEEEEEvNT_6ParamsE,@function
        .size           _ZN7cutlass13device_kernelIN5flash19enable_sm80_to_sm89INS1_16FlashAttnBwdSm80INS1_25CollectiveMainloopBwdSm80ILi2ELi2EN4cute5tupleIJNS5_1CILi64EEENS7_ILi128EEES8_EEENS_6half_tEfNS_4arch4Sm80ELb1ELb0ELb1ELb1ELb1ELb0ELb0ELb0ELi2ELi2ELi4ELi2ELb1EEENS1_21CollectiveEpilogueBwdISA_SB_SD_Li256ELb1ELb0ELi2EEENS1_25SingleTileBwdLPTSchedulerILb1ELi128ELb1EEEEEEEEEvNT_6ParamsE,(.L_x_114 - _ZN7cutlass13device_kernelIN5flash19enable_sm80_to_sm89INS1_16FlashAttnBwdSm80INS1_25CollectiveMainloopBwdSm80ILi2ELi2EN4cute5tupleIJNS5_1CILi64EEENS7_ILi128EEES8_EEENS_6half_tEfNS_4arch4Sm80ELb1ELb0ELb1ELb1ELb1ELb0ELb0ELb0ELi2ELi2ELi4ELi2ELb1EEENS1_21CollectiveEpilogueBwdISA_SB_SD_Li256ELb1ELb0ELi2EEENS1_25SingleTileBwdLPTSchedulerILb1ELi128ELb1EEEEEEEEEvNT_6ParamsE)
        .other          _ZN7cutlass13device_kernelIN5flash19enable_sm80_to_sm89INS1_16FlashAttnBwdSm80INS1_25CollectiveMainloopBwdSm80ILi2ELi2EN4cute5tupleIJNS5_1CILi64EEENS7_ILi128EEES8_EEENS_6half_tEfNS_4arch4Sm80ELb1ELb0ELb1ELb1ELb1ELb0ELb0ELb0ELi2ELi2ELi4ELi2ELb1EEENS1_21CollectiveEpilogueBwdISA_SB_SD_Li256ELb1ELb0ELi2EEENS1_25SingleTileBwdLPTSchedulerILb1ELi128ELb1EEEEEEEEEvNT_6ParamsE,@"STO_CUDA_ENTRY STV_DEFAULT"
_ZN7cutlass13device_kernelIN5flash19enable_sm80_to_sm89INS1_16FlashAttnBwdSm80INS1_25CollectiveMainloopBwdSm80ILi2ELi2EN4cute5tupleIJNS5_1CILi64EEENS7_ILi128EEES8_EEENS_6half_tEfNS_4arch4Sm80ELb1ELb0ELb1ELb1ELb1ELb0ELb0ELb0ELi2ELi2ELi4ELi2ELb1EEENS1_21CollectiveEpilogueBwdISA_SB_SD_Li256ELb1ELb0ELi2EEENS1_25SingleTileBwdLPTSchedulerILb1ELi128ELb1EEEEEEEEEvNT_6ParamsE:
[----:B------:R-:W-:Y:S01]  /*0000*/  LDC R1, c[0x0][0x37c] ;  /* 0x0000df00ff017b82 */ /* 0x000fe20000000800 */
[----:B------:R-:W-:Y:S05]  /*0010*/  EXIT ;  /* 0x000000000000794d */ /* 0x000fea0003800000 */
.L_x_24:
        /* <DEDUP_REMOVED lines=14> */
.L_x_114:


//--------------------- .text._ZN7cutlass13device_kernelIN5flash19enable_sm80_to_sm89INS1_16FlashAttnBwdSm80INS1_25CollectiveMainloopBwdSm80ILi2ELi2EN4cute5tupleIJNS5_1CILi64EEENS7_ILi128EEES8_EEENS_6half_tEfNS_4arch4Sm80ELb1ELb0ELb1ELb1ELb0ELb0ELb0ELb0ELi2ELi2ELi4ELi2ELb1EEENS1_24CollectiveEpilogueBwdGQAISA_fSD_Li256ELb1ELb0EEENS1_25SingleTileBwdLPTSchedulerILb1ELi128ELb0EEEEEEEEEvNT_6ParamsE --------------------------
	.section	.text._ZN7cutlass13device_kernelIN5flash19enable_sm80_to_sm89INS1_16FlashAttnBwdSm80INS1_25CollectiveMainloopBwdSm80ILi2ELi2EN4cute5tupleIJNS5_1CILi64EEENS7_ILi128EEES8_EEENS_6half_tEfNS_4arch4Sm80ELb1ELb0ELb1ELb1ELb0ELb0ELb0ELb0ELi2ELi2ELi4ELi2ELb1EEENS1_24CollectiveEpilogueBwdGQAISA_fSD_Li256ELb1ELb0EEENS1_25SingleTileBwdLPTSchedulerILb1ELi128ELb0EEEEEEEEEvNT_6ParamsE,"ax",@progbits
	.align	128
.text._ZN7cutlass13device_kernelIN5flash19enable_sm80_to_sm89INS1_16FlashAttnBwdSm80INS1_25CollectiveMainloopBwdSm80ILi2ELi2EN4cute5tupleIJNS5_1CILi64EEENS7_ILi128EEES8_EEENS_6half_tEfNS_4arch4Sm80ELb1ELb0ELb1ELb1ELb0ELb0ELb0ELb0ELi2ELi2ELi4ELi2ELb1EEENS1_24CollectiveEpilogueBwdGQAISA_fSD_Li256ELb1ELb0EEENS1_25SingleTileBwdLPTSchedulerILb1ELi128ELb0EEEEEEEEEvNT_6ParamsE:
        .type           _ZN7cutlass13device_kernelIN5flash19enable_sm80_to_sm89INS1_16FlashAttnBwdSm80INS1_25CollectiveMainloopBwdSm80ILi2ELi2EN4cute5tupleIJNS5_1CILi64EEENS7_ILi128EEES8_EEENS_6half_tEfNS_4arch4Sm80ELb1ELb0ELb1ELb1ELb0ELb0ELb0ELb0ELi2ELi2ELi4ELi2ELb1EEENS1_24CollectiveEpilogueBwdGQAISA_fSD_Li256ELb1ELb0EEENS1_25SingleTileBwdLPTSchedulerILb1ELi128ELb0EEEEEEEEEvNT_6ParamsE,@function
        .size           _ZN7cutlass13device_kernelIN5flash19enable_sm80_to_sm89INS1_16FlashAttnBwdSm80INS1_25CollectiveMainloopBwdSm80ILi2ELi2EN4cute5tupleIJNS5_1CILi64EEENS7_ILi128EEES8_EEENS_6half_tEfNS_4arch4Sm80ELb1ELb0ELb1ELb1ELb0ELb0ELb0ELb0ELi2ELi2ELi4ELi2ELb1EEENS1_24CollectiveEpilogueBwdGQAISA_fSD_Li256ELb1ELb0EEENS1_25SingleTileBwdLPTSchedulerILb1ELi128ELb0EEEEEEEEEvNT_6ParamsE,(.L_x_115 - _ZN7cutlass13device_kernelIN5flash19enable_sm80_to_sm89INS1_16FlashAttnBwdSm80INS1_25CollectiveMainloopBwdSm80ILi2ELi2EN4cute5tupleIJNS5_1CILi64EEENS7_ILi128EEES8_EEENS_6half_tEfNS_4arch4Sm80ELb1ELb0ELb1ELb1ELb0ELb0ELb0ELb0ELi2ELi2ELi4ELi2ELb1EEENS1_24CollectiveEpilogueBwdGQAISA_fSD_Li256ELb1ELb0EEENS1_25SingleTileBwdLPTSchedulerILb1ELi128ELb0EEEEEEEEEvNT_6ParamsE)
        .other          _ZN7cutlass13device_kernelIN5flash19enable_sm80_to_sm89INS1_16FlashAttnBwdSm80INS1_25CollectiveMainloopBwdSm80ILi2ELi2EN4cute5tupleIJNS5_1CILi64EEENS7_ILi128EEES8_EEENS_6half_tEfNS_4arch4Sm80ELb1ELb0ELb1ELb1ELb0ELb0ELb0ELb0ELi2ELi2ELi4ELi2ELb1EEENS1_24CollectiveEpilogueBwdGQAISA_fSD_Li256ELb1ELb0EEENS1_25SingleTileBwdLPTSchedulerILb1ELi128ELb0EEEEEEEEEvNT_6ParamsE,@"STO_CUDA_ENTRY STV_DEFAULT"
_ZN7cutlass13device_kernelIN5flash19enable_sm80_to_sm89INS1_16FlashAttnBwdSm80INS1_25CollectiveMainloopBwdSm80ILi2ELi2EN4cute5tupleIJNS5_1CILi64EEENS7_ILi128EEES8_EEENS_6half_tEfNS_4arch4Sm80ELb1ELb0ELb1ELb1ELb0ELb0ELb0ELb0ELi2ELi2ELi4ELi2ELb1EEENS1_24CollectiveEpilogueBwdGQAISA_fSD_Li256ELb1ELb0EEENS1_25SingleTileBwdLPTSchedulerILb1ELi128ELb0EEEEEEEEEvNT_6ParamsE:
[----:B------:R-:W-:Y:S01]  /*0000*/  LDC R1, c[0x0][0x37c] ;  /* 0x0000df00ff017b82 */ /* 0x000fe20000000800 */
[----:B------:R-:W-:Y:S05]  /*0010*/  EXIT ;  /* 0x000000000000794d */ /* 0x000fea0003800000 */
.L_x_25:
        /* <DEDUP_REMOVED lines=14> */
.L_x_115:


//--------------------- .text._ZN7cutlass13device_kernelIN5flash32FlashAttnBwdPostprocessConvertdQIN4cute5tupleIJNS3_1CILi64EEES6_EEENS_6half_tEfNS_4arch4Sm80ELi256ENS3_8TiledMMAINS3_8MMA_AtomIJNS3_28SM80_16x8x16_F32F16F16F32_TNEEEENS3_6LayoutINS4_IJNS5_ILi2EEENS5_ILi4EEENS5_ILi1EEEEEENS4_IJSI_SG_NS5_ILi0EEEEEEEENS4_IJNS5_ILi32EEES6_NS5_ILi16EEEEEEEELb0EEEEEvNT_6ParamsE --------------------------
	.section	.text._ZN7cutlass13device_kernelIN5flash32FlashAttnBwdPostprocessConvertdQIN4cute5tupleIJNS3_1CILi64EEES6_EEENS_6half_tEfNS_4arch4Sm80ELi256ENS3_8TiledMMAINS3_8MMA_AtomIJNS3_28SM80_16x8x16_F32F16F16F32_TNEEEENS3_6LayoutINS4_IJNS5_ILi2EEENS5_ILi4EEENS5_ILi1EEEEEENS4_IJSI_SG_NS5_ILi0EEEEEEEENS4_IJNS5_ILi32EEES6_NS5_ILi16EEEEEEEELb0EEEEEvNT_6ParamsE,"ax",@progbits
	.align	128
.text._ZN7cutlass13device_kernelIN5flash32FlashAttnBwdPostprocessConvertdQIN4cute5tupleIJNS3_1CILi64EEES6_EEENS_6half_tEfNS_4arch4Sm80ELi256ENS3_8TiledMMAINS3_8MMA_AtomIJNS3_28SM80_16x8x16_F32F16F16F32_TNEEEENS3_6LayoutINS4_IJNS5_ILi2EEENS5_ILi4EEENS5_ILi1EEEEEENS4_IJSI_SG_NS5_ILi0EEEEEEEENS4_IJNS5_ILi32EEES6_NS5_ILi16EEEEEEEELb0EEEEEvNT_6ParamsE:
        .type           _ZN7cutlass13device_kernelIN5flash32FlashAttnBwdPostprocessConvertdQIN4cute5tupleIJNS3_1CILi64EEES6_EEENS_6half_tEfNS_4arch4Sm80ELi256ENS3_8TiledMMAINS3_8MMA_AtomIJNS3_28SM80_16x8x16_F32F16F16F32_TNEEEENS3_6LayoutINS4_IJNS5_ILi2EEENS5_ILi4EEENS5_ILi1EEEEEENS4_IJSI_SG_NS5_ILi0EEEEEEEENS4_IJNS5_ILi32EEES6_NS5_ILi16EEEEEEEELb0EEEEEvNT_6ParamsE,@function
        .size           _ZN7cutlass13device_kernelIN5flash32FlashAttnBwdPostprocessConvertdQIN4cute5tupleIJNS3_1CILi64EEES6_EEENS_6half_tEfNS_4arch4Sm80ELi256ENS3_8TiledMMAINS3_8MMA_AtomIJNS3_28SM80_16x8x16_F32F16F16F32_TNEEEENS3_6LayoutINS4_IJNS5_ILi2EEENS5_ILi4EEENS5_ILi1EEEEEENS4_IJSI_SG_NS5_ILi0EEEEEEEENS4_IJNS5_ILi32EEES6_NS5_ILi16EEEEEEEELb0EEEEEvNT_6ParamsE,(.L_x_116 - _ZN7cutlass13device_kernelIN5flash32FlashAttnBwdPostprocessConvertdQIN4cute5tupleIJNS3_1CILi64EEES6_EEENS_6half_tEfNS_4arch4Sm80ELi256ENS3_8TiledMMAINS3_8MMA_AtomIJNS3_28SM80_16x8x16_F32F16F16F32_TNEEEENS3_6LayoutINS4_IJNS5_ILi2EEENS5_ILi4EEENS5_ILi1EEEEEENS4_IJSI_SG_NS5_ILi0EEEEEEEENS4_IJNS5_ILi32EEES6_NS5_ILi16EEEEEEEELb0EEEEEvNT_6ParamsE)
        .other          _ZN7cutlass13device_kernelIN5flash32FlashAttnBwdPostprocessConvertdQIN4cute5tupleIJNS3_1CILi64EEES6_EEENS_6half_tEfNS_4arch4Sm80ELi256ENS3_8TiledMMAINS3_8MMA_AtomIJNS3_28SM80_16x8x16_F32F16F16F32_TNEEEENS3_6LayoutINS4_IJNS5_ILi2EEENS5_ILi4EEENS5_ILi1EEEEEENS4_IJSI_SG_NS5_ILi0EEEEEEEENS4_IJNS5_ILi32EEES6_NS5_ILi16EEEEEEEELb0EEEEEvNT_6ParamsE,@"STO_CUDA_ENTRY STV_DEFAULT"
_ZN7cutlass13device_kernelIN5flash32FlashAttnBwdPostprocessConvertdQIN4cute5tupleIJNS3_1CILi64EEES6_EEENS_6half_tEfNS_4arch4Sm80ELi256ENS3_8TiledMMAINS3_8MMA_AtomIJNS3_28SM80_16x8x16_F32F16F16F32_TNEEEENS3_6LayoutINS4_IJNS5_ILi2EEENS5_ILi4EEENS5_ILi1EEEEEENS4_IJSI_SG_NS5_ILi0EEEEEEEENS4_IJNS5_ILi32EEES6_NS5_ILi16EEEEEEEELb0EEEEEvNT_6ParamsE:
[----:B------:R-:W-:Y:S08]  /*0000*/  LDC R1, c[0x0][0x37c] ;  /* 0x0000df00ff017b82 */ /* 0x000ff00000000800 */
[----:B------:R-:W0:Y:S01]  /*0010*/  LDC.64 R10, c[0x0][0x3e0] ;  /* 0x0000f800ff0a7b82 */ /* 0x000e220000000a00 */
[----:B------:R-:W1:Y:S01]  /*0020*/  S2R R20, SR_CTAID.X ;  /* 0x0000000000147919 */ /* 0x000e620000002500 */
[----:B------:R-:W2:Y:S01]  /*0030*/  LDCU.64 UR6, c[0x0][0x358] ;  /* 0x00006b00ff0677ac */ /* 0x000ea20008000a00 */
[----:B------:R-:W3:Y:S01]  /*0040*/  S2R R9, SR_CTAID.Z ;  /* 0x0000000000097919 */ /* 0x000ee20000002700 */
[----:B0-----:R-:W-:-:S04]  /*0050*/  ISETP.NE.U32.AND P0, PT, R10, RZ, PT ;  /* 0x000000ff0a00720c */ /* 0x001fc80003f05070 */
[----:B------:R-:W-:-:S13]  /*0060*/  ISETP.NE.AND.EX P1, PT, R11, RZ, PT, P0 ;  /* 0x000000ff0b00720c */ /* 0x000fda0003f25300 */
[----:B-123--:R-:W-:Y:S05]  /*0070*/  @P1 BRA `(.L_x_26) ;  /* 0x0000000000241947 */ /* 0x00efea0003800000 */
[----:B------:R-:W0:Y:S01]  /*0080*/  LDCU.64 UR4, c[0x0][0x3e8] ;  /* 0x00007d00ff0477ac */ /* 0x000e220008000a00 */
[----:B------:R-:W-:Y:S02]  /*0090*/  CS2R R4, SRZ ;  /* 0x0000000000047805 */ /* 0x000fe4000001ff00 */
[----:B------:R-:W-:Y:S01]  /*00a0*/  CS2R R2, SRZ ;  /* 0x0000000000027805 */ /* 0x000fe2000001ff00 */
[----:B------:R-:W1:Y:S01]  /*00b0*/  LDCU UR8, c[0x0][0x3b0] ;  /* 0x00007600ff0877ac */ /* 0x000e620008000800 */
[----:B0-----:R-:W-:-:S04]  /*00c0*/  UISETP.NE.U32.AND UP0, UPT, UR4, URZ, UPT ;  /* 0x000000ff0400728c */ /* 0x001fc8000bf05070 */
[----:B------:R-:W-:Y:S01]  /*00d0*/  UISETP.NE.AND.EX UP0, UPT, UR5, URZ, UPT, UP0 ;  /* 0x000000ff0500728c */ /* 0x000fe2000bf05300 */
[----:B-1----:R-:W-:-:S08]  /*00e0*/  IMAD.U32 R23, RZ, RZ, UR8 ;  /* 0x00000008ff177e24 */ /* 0x002fd0000f8e00ff */
[----:B------:R-:W-:Y:S05]  /*00f0*/  BRA.U !UP0, `(.L_x_27) ;  /* 0x0000000108547547 */ /* 0x000fea000b800000 */
[----:B------:R-:W-:Y:S05]  /*0100*/  BRA `(.L_x_28) ;  /* 0x0000000000387947 */ /* 0x000fea0003800000 */
.L_x_26:
[----:B------:R-:W0:Y:S01]  /*0110*/  LDC.64 R6, c[0x0][0x3e0] ;  /* 0x0000f800ff067b82 */ /* 0x000e220000000a00 */
[----:B------:R-:W1:Y:S01]  /*0120*/  LDCU.64 UR4, c[0x0][0x3e8] ;  /* 0x00007d00ff0477ac */ /* 0x000e620008000a00 */
[----:B0-----:R-:W-:-:S05]  /*0130*/  IMAD.WIDE.U32 R6, R9, 0x4, R6 ;  /* 0x0000000409067825 */ /* 0x001fca00078e0006 */
[----:B------:R-:W2:Y:S01]  /*0140*/  LDG.E R2, desc[UR6][R6.64] ;  /* 0x0000000606027981 */ /* 0x000ea2000c1e1900 */
[----:B-1----:R-:W-:-:S04]  /*0150*/  UISETP.NE.U32.AND UP0, UPT, UR4, URZ, UPT ;  /* 0x000000ff0400728c */ /* 0x002fc8000bf05070 */
[----:B------:R-:W-:Y:S01]  /*0160*/  UISETP.NE.AND.EX UP0, UPT, UR5, URZ, UPT, UP0 ;  /* 0x000000ff0500728c */ /* 0x000fe2000bf05300 */
[----:B--2---:R-:W-:-:S05]  /*0170*/  IMAD R0, R9, 0x40, R2 ;  /* 0x0000004009007824 */ /* 0x004fca00078e0202 */
[----:B------:R-:W-:-:S04]  /*0180*/  SHF.R.S32.HI R3, RZ, 0x1f, R0 ;  /* 0x0000001fff037819 */ /* 0x000fc80000011400 */
[----:B------:R-:W-:-:S05]  /*0190*/  LEA.HI R3, R3, R0, RZ, 0x6 ;  /* 0x0000000003037211 */ /* 0x000fca00078f30ff */
[----:B------:R-:W-:-:S05]  /*01a0*/  IMAD.SHL.U32 R3, R3, 0x40, RZ ;  /* 0x0000004003037824 */ /* 0x000fca00078e00ff */
[----:B------:R-:W-:Y:S02]  /*01b0*/  LOP3.LUT R4, R3, 0xfffff000, RZ, 0xc0, !PT ;  /* 0xfffff00003047812 */ /* 0x000fe400078ec0ff */
[----:B------:R-:W-:Y:S02]  /*01c0*/  SHF.R.S32.HI R3, RZ, 0x1f, R2 ;  /* 0x0000001fff037819 */ /* 0x000fe40000011402 */
[----:B------:R-:W-:Y:S01]  /*01d0*/  SHF.R.S32.HI R5, RZ, 0x1f, R4 ;  /* 0x0000001fff057819 */ /* 0x000fe20000011404 */
[----:B------:R-:W-:Y:S06]  /*01e0*/  BRA.U !UP0, `(.L_x_29) ;  /* 0x0000000108107547 */ /* 0x000fec000b800000 */
.L_x_28:
[----:B------:R-:W0:Y:S02]  /*01f0*/  LDC.64 R6, c[0x0][0x3e8] ;  /* 0x0000fa00ff067b82 */ /* 0x000e240000000a00 */
[----:B0-----:R-:W-:-:S05]  /*0200*/  IMAD.WIDE.U32 R6, R9, 0x4, R6 ;  /* 0x0000000409067825 */ /* 0x001fca00078e0006 */
[----:B------:R0:W5:Y:S01]  /*0210*/  LDG.E R23, desc[UR6][R6.64] ;  /* 0x0000000606177981 */ /* 0x000162000c1e1900 */
[----:B------:R-:W-:Y:S05]  /*0220*/  BRA `(.L_x_27) ;  /* 0x0000000000087947 */ /* 0x000fea0003800000 */
.L_x_29:
[----:B------:R-:W2:Y:S02]  /*0230*/  LDG.E R7, desc[UR6][R6.64+0x4] ;  /* 0x0000040606077981 */ /* 0x000ea4000c1e1900 */
[----:B--2---:R-:W-:-:S07]  /*0240*/  IMAD.IADD R23, R7, 0x1, -R2 ;  /* 0x0000000107177824 */ /* 0x004fce00078e0a02 */
.L_x_27:
[----:B------:R-:W-:Y:S01]  /*0250*/  IMAD.SHL.U32 R24, R20, 0x40, RZ ;  /* 0x0000004014187824 */ /* 0x000fe200078e00ff */
[----:B------:R-:W-:-:S04]  /*0260*/  ISETP.NE.AND.EX P0, PT, R11, RZ, PT, P0 ;  /* 0x000000ff0b00720c */ /* 0x000fc80003f05300 */
[----:B-----5:R-:W-:-:S13]  /*0270*/  ISETP.GT.AND P2, PT, R23, R24, PT ;  /* 0x000000181700720c */ /* 0x020fda0003f44270 */
[----:B------:R-:W-:Y:S05]  /*0280*/  @!P2 EXIT P0 ;  /* 0x000000000000a94d */ /* 0x000fea0000000000 */
[----:B------:R-:W1:Y:S01]  /*0290*/  S2R R22, SR_TID.X ;  /* 0x0000000000167919 */ /* 0x000e620000002100 */
[----:B------:R-:W2:Y:S01]  /*02a0*/  S2UR UR8, SR_CTAID.Y ;  /* 0x00000000000879c3 */ /* 0x000ea20000002600 */
[----:B------:R-:W3:Y:S01]  /*02b0*/  LDCU.64 UR4, c[0x0][0x3a0] ;  /* 0x00007400ff0477ac */ /* 0x000ee20008000a00 */
[----:B------:R-:W-:Y:S01]  /*02c0*/  SEL R0, R9, RZ, !P1 ;  /* 0x000000ff09007207 */ /* 0x000fe20004800000 */
[----:B------:R-:W4:Y:S05]  /*02d0*/  LDCU.64 UR10, c[0x0][0x380] ;  /* 0x00007000ff0a77ac */ /* 0x000f2a0008000a00 */
[----:B------:R-:W2:Y:S01]  /*02e0*/  LDC.64 R10, c[0x0][0x398] ;  /* 0x0000e600ff0a7b82 */ /* 0x000ea20000000a00 */
[----:B------:R-:W5:Y:S01]  /*02f0*/  LDCU UR9, c[0x0][0x3b4] ;  /* 0x00007680ff0977ac */ /* 0x000f620008000800 */
[----:B-1----:R-:W-:-:S04]  /*0300*/  IMAD.SHL.U32 R21, R22, 0x4, RZ ;  /* 0x0000000416157824 */ /* 0x002fc800078e00ff */
[----:B0-----:R-:W-:-:S05]  /*0310*/  IMAD R7, R20, 0x1000, R21 ;  /* 0x0000100014077824 */ /* 0x001fca00078e0215 */
[----:B------:R-:W-:-:S05]  /*0320*/  IADD3 R4, P0, PT, R7, R4, RZ ;  /* 0x0000000407047210 */ /* 0x000fca0007f1e0ff */
[----:B------:R-:W-:Y:S02]  /*0330*/  IMAD.X R5, RZ, RZ, R5, P0 ;  /* 0x000000ffff057224 */ /* 0x000fe400000e0605 */
[----:B--2---:R-:W-:-:S04]  /*0340*/  IMAD.WIDE.U32 R4, R10, UR8, R4 ;  /* 0x000000080a047c25 */ /* 0x004fc8000f8e0004 */
[----:B------:R-:W-:Y:S02]  /*0350*/  IMAD R5, R11, UR8, R5 ;  /* 0x000000080b057c24 */ /* 0x000fe4000f8e0205 */
[----:B---3--:R-:W-:-:S04]  /*0360*/  IMAD.WIDE.U32 R4, R0, UR4, R4 ;  /* 0x0000000400047c25 */ /* 0x008fc8000f8e0004 */
[----:B------:R-:W-:Y:S01]  /*0370*/  IMAD R5, R0, UR5, R5 ;  /* 0x0000000500057c24 */ /* 0x000fe2000f8e0205 */
[----:B----4-:R-:W-:-:S04]  /*0380*/  LEA R26, P0, R4, UR10, 0x2 ;  /* 0x0000000a041a7c11 */ /* 0x010fc8000f8010ff */
[----:B------:R-:W-:Y:S01]  /*0390*/  LEA.HI.X R27, R4, UR11, R5, 0x2, P0 ;  /* 0x0000000b041b7c11 */ /* 0x000fe200080f1405 */
[----:B------:R-:W0:Y:S01]  /*03a0*/  S2UR UR5, SR_CgaCtaId ;  /* 0x00000000000579c3 */ /* 0x000e220000008800 */
[----:B------:R-:W-:Y:S01]  /*03b0*/  UMOV UR4, 0x400 ;  /* 0x0000040000047882 */ /* 0x000fe20000000000 */
[C---:B------:R-:W-:Y:S01]  /*03c0*/  IMAD.SHL.U32 R31, R22.reuse, 0x8, RZ ;  /* 0x00000008161f7824 */ /* 0x040fe200078e00ff */
[----:B------:R-:W-:Y:S01]  /*03d0*/  VIADDMNMX R23, R23, -R24, 0x40, PT ;  /* 0x0000004017177446 */ /* 0x000fe20003800918 */
[----:B------:R-:W2:Y:S01]  /*03e0*/  LDG.E.128 R4, desc[UR6][R26.64] ;  /* 0x000000061a047981 */ /* 0x000ea2000c1e1d00 */
[C---:B------:R-:W-:Y:S01]  /*03f0*/  IMAD.SHL.U32 R28, R22.reuse, 0x2, RZ ;  /* 0x00000002161c7824 */ /* 0x040fe200078e00ff */
[----:B------:R-:W1:Y:S02]  /*0400*/  LDCU.64 UR10, c[0x0][0x3d0] ;  /* 0x00007a00ff0a77ac */ /* 0x000e640008000a00 */
[----:B------:R-:W3:Y:S04]  /*0410*/  LDG.E.128 R8, desc[UR6][R26.64+0x1000] ;  /* 0x001000061a087981 */ /* 0x000ee8000c1e1d00 */
[----:B------:R-:W4:Y:S04]  /*0420*/  LDG.E.128 R12, desc[UR6][R26.64+0x2000] ;  /* 0x002000061a0c7981 */ /* 0x000f28000c1e1d00 */
[----:B------:R5:W4:Y:S01]  /*0430*/  LDG.E.128 R16, desc[UR6][R26.64+0x3000] ;  /* 0x003000061a107981 */ /* 0x000b22000c1e1d00 */
[C---:B------:R-:W-:Y:S01]  /*0440*/  IMAD.SHL.U32 R32, R22.reuse, 0x200, RZ ;  /* 0x0000020016207824 */ /* 0x040fe200078e00ff */
[----:B------:R-:W-:Y:S01]  /*0450*/  BSSY.RECONVERGENT B0, `(.L_x_30) ;  /* 0x000006a000007945 */ /* 0x000fe20003800200 */
[----:B0-----:R-:W-:Y:S01]  /*0460*/  ULEA UR4, UR5, UR4, 0x18 ;  /* 0x0000000405047291 */ /* 0x001fe2000f8ec0ff */
[----:B-----5:R-:W-:Y:S01]  /*0470*/  SHF.R.U32.HI R27, RZ, 0x3, R22 ;  /* 0x00000003ff1b7819 */ /* 0x020fe20000011616 */
[----:B------:R-:W0:Y:S04]  /*0480*/  LDCU UR5, c[0x0][0x3d8] ;  /* 0x00007b00ff0577ac */ /* 0x000e280008000800 */
[----:B------:R-:W-:-:S05]  /*0490*/  LEA R25, R22, UR4, 0x4 ;  /* 0x0000000416197c11 */ /* 0x000fca000f8e20ff */
[----:B------:R-:W-:Y:S01]  /*04a0*/  IMAD R29, R22, -0xc, R25 ;  /* 0xfffffff4161d7824 */ /* 0x000fe200078e0219 */
[----:B--2---:R2:W-:Y:S04]  /*04b0*/  STS.128 [R25], R4 ;  /* 0x0000000419007388 */ /* 0x0045e80000000c00 */
[----:B---3--:R-:W-:Y:S04]  /*04c0*/  STS.128 [R25+0x1000], R8 ;  /* 0x0010000819007388 */ /* 0x008fe80000000c00 */
[----:B----4-:R-:W-:Y:S04]  /*04d0*/  STS.128 [R25+0x2000], R12 ;  /* 0x0020000c19007388 */ /* 0x010fe80000000c00 */
[----:B------:R3:W-:Y:S01]  /*04e0*/  STS.128 [R25+0x3000], R16 ;  /* 0x0030001019007388 */ /* 0x0007e20000000c00 */
[----:B------:R-:W-:Y:S01]  /*04f0*/  BAR.SYNC.DEFER_BLOCKING 0x0 ;  /* 0x0000000000007b1d */ /* 0x000fe20000010000 */
[----:B--2---:R-:W-:-:S02]  /*0500*/  LOP3.LUT R5, R31, 0x8, RZ, 0xc0, !PT ;  /* 0x000000081f057812 */ /* 0x004fc400078ec0ff */
[----:B------:R-:W-:Y:S02]  /*0510*/  IADD3 R4, P0, PT, R27, R2, RZ ;  /* 0x000000021b047210 */ /* 0x000fe40007f1e0ff */
[----:B------:R-:W-:Y:S02]  /*0520*/  LOP3.LUT R2, R5, 0x40, R28, 0xf8, !PT ;  /* 0x0000004005027812 */ /* 0x000fe400078ef81c */
[----:B------:R-:W-:Y:S01]  /*0530*/  SHF.R.U32.HI R7, RZ, 0x2, R22 ;  /* 0x00000002ff077819 */ /* 0x000fe20000011616 */
[----:B------:R-:W-:Y:S01]  /*0540*/  IMAD.X R5, RZ, RZ, R3, P0 ;  /* 0x000000ffff057224 */ /* 0x000fe200000e0603 */
[----:B---3--:R-:W-:Y:S01]  /*0550*/  LOP3.LUT R18, R28, 0x6, RZ, 0xc0, !PT ;  /* 0x000000061c127812 */ /* 0x008fe200078ec0ff */
[----:B------:R-:W-:Y:S01]  /*0560*/  IMAD.WIDE.U32 R4, R20, 0x40, R4 ;  /* 0x0000004014047825 */ /* 0x000fe200078e0004 */
[----:B------:R-:W-:Y:S02]  /*0570*/  LOP3.LUT R28, R28, 0x7b0, RZ, 0xc0, !PT ;  /* 0x000007b01c1c7812 */ /* 0x000fe400078ec0ff */
[----:B------:R-:W-:-:S02]  /*0580*/  LOP3.LUT R30, R18, 0x1c00, R31, 0xf8, !PT ;  /* 0x00001c00121e7812 */ /* 0x000fc400078ef81f */
[----:B------:R-:W-:Y:S02]  /*0590*/  LOP3.LUT R18, R2, 0x8, R7, 0x78, !PT ;  /* 0x0000000802127812 */ /* 0x000fe400078e7807 */
[----:B------:R-:W-:Y:S02]  /*05a0*/  SHF.R.U32.HI R7, RZ, 0x1, R22 ;  /* 0x00000001ff077819 */ /* 0x000fe40000011616 */
[----:B------:R-:W-:Y:S01]  /*05b0*/  LOP3.LUT R22, R21, 0x40, RZ, 0xc0, !PT ;  /* 0x0000004015167812 */ /* 0x000fe200078ec0ff */
[----:B------:R-:W0:Y:S01]  /*05c0*/  LDS R6, [R29+0x400] ;  /* 0x000400001d067984 */ /* 0x000e220000000800 */
[----:B------:R-:W-:Y:S02]  /*05d0*/  LOP3.LUT R2, R31, 0x38, RZ, 0xc0, !PT ;  /* 0x000000381f027812 */ /* 0x000fe400078ec0ff */
[----:B------:R-:W-:Y:S01]  /*05e0*/  LOP3.LUT R22, R22, 0x8, R27, 0xf8, !PT ;  /* 0x0000000816167812 */ /* 0x000fe200078ef81b */
[----:B------:R-:W2:Y:S01]  /*05f0*/  LDS R9, [R29+0x800] ;  /* 0x000800001d097984 */ /* 0x000ea20000000800 */
[----:B------:R-:W-:-:S02]  /*0600*/  LOP3.LUT R30, R30, 0x100, R31, 0xf8, !PT ;  /* 0x000001001e1e7812 */ /* 0x000fc400078ef81f */
[----:B------:R-:W-:Y:S01]  /*0610*/  LOP3.LUT R31, R32, 0xc00, RZ, 0xc0, !PT ;  /* 0x00000c00201f7812 */ /* 0x000fe200078ec0ff */
[----:B------:R-:W3:Y:S01]  /*0620*/  LDS R10, [R29+0xc00] ;  /* 0x000c00001d0a7984 */ /* 0x000ee20000000800 */
[----:B------:R-:W-:Y:S01]  /*0630*/  ISETP.GE.AND P0, PT, R2, UR9, PT ;  /* 0x0000000902007c0c */ /* 0x000fe2000bf06270 */
[C---:B------:R-:W-:Y:S01]  /*0640*/  VIADD R32, R27.reuse, 0x20 ;  /* 0x000000201b207836 */ /* 0x040fe20000000000 */
[----:B------:R-:W-:Y:S01]  /*0650*/  LOP3.LUT R7, R22, 0x8, R7, 0x78, !PT ;  /* 0x0000000816077812 */ /* 0x000fe200078e7807 */
[----:B------:R-:W4:Y:S01]  /*0660*/  LDS R17, [R29+0x1400] ;  /* 0x001400001d117984 */ /* 0x000f220000000800 */
[----:B------:R-:W-:Y:S02]  /*0670*/  LOP3.LUT R30, R30, 0x30, R21, 0xf8, !PT ;  /* 0x000000301e1e7812 */ /* 0x000fe400078ef815 */
[-C--:B------:R-:W-:Y:S01]  /*0680*/  ISETP.GE.OR P1, PT, R27, R23.reuse, P0 ;  /* 0x000000171b00720c */ /* 0x080fe20000726670 */
[----:B------:R-:W5:Y:S01]  /*0690*/  LDS R8, [R29+0x2800] ;  /* 0x002800001d087984 */ /* 0x000f620000000800 */
[----:B------:R-:W-:-:S02]  /*06a0*/  ISETP.GE.OR P0, PT, R32, R23, P0 ;  /* 0x000000172000720c */ /* 0x000fc40000706670 */
[----:B------:R-:W-:Y:S01]  /*06b0*/  LOP3.LUT R21, R30, R7, RZ, 0xfc, !PT ;  /* 0x000000071e157212 */ /* 0x000fe200078efcff */
[----:B------:R-:W1:Y:S01]  /*06c0*/  LDS R3, [R29+0x3000] ;  /* 0x003000001d037984 */ /* 0x000e620000000800 */
[----:B------:R-:W-:Y:S02]  /*06d0*/  IADD3 R18, PT, PT, R18, R28, R31 ;  /* 0x0000001c12127210 */ /* 0x000fe40007ffe01f */
[----:B------:R-:W-:Y:S01]  /*06e0*/  LEA R21, R21, UR4, 0x1 ;  /* 0x0000000415157c11 */ /* 0x000fe2000f8e08ff */
[----:B------:R-:W1:Y:S04]  /*06f0*/  LDS R26, [R29] ;  /* 0x000000001d1a7984 */ /* 0x000e680000000800 */
[----:B------:R-:W1:Y:S04]  /*0700*/  LDS R13, [R29+0x1000] ;  /* 0x001000001d0d7984 */ /* 0x000e680000000800 */
[----:B------:R-:W1:Y:S04]  /*0710*/  LDS R11, [R29+0x1800] ;  /* 0x001800001d0b7984 */ /* 0x000e680000000800 */
[----:B------:R-:W1:Y:S04]  /*0720*/  LDS R16, [R29+0x1c00] ;  /* 0x001c00001d107984 */ /* 0x000e680000000800 */
[----:B------:R-:W1:Y:S01]  /*0730*/  LDS R12, [R29+0x2000] ;  /* 0x002000001d0c7984 */ /* 0x000e620000000800 */
[----:B0-----:R-:W-:-:S02]  /*0740*/  FMUL.FTZ R23, R6, UR5 ;  /* 0x0000000506177c20 */ /* 0x001fc40008410000 */
[----:B------:R-:W0:Y:S01]  /*0750*/  LDC.64 R6, c[0x0][0x3c8] ;  /* 0x0000f200ff067b82 */ /* 0x000e220000000a00 */
[----:B------:R-:W0:Y:S01]  /*0760*/  LDS R15, [R29+0x2400] ;  /* 0x002400001d0f7984 */ /* 0x000e220000000800 */
[----:B--2---:R-:W-:-:S03]  /*0770*/  FMUL.FTZ R9, R9, UR5 ;  /* 0x0000000509097c20 */ /* 0x004fc60008410000 */
[----:B------:R-:W2:Y:S01]  /*0780*/  LDS R14, [R29+0x2c00] ;  /* 0x002c00001d0e7984 */ /* 0x000ea20000000800 */
[----:B---3--:R-:W-:-:S03]  /*0790*/  FMUL.FTZ R10, R10, UR5 ;  /* 0x000000050a0a7c20 */ /* 0x008fc60008410000 */
[----:B------:R-:W3:Y:S01]  /*07a0*/  LDS R19, [R29+0x3400] ;  /* 0x003400001d137984 */ /* 0x000ee20000000800 */
[----:B----4-:R-:W-:-:S03]  /*07b0*/  FMUL.FTZ R22, R17, UR5 ;  /* 0x0000000511167c20 */ /* 0x010fc60008410000 */
[----:B------:R-:W4:Y:S01]  /*07c0*/  LDS R24, [R29+0x3800] ;  /* 0x003800001d187984 */ /* 0x000f220000000800 */
[----:B-----5:R-:W-:Y:S01]  /*07d0*/  FMUL.FTZ R17, R8, UR5 ;  /* 0x0000000508117c20 */ /* 0x020fe20008410000 */
[----:B------:R-:W-:Y:S02]  /*07e0*/  F2FP.F16.F32.PACK_AB R8, R10, R9 ;  /* 0x000000090a08723e */ /* 0x000fe400000000ff */
[----:B------:R-:W5:Y:S01]  /*07f0*/  LDS R25, [R29+0x3c00] ;  /* 0x003c00001d197984 */ /* 0x000f620000000800 */
[----:B-1----:R-:W-:Y:S01]  /*0800*/  FMUL.FTZ R9, R3, UR5 ;  /* 0x0000000503097c20 */ /* 0x002fe20008410000 */
[----:B------:R-:W-:Y:S02]  /*0810*/  IMAD.MOV.U32 R3, RZ, RZ, RZ ;  /* 0x000000ffff037224 */ /* 0x000fe400078e00ff */
[----:B------:R-:W-:Y:S01]  /*0820*/  FMUL.FTZ R26, R26, UR5 ;  /* 0x000000051a1a7c20 */ /* 0x000fe20008410000 */
[----:B------:R1:W-:Y:S01]  /*0830*/  STS [R21+0x4100], R8 ;  /* 0x0041000815007388 */ /* 0x0003e20000000800 */
[----:B0-----:R-:W-:-:S04]  /*0840*/  IMAD.WIDE.U32 R2, R6, UR8, R2 ;  /* 0x0000000806027c25 */ /* 0x001fc8000f8e0002 */
[----:B------:R-:W-:Y:S01]  /*0850*/  FMUL.FTZ R13, R13, UR5 ;  /* 0x000000050d0d7c20 */ /* 0x000fe20008410000 */
[----:B------:R-:W-:Y:S01]  /*0860*/  F2FP.F16.F32.PACK_AB R20, R23, R26 ;  /* 0x0000001a1714723e */ /* 0x000fe200000000ff */
[----:B------:R-:W-:Y:S02]  /*0870*/  IMAD R3, R7, UR8, R3 ;  /* 0x0000000807037c24 */ /* 0x000fe4000f8e0203 */
[----:B------:R-:W-:Y:S01]  /*0880*/  FMUL.FTZ R11, R11, UR5 ;  /* 0x000000050b0b7c20 */ /* 0x000fe20008410000 */
[----:B------:R-:W-:Y:S01]  /*0890*/  F2FP.F16.F32.PACK_AB R22, R22, R13 ;  /* 0x0000000d1616723e */ /* 0x000fe200000000ff */
[----:B------:R0:W-:Y:S01]  /*08a0*/  STS [R21+0x4000], R20 ;  /* 0x0040001415007388 */ /* 0x0001e20000000800 */
[----:B------:R-:W-:-:S04]  /*08b0*/  IMAD.WIDE.U32 R2, R0, UR10, R2 ;  /* 0x0000000a00027c25 */ /* 0x000fc8000f8e0002 */
[----:B------:R-:W-:Y:S01]  /*08c0*/  FMUL.FTZ R16, R16, UR5 ;  /* 0x0000000510107c20 */ /* 0x000fe20008410000 */
[----:B------:R0:W-:Y:S01]  /*08d0*/  STS [R21+0x4400], R22 ;  /* 0x0044001615007388 */ /* 0x0001e20000000800 */
[----:B------:R-:W-:Y:S02]  /*08e0*/  IMAD R13, R0, UR11, R3 ;  /* 0x0000000b000d7c24 */ /* 0x000fe4000f8e0203 */
[----:B------:R-:W-:Y:S01]  /*08f0*/  FMUL.FTZ R12, R12, UR5 ;  /* 0x000000050c0c7c20 */ /* 0x000fe20008410000 */
[----:B------:R-:W-:Y:S01]  /*0900*/  F2FP.F16.F32.PACK_AB R11, R16, R11 ;  /* 0x0000000b100b723e */ /* 0x000fe200000000ff */
[----:B------:R-:W-:-:S04]  /*0910*/  FMUL.FTZ R15, R15, UR5 ;  /* 0x000000050f0f7c20 */ /* 0x000fc80008410000 */
[----:B------:R0:W-:Y:S01]  /*0920*/  STS [R21+0x4500], R11 ;  /* 0x0045000b15007388 */ /* 0x0001e20000000800 */
[----:B--2---:R-:W-:Y:S01]  /*0930*/  FMUL.FTZ R14, R14, UR5 ;  /* 0x000000050e0e7c20 */ /* 0x004fe20008410000 */
[----:B------:R-:W-:Y:S01]  /*0940*/  F2FP.F16.F32.PACK_AB R15, R15, R12 ;  /* 0x0000000c0f0f723e */ /* 0x000fe200000000ff */
[----:B---3--:R-:W-:-:S03]  /*0950*/  FMUL.FTZ R10, R19, UR5 ;  /* 0x00000005130a7c20 */ /* 0x008fc60008410000 */
[----:B------:R-:W-:Y:S01]  /*0960*/  F2FP.F16.F32.PACK_AB R14, R14, R17 ;  /* 0x000000110e0e723e */ /* 0x000fe200000000ff */
[----:B------:R0:W-:Y:S01]  /*0970*/  STS [R21+0x5000], R15 ;  /* 0x0050000f15007388 */ /* 0x0001e20000000800 */
[----:B----4-:R-:W-:Y:S01]  /*0980*/  FMUL.FTZ R24, R24, UR5 ;  /* 0x0000000518187c20 */ /* 0x010fe20008410000 */
[----:B------:R-:W-:Y:S02]  /*0990*/  F2FP.F16.F32.PACK_AB R9, R10, R9 ;  /* 0x000000090a09723e */ /* 0x000fe400000000ff */
[----:B------:R0:W-:Y:S01]  /*09a0*/  STS [R21+0x5100], R14 ;  /* 0x0051000e15007388 */ /* 0x0001e20000000800 */
[----:B-----5:R-:W-:Y:S01]  /*09b0*/  FMUL.FTZ R25, R25, UR5 ;  /* 0x0000000519197c20 */ /* 0x020fe20008410000 */
[----:B------:R-:W-:Y:S02]  /*09c0*/  UIADD3 UR5, UPT, UPT, UR4, 0x4000, URZ ;  /* 0x0000400004057890 */ /* 0x000fe4000fffe0ff */
[----:B------:R0:W-:Y:S02]  /*09d0*/  STS [R21+0x5400], R9 ;  /* 0x0054000915007388 */ /* 0x0001e40000000800 */
[----:B------:R-:W-:-:S02]  /*09e0*/  F2FP.F16.F32.PACK_AB R24, R25, R24 ;  /* 0x000000181918723e */ /* 0x000fc400000000ff */
[C---:B-1----:R-:W-:Y:S02]  /*09f0*/  LEA R8, R18.reuse, UR5, 0x1 ;  /* 0x0000000512087c11 */ /* 0x042fe4000f8e08ff */
[----:B------:R-:W-:Y:S01]  /*0a00*/  LEA R18, R18, UR4, 0x1 ;  /* 0x0000000412127c11 */ /* 0x000fe2000f8e08ff */
[----:B------:R0:W-:Y:S01]  /*0a10*/  STS [R21+0x5500], R24 ;  /* 0x0055001815007388 */ /* 0x0001e20000000800 */
[----:B------:R-:W-:Y:S06]  /*0a20*/  BAR.SYNC.DEFER_BLOCKING 0x0 ;  /* 0x0000000000007b1d */ /* 0x000fec0000010000 */
[----:B------:R-:W-:Y:S05]  /*0a30*/  @P1 BRA `(.L_x_31) ;  /* 0x00000000002c1947 */ /* 0x000fea0003800000 */
[----:B0-----:R-:W0:Y:S01]  /*0a40*/  LDS.128 R8, [R8] ;  /* 0x0000000008087984 */ /* 0x001e220000000c00 */
[----:B------:R-:W1:Y:S01]  /*0a50*/  LDCU.64 UR4, c[0x0][0x3c0] ;  /* 0x00007800ff0477ac */ /* 0x000e620008000a00 */
[----:B------:R-:W-:Y:S01]  /*0a60*/  IMAD.MOV.U32 R12, RZ, RZ, R2 ;  /* 0x000000ffff0c7224 */ /* 0x000fe200078e0002 */
[----:B------:R-:W2:Y:S01]  /*0a70*/  LDCU.64 UR8, c[0x0][0x3a8] ;  /* 0x00007500ff0877ac */ /* 0x000ea20008000a00 */
[----:B-1----:R-:W-:Y:S02]  /*0a80*/  IMAD R15, R5, UR4, RZ ;  /* 0x00000004050f7c24 */ /* 0x002fe4000f8e02ff */
[----:B------:R-:W-:-:S04]  /*0a90*/  IMAD.WIDE.U32 R6, R4, UR4, R12 ;  /* 0x0000000404067c25 */ /* 0x000fc8000f8e000c */
[----:B------:R-:W-:Y:S01]  /*0aa0*/  IMAD R15, R4, UR5, R15 ;  /* 0x00000005040f7c24 */ /* 0x000fe2000f8e020f */
[----:B--2---:R-:W-:-:S03]  /*0ab0*/  LEA R14, P1, R6, UR8, 0x1 ;  /* 0x00000008060e7c11 */ /* 0x004fc6000f8208ff */
[----:B------:R-:W-:-:S05]  /*0ac0*/  IMAD.IADD R7, R7, 0x1, R15 ;  /* 0x0000000107077824 */ /* 0x000fca00078e020f */
[----:B------:R-:W-:-:S05]  /*0ad0*/  LEA.HI.X R15, R6, UR9, R7, 0x1, P1 ;  /* 0x00000009060f7c11 */ /* 0x000fca00088f0c07 */
[----:B0-----:R1:W-:Y:S02]  /*0ae0*/  STG.E.128 desc[UR6][R14.64], R8 ;  /* 0x000000080e007986 */ /* 0x0013e4000c101d06 */
.L_x_31:
[----:B------:R-:W-:Y:S05]  /*0af0*/  BSYNC.RECONVERGENT B0 ;  /* 0x0000000000007941 */ /* 0x000fea0003800200 */
.L_x_30:
[----:B01----:R0:W1:Y:S01]  /*0b00*/  LDS.128 R8, [R18+0x4400] ;  /* 0x0044000012087984 */ /* 0x0030620000000c00 */
[----:B------:R-:W-:Y:S05]  /*0b10*/  @P0 EXIT ;  /* 0x000000000000094d */ /* 0x000fea0003800000 */
[----:B------:R-:W2:Y:S01]  /*0b20*/  LDCU.64 UR4, c[0x0][0x3c0] ;  /* 0x00007800ff0477ac */ /* 0x000ea20008000a00 */
[----:B------:R-:W-:Y:S01]  /*0b30*/  IADD3 R7, P0, PT, R4, 0x20, RZ ;  /* 0x0000002004077810 */ /* 0x000fe20007f1e0ff */
[----:B------:R-:W-:Y:S01]  /*0b40*/  IMAD.MOV.U32 R3, RZ, RZ, R13 ;  /* 0x000000ffff037224 */ /* 0x000fe200078e000d */
[----:B------:R-:W3:Y:S03]  /*0b50*/  LDCU.64 UR8, c[0x0][0x3a8] ;  /* 0x00007500ff0877ac */ /* 0x000ee60008000a00 */
[----:B------:R-:W-:-:S04]  /*0b60*/  IMAD.X R4, RZ, RZ, R5, P0 ;  /* 0x000000ffff047224 */ /* 0x000fc800000e0605 */
[----:B--2---:R-:W-:Y:S02]  /*0b70*/  IMAD R4, R4, UR4, RZ ;  /* 0x0000000404047c24 */ /* 0x004fe4000f8e02ff */
[----:B------:R-:W-:-:S04]  /*0b80*/  IMAD.WIDE.U32 R2, R7, UR4, R2 ;  /* 0x0000000407027c25 */ /* 0x000fc8000f8e0002 */
[----:B------:R-:W-:Y:S01]  /*0b90*/  IMAD R7, R7, UR5, R4 ;  /* 0x0000000507077c24 */ /* 0x000fe2000f8e0204 */
[----:B---3--:R-:W-:-:S03]  /*0ba0*/  LEA R4, P0, R2, UR8, 0x1 ;  /* 0x0000000802047c11 */ /* 0x008fc6000f8008ff */
[----:B------:R-:W-:-:S05]  /*0bb0*/  IMAD.IADD R3, R3, 0x1, R7 ;  /* 0x0000000103037824 */ /* 0x000fca00078e0207 */
[----:B------:R-:W-:-:S05]  /*0bc0*/  LEA.HI.X R5, R2, UR9, R3, 0x1, P0 ;  /* 0x0000000902057c11 */ /* 0x000fca00080f0c03 */
[----:B-1----:R-:W-:Y:S01]  /*0bd0*/  STG.E.128 desc[UR6][R4.64], R8 ;  /* 0x0000000804007986 */ /* 0x002fe2000c101d06 */
[----:B------:R-:W-:Y:S05]  /*0be0*/  EXIT ;  /* 0x000000000000794d */ /* 0x000fea0003800000 */
.L_x_32:
        /* <DEDUP_REMOVED lines=9> */
.L_x_116:


//--------------------- .text._ZN7cutlass13device_kernelIN5flash19enable_sm80_to_sm89INS1_16FlashAttnBwdSm80INS1_25CollectiveMainloopBwdSm80ILi2ELi2EN4cute5tupleIJNS5_1CILi64EEENS7_ILi128EEES8_EEENS_6half_tEfNS_4arch4Sm80ELb1ELb0ELb1ELb1ELb1ELb0ELb0ELb0ELi2ELi2ELi4ELi2ELb1EEENS1_24CollectiveEpilogueBwdGQAISA_fSD_Li256ELb1ELb1EEENS1_25SingleTileBwdLPTSchedulerILb1ELi128ELb1EEEEEEEEEvNT_6ParamsE --------------------------
	.section	.text._ZN7cutlass13device_kernelIN5flash19enable_sm80_to_sm89INS1_16FlashAttnBwdSm80INS1_25CollectiveMainloopBwdSm80ILi2ELi2EN4cute5tupleIJNS5_1CILi64EEENS7_ILi128EEES8_EEENS_6half_tEfNS_4arch4Sm80ELb1ELb0ELb1ELb1ELb1ELb0ELb0ELb0ELi2ELi2ELi4ELi2ELb1EEENS1_24CollectiveEpilogueBwdGQAISA_fSD_Li256ELb1ELb1EEENS1_25SingleTileBwdLPTSchedulerILb1ELi128ELb1EEEEEEEEEvNT_6ParamsE,"ax",@progbits
	.align	128
.text._ZN7cutlass13device_kernelIN5flash19enable_sm80_to_sm89INS1_16FlashAttnBwdSm80INS1_25CollectiveMainloopBwdSm80ILi2ELi2EN4cute5tupleIJNS5_1CILi64EEENS7_ILi128EEES8_EEENS_6half_tEfNS_4arch4Sm80ELb1ELb0ELb1ELb1ELb1ELb0ELb0ELb0ELi2ELi2ELi4ELi2ELb1EEENS1_24CollectiveEpilogueBwdGQAISA_fSD_Li256ELb1ELb1EEENS1_25SingleTileBwdLPTSchedulerILb1ELi128ELb1EEEEEEEEEvNT_6ParamsE:
        .type           _ZN7cutlass13device_kernelIN5flash19enable_sm80_to_sm89INS1_16FlashAttnBwdSm80INS1_25CollectiveMainloopBwdSm80ILi2ELi2EN4cute5tupleIJNS5_1CILi64EEENS7_ILi128EEES8_EEENS_6half_tEfNS_4arch4Sm80ELb1ELb0ELb1ELb1ELb1ELb0ELb0ELb0ELi2ELi2ELi4ELi2ELb1EEENS1_24CollectiveEpilogueBwdGQAISA_fSD_Li256ELb1ELb1EEENS1_25SingleTileBwdLPTSchedulerILb1ELi128ELb1EEEEEEEEEvNT_6ParamsE,@function
        .size           _ZN7cutlass13device_kernelIN5flash19enable_sm80_to_sm89INS1_16FlashAttnBwdSm80INS1_25CollectiveMainloopBwdSm80ILi2ELi2EN4cute5tupleIJNS5_1CILi64EEENS7_ILi128EEES8_EEENS_6half_tEfNS_4arch4Sm80ELb1ELb0ELb1ELb1ELb1ELb0ELb0ELb0ELi2ELi2ELi4ELi2ELb1EEENS1_24CollectiveEpilogueBwdGQAISA_fSD_Li256ELb1ELb1EEENS1_25SingleTileBwdLPTSchedulerILb1ELi128ELb1EEEEEEEEEvNT_6ParamsE,(.L_x_117 - _ZN7cutlass13device_kernelIN5flash19enable_sm80_to_sm89INS1_16FlashAttnBwdSm80INS1_25CollectiveMainloopBwdSm80ILi2ELi2EN4cute5tupleIJNS5_1CILi64EEENS7_ILi128EEES8_EEENS_6half_tEfNS_4arch4Sm80ELb1ELb0ELb1ELb1ELb1ELb0ELb0ELb0ELi2ELi2ELi4ELi2ELb1EEENS1_24CollectiveEpilogueBwdGQAISA_fSD_Li256ELb1ELb1EEENS1_25SingleTileBwdLPTSchedulerILb1ELi128ELb1EEEEEEEEEvNT_6ParamsE)
        .other          _ZN7cutlass13device_kernelIN5flash19enable_sm80_to_sm89INS1_16FlashAttnBwdSm80INS1_25CollectiveMainloopBwdSm80ILi2ELi2EN4cute5tupleIJNS5_1CILi64EEENS7_ILi128EEES8_EEENS_6half_tEfNS_4arch4Sm80ELb1ELb0ELb1ELb1ELb1ELb0ELb0ELb0ELi2ELi2ELi4ELi2ELb1EEENS1_24CollectiveEpilogueBwdGQAISA_fSD_Li256ELb1ELb1EEENS1_25SingleTileBwdLPTSchedulerILb1ELi128ELb1EEEEEEEEEvNT_6ParamsE,@"STO_CUDA_ENTRY STV_DEFAULT"
_ZN7cutlass13device_kernelIN5flash19enable_sm80_to_sm89INS1_16FlashAttnBwdSm80INS1_25CollectiveMainloopBwdSm80ILi2ELi2EN4cute5tupleIJNS5_1CILi64EEENS7_ILi128EEES8_EEENS_6half_tEfNS_4arch4Sm80ELb1ELb0ELb1ELb1ELb1ELb0ELb0ELb0ELi2ELi2ELi4ELi2ELb1EEENS1_24CollectiveEpilogueBwdGQAISA_fSD_Li256ELb1ELb1EEENS1_25SingleTileBwdLPTSchedulerILb1ELi128ELb1EEEEEEEEEvNT_6ParamsE:
[----:B------:R-:W-:Y:S01]  /*0000*/  LDC R1, c[0x0][0x37c] ;  /* 0x0000df00ff017b82 */ /* 0x000fe20000000800 */
[----:B------:R-:W-:Y:S05]  /*0010*/  EXIT ;  /* 0x000000000000794d */ /* 0x000fea0003800000 */
.L_x_33:
        /* <DEDUP_REMOVED lines=14> */
.L_x_117:


//--------------------- .text._ZN7cutlass13device_kernelIN5flash22FlashAttnBwdPreprocessIN4cute5tupleIJNS3_1CILi64EEES6_EEENS_6half_tEfNS_4arch4Sm80ELb1ELb1EEEEEvNT_6ParamsE --------------------------
	.section	.text._ZN7cutlass13device_kernelIN5flash22FlashAttnBwdPreprocessIN4cute5tupleIJNS3_1CILi64EEES6_EEENS_6half_tEfNS_4arch4Sm80ELb1ELb1EEEEEvNT_6ParamsE,"ax",@progbits
	.align	128
.text._ZN7cutlass13device_kernelIN5flash22FlashAttnBwdPreprocessIN4cute5tupleIJNS3_1CILi64EEES6_EEENS_6half_tEfNS_4arch4Sm80ELb1ELb1EEEEEvNT_6ParamsE:
        .type           _ZN7cutlass13device_kernelIN5flash22FlashAttnBwdPreprocessIN4cute5tupleIJNS3_1CILi64EEES6_EEENS_6half_tEfNS_4arch4Sm80ELb1ELb1EEEEEvNT_6ParamsE,@function
        .size           _ZN7cutlass13device_kernelIN5flash22FlashAttnBwdPreprocessIN4cute5tupleIJNS3_1CILi64EEES6_EEENS_6half_tEfNS_4arch4Sm80ELb1ELb1EEEEEvNT_6ParamsE,(.L_x_118 - _ZN7cutlass13device_kernelIN5flash22FlashAttnBwdPreprocessIN4cute5tupleIJNS3_1CILi64EEES6_EEENS_6half_tEfNS_4arch4Sm80ELb1ELb1EEEEEvNT_6ParamsE)
        .other          _ZN7cutlass13device_kernelIN5flash22FlashAttnBwdPreprocessIN4cute5tupleIJNS3_1CILi64EEES6_EEENS_6half_tEfNS_4arch4Sm80ELb1ELb1EEEEEvNT_6ParamsE,@"STO_CUDA_ENTRY STV_DEFAULT"
_ZN7cutlass13device_kernelIN5flash22FlashAttnBwdPreprocessIN4cute5tupleIJNS3_1CILi64EEES6_EEENS_6half_tEfNS_4arch4Sm80ELb1ELb1EEEEEvNT_6ParamsE:
[----:B------:R-:W-:Y:S08]  /*0000*/  LDC R1, c[0x0][0x37c] ;  /* 0x0000df00ff017b82 */ /* 0x000ff00000000800 */
[----:B------:R-:W0:Y:S01]  /*0010*/  LDC.64 R8, c[0x0][0x460] ;  /* 0x00011800ff087b82 */ /* 0x000e220000000a00 */
[----:B------:R-:W1:Y:S01]  /*0020*/  S2R R0, SR_CTAID.X ;  /* 0x0000000000007919 */ /* 0x000e620000002500 */
[----:B------:R-:W2:Y:S01]  /*0030*/  LDCU.64 UR4, c[0x0][0x358] ;  /* 0x00006b00ff0477ac */ /* 0x000ea20008000a00 */
[----:B------:R-:W3:Y:S05]  /*0040*/  S2R R3, SR_CTAID.Z ;  /* 0x0000000000037919 */ /* 0x000eea0000002700 */
[----:B------:R-:W4:Y:S01]  /*0050*/  S2UR UR6, SR_CTAID.Y ;  /* 0x00000000000679c3 */ /* 0x000f220000002600 */
[----:B0-----:R-:W-:-:S04]  /*0060*/  ISETP.NE.U32.AND P0, PT, R8, RZ, PT ;  /* 0x000000ff0800720c */ /* 0x001fc80003f05070 */
[----:B------:R-:W-:-:S13]  /*0070*/  ISETP.NE.AND.EX P1, PT, R9, RZ, PT, P0 ;  /* 0x000000ff0900720c */ /* 0x000fda0003f25300 */
[----:B-1234-:R-:W-:Y:S05]  /*0080*/  @P1 BRA `(.L_x_34) ;  /* 0x0000000000241947 */ /* 0x01efea0003800000 */
[----:B------:R-:W0:Y:S01]  /*0090*/  LDCU.64 UR8, c[0x0][0x468] ;  /* 0x00008d00ff0877ac */ /* 0x000e220008000a00 */
[----:B------:R-:W-:Y:S01]  /*00a0*/  HFMA2 R2, -RZ, RZ, 0, 0 ;  /* 0x00000000ff027431 */ /* 0x000fe200000001ff */
[----:B------:R-:W-:Y:S01]  /*00b0*/  CS2R R26, SRZ ;  /* 0x00000000001a7805 */ /* 0x000fe2000001ff00 */
[----:B------:R-:W1:Y:S01]  /*00c0*/  LDCU UR7, c[0x0][0x388] ;  /* 0x00007100ff0777ac */ /* 0x000e620008000800 */
[----:B0-----:R-:W-:-:S04]  /*00d0*/  UISETP.NE.U32.AND UP0, UPT, UR8, URZ, UPT ;  /* 0x000000ff0800728c */ /* 0x001fc8000bf05070 */
[----:B------:R-:W-:Y:S01]  /*00e0*/  UISETP.NE.AND.EX UP0, UPT, UR9, URZ, UPT, UP0 ;  /* 0x000000ff0900728c */ /* 0x000fe2000bf05300 */
[----:B-1----:R-:W-:-:S08]  /*00f0*/  MOV R36, UR7 ;  /* 0x0000000700247c02 */ /* 0x002fd00008000f00 */
[----:B------:R-:W-:Y:S05]  /*0100*/  BRA.U !UP0, `(.L_x_35) ;  /* 0x00000001084c7547 */ /* 0x000fea000b800000 */
[----:B------:R-:W-:Y:S05]  /*0110*/  BRA `(.L_x_36) ;  /* 0x0000000000307947 */ /* 0x000fea0003800000 */
.L_x_34:
[----:B------:R-:W0:Y:S01]  /*0120*/  LDC.64 R4, c[0x0][0x460] ;  /* 0x00011800ff047b82 */ /* 0x000e220000000a00 */
[----:B------:R-:W1:Y:S01]  /*0130*/  LDCU.64 UR8, c[0x0][0x468] ;  /* 0x00008d00ff0877ac */ /* 0x000e620008000a00 */
[----:B0-----:R-:W-:-:S05]  /*0140*/  IMAD.WIDE.U32 R4, R3, 0x4, R4 ;  /* 0x0000000403047825 */ /* 0x001fca00078e0004 */
[----:B------:R-:W2:Y:S01]  /*0150*/  LDG.E R26, desc[UR4][R4.64] ;  /* 0x00000004041a7981 */ /* 0x000ea2000c1e1900 */
[----:B-1----:R-:W-:-:S04]  /*0160*/  UISETP.NE.U32.AND UP0, UPT, UR8, URZ, UPT ;  /* 0x000000ff0800728c */ /* 0x002fc8000bf05070 */
[----:B------:R-:W-:Y:S01]  /*0170*/  UISETP.NE.AND.EX UP0, UPT, UR9, URZ, UPT, UP0 ;  /* 0x000000ff0900728c */ /* 0x000fe2000bf05300 */
[----:B--2---:R-:W-:Y:S02]  /*0180*/  LEA R2, R3, R26, 0x6 ;  /* 0x0000001a03027211 */ /* 0x004fe400078e30ff */
[----:B------:R-:W-:Y:S02]  /*0190*/  SHF.R.S32.HI R27, RZ, 0x1f, R26 ;  /* 0x0000001fff1b7819 */ /* 0x000fe4000001141a */
[----:B------:R-:W-:-:S04]  /*01a0*/  SHF.R.S32.HI R7, RZ, 0x1f, R2 ;  /* 0x0000001fff077819 */ /* 0x000fc80000011402 */
[----:B------:R-:W-:-:S04]  /*01b0*/  LEA.HI R2, R7, R2, RZ, 0x6 ;  /* 0x0000000207027211 */ /* 0x000fc800078f30ff */
[----:B------:R-:W-:Y:S01]  /*01c0*/  LOP3.LUT R2, R2, 0xffffffc0, RZ, 0xc0, !PT ;  /* 0xffffffc002027812 */ /* 0x000fe200078ec0ff */
[----:B------:R-:W-:Y:S06]  /*01d0*/  BRA.U !UP0, `(.L_x_37) ;  /* 0x0000000108107547 */ /* 0x000fec000b800000 */
.L_x_36:
[----:B------:R-:W0:Y:S02]  /*01e0*/  LDC.64 R36, c[0x0][0x468] ;  /* 0x00011a00ff247b82 */ /* 0x000e240000000a00 */
[----:B0-----:R-:W-:-:S06]  /*01f0*/  IMAD.WIDE.U32 R36, R3, 0x4, R36 ;  /* 0x0000000403247825 */ /* 0x001fcc00078e0024 */
[----:B------:R0:W5:Y:S01]  /*0200*/  LDG.E R36, desc[UR4][R36.64] ;  /* 0x0000000424247981 */ /* 0x000162000c1e1900 */
[----:B------:R-:W-:Y:S05]  /*0210*/  BRA `(.L_x_35) ;  /* 0x0000000000087947 */ /* 0x000fea0003800000 */
.L_x_37:
[----:B------:R-:W2:Y:S02]  /*0220*/  LDG.E R5, desc[UR4][R4.64+0x4] ;  /* 0x0000040404057981 */ /* 0x000ea4000c1e1900 */
[----:B--2---:R-:W-:-:S07]  /*0230*/  IADD3 R36, PT, PT, -R26, R5, RZ ;  /* 0x000000051a247210 */ /* 0x004fce0007ffe1ff */
.L_x_35:
[----:B------:R-:W1:Y:S01]  /*0240*/  S2R R4, SR_TID.X ;  /* 0x0000000000047919 */ /* 0x000e620000002100 */
[----:B------:R-:W-:Y:S02]  /*0250*/  SHF.L.U32 R5, R0, 0x6, RZ ;  /* 0x0000000600057819 */ /* 0x000fe400000006ff */
[----:B------:R-:W-:Y:S02]  /*0260*/  ISETP.NE.AND.EX P0, PT, R9, RZ, PT, P0 ;  /* 0x000000ff0900720c */ /* 0x000fe40003f05300 */
[----:B-----5:R-:W-:-:S13]  /*0270*/  ISETP.GT.AND P2, PT, R36, R5, PT ;  /* 0x000000052400720c */ /* 0x020fda0003f44270 */
[----:B------:R-:W-:Y:S05]  /*0280*/  @!P2 EXIT P0 ;  /* 0x000000000000a94d */ /* 0x000fea0000000000 */
[----:B------:R-:W2:Y:S01]  /*0290*/  LDCU UR7, c[0x0][0x38c] ;  /* 0x00007180ff0777ac */ /* 0x000ea20008000800 */
[----:B-1----:R-:W-:Y:S01]  /*02a0*/  SHF.L.U32 R28, R4, 0x3, RZ ;  /* 0x00000003041c7819 */ /* 0x002fe200000006ff */
[----:B------:R-:W1:Y:S01]  /*02b0*/  LDC.64 R18, c[0x0][0x3c0] ;  /* 0x0000f000ff127b82 */ /* 0x000e620000000a00 */
[----:B------:R-:W-:Y:S02]  /*02c0*/  SHF.R.U32.HI R6, RZ, 0x3, R4 ;  /* 0x00000003ff067819 */ /* 0x000fe40000011604 */
[----:B------:R-:W-:Y:S02]  /*02d0*/  LOP3.LUT R28, R28, 0x38, RZ, 0xc0, !PT ;  /* 0x000000381c1c7812 */ /* 0x000fe400078ec0ff */
[----:B------:R-:W-:Y:S02]  /*02e0*/  IADD3 R7, PT, PT, -R5, R36, RZ ;  /* 0x0000002405077210 */ /* 0x000fe40007ffe1ff */
[----:B------:R-:W-:Y:S01]  /*02f0*/  IADD3 R24, PT, PT, R6, 0x20, RZ ;  /* 0x0000002006187810 */ /* 0x000fe20007ffe0ff */
[----:B------:R-:W3:Y:S01]  /*0300*/  LDC.64 R16, c[0x0][0x3a0] ;  /* 0x0000e800ff107b82 */ /* 0x000ee20000000a00 */
[----:B------:R-:W-:-:S02]  /*0310*/  MOV R29, RZ ;  /* 0x000000ff001d7202 */ /* 0x000fc40000000f00 */
[----:B------:R-:W-:Y:S02]  /*0320*/  SEL R25, R3, RZ, !P1 ;  /* 0x000000ff03197207 */ /* 0x000fe40004800000 */
[----:B------:R-:W-:Y:S02]  /*0330*/  IADD3 R32, P1, PT, R6, R26, RZ ;  /* 0x0000001a06207210 */ /* 0x000fe40007f3e0ff */
[----:B--2---:R-:W-:Y:S01]  /*0340*/  ISETP.GE.AND P0, PT, R28, UR7, PT ;  /* 0x000000071c007c0c */ /* 0x004fe2000bf06270 */
[----:B------:R-:W2:Y:S01]  /*0350*/  LDC.64 R8, c[0x0][0x3c8] ;  /* 0x0000f200ff087b82 */ /* 0x000ea20000000a00 */
[----:B------:R-:W-:Y:S02]  /*0360*/  IADD3.X R33, PT, PT, RZ, R27, RZ, P1, !PT ;  /* 0x0000001bff217210 */ /* 0x000fe40000ffe4ff */
[-C--:B------:R-:W-:Y:S02]  /*0370*/  ISETP.GE.OR P2, PT, R6, R7.reuse, P0 ;  /* 0x000000070600720c */ /* 0x080fe40000746670 */
[----:B------:R-:W-:Y:S01]  /*0380*/  ISETP.GE.OR P0, PT, R24, R7, P0 ;  /* 0x000000071800720c */ /* 0x000fe20000706670 */
[----:B------:R-:W-:-:S02]  /*0390*/  IMAD.WIDE.U32 R32, R0, 0x40, R32 ;  /* 0x0000004000207825 */ /* 0x000fc400078e0020 */
[----:B------:R-:W4:Y:S02]  /*03a0*/  LDC.64 R14, c[0x0][0x3b8] ;  /* 0x0000ee00ff0e7b82 */ /* 0x000f240000000a00 */
[----:B-1----:R-:W-:-:S04]  /*03b0*/  IMAD.WIDE.U32 R12, R18, UR6, R28 ;  /* 0x00000006120c7c25 */ /* 0x002fc8000f8e001c */
[----:B------:R-:W-:Y:S02]  /*03c0*/  IMAD R13, R19, UR6, R13 ;  /* 0x00000006130d7c24 */ /* 0x000fe4000f8e020d */
[----:B------:R-:W1:Y:S01]  /*03d0*/  LDC.64 R34, c[0x0][0x3a8] ;  /* 0x0000ea00ff227b82 */ /* 0x000e620000000a00 */
[----:B---3--:R-:W-:Y:S01]  /*03e0*/  IMAD.WIDE.U32 R10, R16, UR6, R28 ;  /* 0x00000006100a7c25 */ /* 0x008fe2000f8e001c */
[----:B0-----:R-:W-:-:S03]  /*03f0*/  @!P0 IADD3 R37, P1, PT, R32, 0x20, RZ ;  /* 0x0000002020258810 */ /* 0x001fc60007f3e0ff */
[----:B------:R-:W-:-:S03]  /*0400*/  IMAD R11, R17, UR6, R11 ;  /* 0x00000006110b7c24 */ /* 0x000fc6000f8e020b */
[----:B------:R-:W0:Y:S01]  /*0410*/  @!P0 LDC.64 R20, c[0x0][0x398] ;  /* 0x0000e600ff148b82 */ /* 0x000e220000000a00 */
[----:B--2---:R-:W-:-:S04]  /*0420*/  IMAD.WIDE.U32 R16, R25, R8, R12 ;  /* 0x0000000819107225 */ /* 0x004fc800078e000c */
[----:B------:R-:W-:Y:S01]  /*0430*/  IMAD R17, R25, R9, R17 ;  /* 0x0000000919117224 */ /* 0x000fe200078e0211 */
[----:B------:R-:W-:Y:S02]  /*0440*/  @!P0 MOV R12, R16 ;  /* 0x00000010000c8202 */ /* 0x000fe40000000f00 */
[----:B------:R-:W2:Y:S01]  /*0450*/  @!P2 LDC.64 R18, c[0x0][0x398] ;  /* 0x0000e600ff12ab82 */ /* 0x000ea20000000a00 */
[----:B----4-:R-:W-:Y:S01]  /*0460*/  @!P2 IMAD R41, R33, R14, RZ ;  /* 0x0000000e2129a224 */ /* 0x010fe200078e02ff */
[----:B------:R-:W-:-:S03]  /*0470*/  @!P0 MOV R13, R17 ;  /* 0x00000011000d8202 */ /* 0x000fc60000000f00 */
[C---:B------:R-:W-:Y:S02]  /*0480*/  @!P2 IMAD R41, R32.reuse, R15, R41 ;  /* 0x0000000f2029a224 */ /* 0x040fe400078e0229 */
[C---:B------:R-:W-:Y:S01]  /*0490*/  @!P2 IMAD.WIDE.U32 R14, R32.reuse, R14, R16 ;  /* 0x0000000e200ea225 */ /* 0x040fe200078e0010 */
[----:B------:R-:W3:Y:S01]  /*04a0*/  LDC.64 R8, c[0x0][0x3b8] ;  /* 0x0000ee00ff087b82 */ /* 0x000ee20000000a00 */
[----:B------:R-:W-:Y:S02]  /*04b0*/  @!P0 IADD3.X R17, PT, PT, RZ, R33, RZ, P1, !PT ;  /* 0x00000021ff118210 */ /* 0x000fe40000ffe4ff */
[----:B-1----:R-:W-:Y:S01]  /*04c0*/  IMAD.WIDE.U32 R22, R25, R34, R10 ;  /* 0x0000002219167225 */ /* 0x002fe200078e000a */
[----:B------:R-:W-:Y:S02]  /*04d0*/  @!P0 IADD3 R29, P1, PT, R32, 0x20, RZ ;  /* 0x00000020201d8810 */ /* 0x000fe40007f3e0ff */
[----:B------:R-:W-:Y:S01]  /*04e0*/  @!P2 IADD3 R41, PT, PT, R15, R41, RZ ;  /* 0x000000290f29a210 */ /* 0x000fe20007ffe0ff */
[----:B------:R-:W-:Y:S01]  /*04f0*/  IMAD R35, R25, R35, R23 ;  /* 0x0000002319237224 */ /* 0x000fe200078e0217 */
[----:B------:R-:W1:Y:S01]  /*0500*/  @!P2 LDC.64 R10, c[0x0][0x380] ;  /* 0x0000e000ff0aab82 */ /* 0x000e620000000a00 */
[----:B0-----:R-:W-:Y:S01]  /*0510*/  @!P0 IMAD R42, R17, R20, RZ ;  /* 0x00000014112a8224 */ /* 0x001fe200078e02ff */
[----:B------:R-:W-:-:S02]  /*0520*/  @!P2 MOV R34, R22 ;  /* 0x000000160022a202 */ /* 0x000fc40000000f00 */
[----:B------:R-:W-:Y:S01]  /*0530*/  @!P0 MOV R23, R35 ;  /* 0x0000002300178202 */ /* 0x000fe20000000f00 */
[----:B------:R-:W-:-:S03]  /*0540*/  @!P0 IMAD R21, R37, R21, R42 ;  /* 0x0000001525158224 */ /* 0x000fc600078e022a */
[----:B------:R-:W0:Y:S01]  /*0550*/  LDC.64 R30, c[0x0][0x3b0] ;  /* 0x0000ec00ff1e7b82 */ /* 0x000e220000000a00 */
[----:B--2---:R-:W-:Y:S02]  /*0560*/  @!P2 IMAD R40, R33, R18, RZ ;  /* 0x000000122128a224 */ /* 0x004fe400078e02ff */
[----:B------:R-:W-:-:S04]  /*0570*/  @!P0 IMAD.WIDE.U32 R22, R37, R20, R22 ;  /* 0x0000001425168225 */ /* 0x000fc800078e0016 */
[C---:B------:R-:W-:Y:S01]  /*0580*/  @!P2 IMAD R40, R32.reuse, R19, R40 ;  /* 0x000000132028a224 */ /* 0x040fe200078e0228 */
[----:B------:R-:W2:Y:S01]  /*0590*/  @!P0 LDC.64 R38, c[0x0][0x380] ;  /* 0x0000e000ff268b82 */ /* 0x000ea20000000a00 */
[----:B------:R-:W-:Y:S01]  /*05a0*/  @!P0 IADD3.X R19, PT, PT, RZ, R33, RZ, P1, !PT ;  /* 0x00000021ff138210 */ /* 0x000fe20000ffe4ff */
[----:B------:R-:W-:Y:S01]  /*05b0*/  @!P2 IMAD.WIDE.U32 R32, R32, R18, R34 ;  /* 0x000000122020a225 */ /* 0x000fe200078e0022 */
[----:B------:R-:W-:-:S04]  /*05c0*/  @!P0 IADD3 R21, PT, PT, R23, R21, RZ ;  /* 0x0000001517158210 */ /* 0x000fc80007ffe0ff */
[----:B------:R-:W-:Y:S01]  /*05d0*/  @!P2 IADD3 R40, PT, PT, R33, R40, RZ ;  /* 0x000000282128a210 */ /* 0x000fe20007ffe0ff */
[----:B------:R-:W4:Y:S01]  /*05e0*/  LDC.64 R16, c[0x0][0x3b0] ;  /* 0x0000ec00ff107b82 */ /* 0x000f220000000a00 */
[C---:B-1----:R-:W-:Y:S01]  /*05f0*/  @!P2 LEA R34, P1, R32.reuse, R10, 0x1 ;  /* 0x0000000a2022a211 */ /* 0x042fe200078208ff */
[-C--:B---3--:R-:W-:Y:S02]  /*0600*/  @!P0 IMAD R10, R19, R8.reuse, RZ ;  /* 0x00000008130a8224 */ /* 0x088fe400078e02ff */
[C---:B------:R-:W-:Y:S01]  /*0610*/  @!P0 IMAD.WIDE.U32 R18, R29.reuse, R8, R12 ;  /* 0x000000081d128225 */ /* 0x040fe200078e000c */
[----:B------:R-:W-:Y:S02]  /*0620*/  @!P2 LEA.HI.X R35, R32, R11, R40, 0x1, P1 ;  /* 0x0000000b2023a211 */ /* 0x000fe400008f0c28 */
[----:B------:R-:W-:Y:S01]  /*0630*/  CS2R R12, SRZ ;  /* 0x00000000000c7805 */ /* 0x000fe2000001ff00 */
[----:B------:R-:W-:Y:S01]  /*0640*/  @!P0 IMAD R15, R29, R9, R10 ;  /* 0x000000091d0f8224 */ /* 0x000fe200078e020a */
[----:B0-----:R-:W-:-:S02]  /*0650*/  @!P2 LEA R30, P4, R14, R30, 0x1 ;  /* 0x0000001e0e1ea211 */ /* 0x001fc400078808ff */
[----:B------:R-:W-:Y:S02]  /*0660*/  CS2R R8, SRZ ;  /* 0x0000000000087805 */ /* 0x000fe4000001ff00 */
[----:B------:R-:W-:Y:S01]  /*0670*/  CS2R R10, SRZ ;  /* 0x00000000000a7805 */ /* 0x000fe2000001ff00 */
[----:B------:R-:W0:Y:S01]  /*0680*/  LDC.64 R32, c[0x0][0x408] ;  /* 0x00010200ff207b82 */ /* 0x000e220000000a00 */
[----:B------:R-:W-:Y:S02]  /*0690*/  @!P0 IADD3 R19, PT, PT, R19, R15, RZ ;  /* 0x0000000f13138210 */ /* 0x000fe40007ffe0ff */
[----:B------:R-:W-:Y:S02]  /*06a0*/  @!P2 LEA.HI.X R31, R14, R31, R41, 0x1, P4 ;  /* 0x0000001f0e1fa211 */ /* 0x000fe400020f0c29 */
[----:B------:R-:W-:Y:S02]  /*06b0*/  CS2R R14, SRZ ;  /* 0x00000000000e7805 */ /* 0x000fe4000001ff00 */
[C---:B--2---:R-:W-:Y:S01]  /*06c0*/  @!P0 LEA R38, P3, R22.reuse, R38, 0x1 ;  /* 0x0000002616268211 */ /* 0x044fe200078608ff */
[----:B------:R-:W2:Y:S03]  /*06d0*/  @!P2 LDG.E.128 R8, desc[UR4][R34.64] ;  /* 0x000000042208a981 */ /* 0x000ea6000c1e1d00 */
[----:B------:R-:W-:-:S02]  /*06e0*/  @!P0 LEA.HI.X R39, R22, R39, R21, 0x1, P3 ;  /* 0x0000002716278211 */ /* 0x000fc400018f0c15 */
[C---:B----4-:R-:W-:Y:S02]  /*06f0*/  @!P0 LEA R40, P1, R18.reuse, R16, 0x1 ;  /* 0x0000001012288211 */ /* 0x050fe400078208ff */
[----:B------:R-:W-:Y:S02]  /*0700*/  CS2R R20, SRZ ;  /* 0x0000000000147805 */ /* 0x000fe4000001ff00 */
[----:B------:R-:W-:Y:S01]  /*0710*/  CS2R R22, SRZ ;  /* 0x0000000000167805 */ /* 0x000fe2000001ff00 */
[----:B------:R1:W3:Y:S01]  /*0720*/  @!P2 LDG.E.128 R12, desc[UR4][R30.64] ;  /* 0x000000041e0ca981 */ /* 0x0002e2000c1e1d00 */
[----:B------:R-:W-:Y:S02]  /*0730*/  @!P0 LEA.HI.X R41, R18, R17, R19, 0x1, P1 ;  /* 0x0000001112298211 */ /* 0x000fe400008f0c13 */
[----:B------:R-:W-:Y:S02]  /*0740*/  CS2R R16, SRZ ;  /* 0x0000000000107805 */ /* 0x000fe4000001ff00 */
[----:B------:R-:W-:Y:S01]  /*0750*/  CS2R R18, SRZ ;  /* 0x0000000000127805 */ /* 0x000fe2000001ff00 */
[----:B------:R-:W4:Y:S05]  /*0760*/  @!P0 LDG.E.128 R20, desc[UR4][R40.64] ;  /* 0x0000000428148981 */ /* 0x000f2a000c1e1d00 */
[----:B------:R3:W4:Y:S01]  /*0770*/  @!P0 LDG.E.128 R16, desc[UR4][R38.64] ;  /* 0x0000000426108981 */ /* 0x000722000c1e1d00 */
[C---:B------:R-:W-:Y:S01]  /*0780*/  ISETP.GE.AND P0, PT, R4.reuse, R7, PT ;  /* 0x000000070400720c */ /* 0x040fe20003f06270 */
[----:B-1----:R-:W1:Y:S03]  /*0790*/  LDC.64 R30, c[0x0][0x400] ;  /* 0x00010000ff1e7b82 */ /* 0x002e660000000a00 */
[----:B------:R-:W-:-:S13]  /*07a0*/  ISETP.GT.U32.OR P0, PT, R4, 0x3f, P0 ;  /* 0x0000003f0400780c */ /* 0x000fda0000704470 */
[----:B------:R-:W-:Y:S01]  /*07b0*/  @!P0 IADD3 R29, PT, PT, R5, R4, RZ ;  /* 0x00000004051d8210 */ /* 0x000fe20007ffe0ff */
[----:B------:R-:W0:Y:S03]  /*07c0*/  @!P0 LDC.64 R34, c[0x0][0x3f8] ;  /* 0x0000fe00ff228b82 */ /* 0x000e260000000a00 */
[----:B------:R-:W-:-:S04]  /*07d0*/  @!P0 IADD3 R26, P1, PT, R29, R26, RZ ;  /* 0x0000001a1d1a8210 */ /* 0x000fc80007f3e0ff */
[----:B------:R-:W-:-:S03]  /*07e0*/  @!P0 IADD3.X R27, PT, PT, RZ, R27, RZ, P1, !PT ;  /* 0x0000001bff1b8210 */ /* 0x000fc60000ffe4ff */
[----:B-1----:R-:W-:-:S04]  /*07f0*/  @!P0 IMAD.WIDE.U32 R26, R30, UR6, R26 ;  /* 0x000000061e1a8c25 */ /* 0x002fc8000f8e001a */
[----:B------:R-:W-:Y:S02]  /*0800*/  @!P0 IMAD R27, R31, UR6, R27 ;  /* 0x000000061f1b8c24 */ /* 0x000fe4000f8e021b */
[----:B0-----:R-:W-:-:S04]  /*0810*/  @!P0 IMAD.WIDE.U32 R26, R25, R32, R26 ;  /* 0x00000020191a8225 */ /* 0x001fc800078e001a */
[----:B------:R-:W-:Y:S01]  /*0820*/  @!P0 IMAD R33, R25, R33, R27 ;  /* 0x0000002119218224 */ /* 0x000fe200078e021b */
[C---:B------:R-:W-:Y:S02]  /*0830*/  @!P0 LEA R34, P1, R26.reuse, R34, 0x2 ;  /* 0x000000221a228211 */ /* 0x040fe400078210ff */
[----:B------:R-:W-:Y:S02]  /*0840*/  MOV R30, 0x7f800000 ;  /* 0x7f800000001e7802 */ /* 0x000fe40000000f00 */
[----:B------:R-:W-:-:S05]  /*0850*/  @!P0 LEA.HI.X R35, R26, R35, R33, 0x2, P1 ;  /* 0x000000231a238211 */ /* 0x000fca00008f1421 */
[----:B------:R0:W5:Y:S01]  /*0860*/  @!P0 LDG.E R30, desc[UR4][R34.64] ;  /* 0x00000004221e8981 */ /* 0x000162000c1e1900 */
[----:B------:R-:W-:Y:S02]  /*0870*/  IADD3 R36, PT, PT, R36, 0x3f, RZ ;  /* 0x0000003f24247810 */ /* 0x000fe40007ffe0ff */
[----:B------:R-:W-:Y:S01]  /*0880*/  ISETP.NE.AND P1, PT, R28, RZ, PT ;  /* 0x000000ff1c00720c */ /* 0x000fe20003f25270 */
[----:B------:R-:W-:Y:S01]  /*0890*/  BSSY.RECONVERGENT B0, `(.L_x_38) ;  /* 0x0000061000007945 */ /* 0x000fe20003800200 */
[--C-:B--2---:R-:W-:Y:S02]  /*08a0*/  HADD2.F32 R31, -RZ, R8.reuse.H1_H1 ;  /* 0x30000008ff1f7230 */ /* 0x104fe40000004100 */
[----:B------:R-:W-:Y:S02]  /*08b0*/  HADD2.F32 R26, -RZ, R8.H0_H0 ;  /* 0x20000008ff1a7230 */ /* 0x000fe40000004100 */
[--C-:B---3--:R-:W-:Y:S02]  /*08c0*/  HADD2.F32 R38, -RZ, R12.reuse.H1_H1 ;  /* 0x3000000cff267230 */ /* 0x108fe40000004100 */
[----:B------:R-:W-:-:S02]  /*08d0*/  HADD2.F32 R37, -RZ, R12.H0_H0 ;  /* 0x2000000cff257230 */ /* 0x000fc40000004100 */
[--C-:B------:R-:W-:Y:S02]  /*08e0*/  HADD2.F32 R33, -RZ, R13.reuse.H0_H0 ;  /* 0x2000000dff217230 */ /* 0x100fe40000004100 */
[----:B0-----:R-:W-:Y:S02]  /*08f0*/  HADD2.F32 R34, -RZ, R13.H1_H1 ;  /* 0x3000000dff227230 */ /* 0x001fe40000004100 */
[----:B----4-:R-:W-:Y:S02]  /*0900*/  HADD2.F32 R40, -RZ, R20.H1_H1 ;  /* 0x30000014ff287230 */ /* 0x010fe40000004100 */
[----:B------:R-:W-:Y:S02]  /*0910*/  HADD2.F32 R35, -RZ, R16.H1_H1 ;  /* 0x30000010ff237230 */ /* 0x000fe40000004100 */
[--C-:B------:R-:W-:Y:S02]  /*0920*/  HADD2.F32 R13, -RZ, R15.reuse.H0_H0 ;  /* 0x2000000fff0d7230 */ /* 0x100fe40000004100 */
[----:B------:R-:W-:-:S02]  /*0930*/  HADD2.F32 R12, -RZ, R15.H1_H1 ;  /* 0x3000000fff0c7230 */ /* 0x000fc40000004100 */
[----:B------:R-:W-:Y:S01]  /*0940*/  FMUL.FTZ R15, R31, R38 ;  /* 0x000000261f0f7220 */ /* 0x000fe20000410000 */
[----:B------:R-:W-:Y:S02]  /*0950*/  HADD2.F32 R16, -RZ, R16.H0_H0 ;  /* 0x20000010ff107230 */ /* 0x000fe40000004100 */
[----:B------:R-:W-:Y:S01]  /*0960*/  FMUL.FTZ R35, R35, R40 ;  /* 0x0000002823237220 */ /* 0x000fe20000410000 */
[----:B------:R-:W-:Y:S02]  /*0970*/  HADD2.F32 R31, -RZ, R20.H0_H0 ;  /* 0x20000014ff1f7230 */ /* 0x000fe40000004100 */
[----:B------:R-:W-:Y:S01]  /*0980*/  FFMA.FTZ R37, R26, R37, R15 ;  /* 0x000000251a257223 */ /* 0x000fe2000001000f */
[----:B------:R-:W-:Y:S02]  /*0990*/  HADD2.F32 R8, -RZ, R9.H0_H0 ;  /* 0x20000009ff087230 */ /* 0x000fe40000004100 */
[----:B------:R-:W-:Y:S02]  /*09a0*/  HADD2.F32 R15, -RZ, R17.H0_H0 ;  /* 0x20000011ff0f7230 */ /* 0x000fe40000004100 */
[----:B------:R-:W-:Y:S01]  /*09b0*/  FFMA.FTZ R26, R16, R31, R35 ;  /* 0x0000001f101a7223 */ /* 0x000fe20000010023 */
[----:B------:R-:W-:-:S02]  /*09c0*/  HADD2.F32 R20, -RZ, R21.H0_H0 ;  /* 0x20000015ff147230 */ /* 0x000fc40000004100 */
[----:B------:R-:W-:Y:S01]  /*09d0*/  FFMA.FTZ R8, R8, R33, R37 ;  /* 0x0000002108087223 */ /* 0x000fe20000010025 */
[----:B------:R-:W-:Y:S02]  /*09e0*/  HADD2.F32 R27, -RZ, R9.H1_H1 ;  /* 0x30000009ff1b7230 */ /* 0x000fe40000004100 */
[----:B------:R-:W-:Y:S02]  /*09f0*/  HADD2.F32 R17, -RZ, R17.H1_H1 ;  /* 0x30000011ff117230 */ /* 0x000fe40000004100 */
[----:B------:R-:W-:Y:S01]  /*0a00*/  FFMA.FTZ R20, R15, R20, R26 ;  /* 0x000000140f147223 */ /* 0x000fe2000001001a */
[----:B------:R-:W-:Y:S02]  /*0a10*/  HADD2.F32 R16, -RZ, R21.H1_H1 ;  /* 0x30000015ff107230 */ /* 0x000fe40000004100 */
[----:B------:R-:W-:Y:S01]  /*0a20*/  FFMA.FTZ R34, R27, R34, R8 ;  /* 0x000000221b227223 */ /* 0x000fe20000010008 */
[----:B------:R-:W-:Y:S02]  /*0a30*/  HADD2.F32 R9, -RZ, R10.H0_H0 ;  /* 0x2000000aff097230 */ /* 0x000fe40000004100 */
[----:B------:R-:W-:-:S02]  /*0a40*/  HADD2.F32 R32, -RZ, R14.H0_H0 ;  /* 0x2000000eff207230 */ /* 0x000fc40000004100 */
[----:B------:R-:W-:Y:S01]  /*0a50*/  FFMA.FTZ R17, R17, R16, R20 ;  /* 0x0000001011117223 */ /* 0x000fe20000010014 */
[----:B------:R-:W-:Y:S02]  /*0a60*/  HADD2.F32 R8, -RZ, R18.H0_H0 ;  /* 0x20000012ff087230 */ /* 0x000fe40000004100 */
        /* <DEDUP_REMOVED lines=12> */
[----:B------:R-:W-:Y:S01]  /*0b30*/  FFMA.FTZ R14, R10, R13, R29 ;  /* 0x0000000d0a0e7223 */ /* 0x000fe2000001001d */
[----:B------:R-:W-:-:S02]  /*0b40*/  HADD2.F32 R11, -RZ, R11.H1_H1 ;  /* 0x3000000bff0b7230 */ /* 0x000fc40000004100 */
[----:B------:R-:W-:Y:S02]  /*0b50*/  HADD2.F32 R19, -RZ, R19.H1_H1 ;  /* 0x30000013ff137230 */ /* 0x000fe40000004100 */
[----:B------:R-:W-:Y:S01]  /*0b60*/  FFMA.FTZ R8, R8, R15, R9 ;  /* 0x0000000f08087223 */ /* 0x000fe20000010009 */
[----:B------:R-:W-:Y:S02]  /*0b70*/  HADD2.F32 R10, -RZ, R23.H1_H1 ;  /* 0x30000017ff0a7230 */ /* 0x000fe40000004100 */
[----:B------:R-:W-:-:S03]  /*0b80*/  FFMA.FTZ R11, R11, R12, R14 ;  /* 0x0000000c0b0b7223 */ /* 0x000fc6000001000e */
[----:B------:R-:W-:Y:S02]  /*0b90*/  FFMA.FTZ R10, R19, R10, R8 ;  /* 0x0000000a130a7223 */ /* 0x000fe40000010008 */
[----:B------:R-:W0:Y:S04]  /*0ba0*/  SHFL.BFLY PT, R8, R11, 0x4, 0x1f ;  /* 0x0c801f000b087f89 */ /* 0x000e2800000e0000 */
[----:B------:R-:W1:Y:S01]  /*0bb0*/  SHFL.BFLY PT, R9, R10, 0x4, 0x1f ;  /* 0x0c801f000a097f89 */ /* 0x000e6200000e0000 */
[----:B0-----:R-:W-:Y:S01]  /*0bc0*/  FADD.FTZ R8, R11, R8 ;  /* 0x000000080b087221 */ /* 0x001fe20000010000 */
[----:B-1----:R-:W-:-:S04]  /*0bd0*/  FADD.FTZ R12, R10, R9 ;  /* 0x000000090a0c7221 */ /* 0x002fc80000010000 */
[----:B------:R-:W0:Y:S01]  /*0be0*/  SHFL.BFLY PT, R9, R8, 0x2, 0x1f ;  /* 0x0c401f0008097f89 */ /* 0x000e2200000e0000 */
[----:B------:R-:W1:Y:S03]  /*0bf0*/  LDC.64 R10, c[0x0][0x448] ;  /* 0x00011200ff0a7b82 */ /* 0x000e660000000a00 */
[----:B------:R-:W2:Y:S01]  /*0c00*/  SHFL.BFLY PT, R15, R12, 0x2, 0x1f ;  /* 0x0c401f000c0f7f89 */ /* 0x000ea200000e0000 */
[----:B0-----:R-:W-:Y:S01]  /*0c10*/  FADD.FTZ R13, R8, R9 ;  /* 0x00000009080d7221 */ /* 0x001fe20000010000 */
[----:B------:R-:W-:Y:S01]  /*0c20*/  SHF.R.S32.HI R9, RZ, 0x1f, R36 ;  /* 0x0000001fff097819 */ /* 0x000fe20000011424 */
[----:B--2---:R-:W-:-:S03]  /*0c30*/  FADD.FTZ R15, R12, R15 ;  /* 0x0000000f0c0f7221 */ /* 0x004fc60000010000 */
[-C--:B------:R-:W-:Y:S01]  /*0c40*/  LEA.HI R9, R9, R36.reuse, RZ, 0x6 ;  /* 0x0000002409097211 */ /* 0x080fe200078f30ff */
[----:B------:R-:W0:Y:S03]  /*0c50*/  SHFL.BFLY PT, R14, R13, 0x1, 0x1f ;  /* 0x0c201f000d0e7f89 */ /* 0x000e2600000e0000 */
[----:B------:R-:W-:Y:S01]  /*0c60*/  LOP3.LUT R9, R9, 0xffffffc0, RZ, 0xc0, !PT ;  /* 0xffffffc009097812 */ /* 0x000fe200078ec0ff */
[----:B------:R-:W2:Y:S03]  /*0c70*/  SHFL.BFLY PT, R16, R15, 0x1, 0x1f ;  /* 0x0c201f000f107f89 */ /* 0x000ea600000e0000 */
[----:B------:R-:W-:Y:S02]  /*0c80*/  IADD3 R17, PT, PT, R5, R36, -R9 ;  /* 0x0000002405117210 */ /* 0x000fe40007ffe809 */
[----:B------:R-:W3:Y:S01]  /*0c90*/  LDC.64 R8, c[0x0][0x440] ;  /* 0x00011000ff087b82 */ /* 0x000ee20000000a00 */
[----:B------:R-:W-:-:S02]  /*0ca0*/  SHF.L.U32 R12, R0, 0xc, RZ ;  /* 0x0000000c000c7819 */ /* 0x000fc400000006ff */
[----:B------:R-:W-:Y:S02]  /*0cb0*/  IADD3 R17, PT, PT, R36, -R17, RZ ;  /* 0x8000001124117210 */ /* 0x000fe40007ffe0ff */
[C---:B------:R-:W-:Y:S02]  /*0cc0*/  SHF.L.U32 R19, R4.reuse, 0x2, RZ ;  /* 0x0000000204137819 */ /* 0x040fe400000006ff */
[----:B------:R-:W-:Y:S02]  /*0cd0*/  ISETP.GE.AND P0, PT, R4, R17, PT ;  /* 0x000000110400720c */ /* 0x000fe40003f06270 */
[----:B------:R-:W-:Y:S02]  /*0ce0*/  LOP3.LUT R12, R19, R12, RZ, 0xfc, !PT ;  /* 0x0000000c130c7212 */ /* 0x000fe400078efcff */
[----:B------:R-:W-:-:S04]  /*0cf0*/  SHF.L.U32 R17, R2, 0x6, RZ ;  /* 0x0000000602117819 */ /* 0x000fc800000006ff */
[----:B------:R-:W-:Y:S01]  /*0d00*/  IADD3 R12, P2, PT, R17, R12, RZ ;  /* 0x0000000c110c7210 */ /* 0x000fe20007f5e0ff */
[----:B0-----:R-:W-:Y:S01]  /*0d10*/  FADD.FTZ R18, R13, R14 ;  /* 0x0000000e0d127221 */ /* 0x001fe20000010000 */
[----:B------:R-:W-:Y:S01]  /*0d20*/  ISETP.GT.U32.OR P0, PT, R4, 0x3f, P0 ;  /* 0x0000003f0400780c */ /* 0x000fe20000704470 */
[----:B--2---:R-:W-:Y:S01]  /*0d30*/  FADD.FTZ R19, R15, R16 ;  /* 0x000000100f137221 */ /* 0x004fe20000010000 */
[----:B------:R-:W-:Y:S02]  /*0d40*/  LEA.HI.X.SX32 R13, R17, RZ, 0x1, P2 ;  /* 0x000000ff110d7211 */ /* 0x000fe400010f0eff */
[----:B------:R-:W-:Y:S01]  /*0d50*/  SHF.R.S32.HI R20, RZ, 0x1f, R2 ;  /* 0x0000001fff147819 */ /* 0x000fe20000011402 */
[----:B-1----:R-:W-:Y:S08]  /*0d60*/  @P1 BRA `(.L_x_39) ;  /* 0x00000000004c1947 */ /* 0x002ff00003800000 */
[----:B------:R-:W0:Y:S01]  /*0d70*/  LDC.64 R16, c[0x0][0x3e8] ;  /* 0x0000fa00ff107b82 */ /* 0x000e220000000a00 */
[----:B------:R-:W1:Y:S01]  /*0d80*/  LDCU.64 UR8, c[0x0][0x3f0] ;  /* 0x00007e00ff0877ac */ /* 0x000e620008000a00 */
[----:B------:R-:W-:Y:S02]  /*0d90*/  IADD3 R14, P1, PT, R5, R2, RZ ;  /* 0x00000002050e7210 */ /* 0x000fe40007f3e0ff */
[----:B------:R-:W-:Y:S01]  /*0da0*/  ISETP.GE.AND P2, PT, R6, R7, PT ;  /* 0x000000070600720c */ /* 0x000fe20003f46270 */
[----:B------:R-:W2:Y:S01]  /*0db0*/  LDCU.64 UR10, c[0x0][0x3d0] ;  /* 0x00007a00ff0a77ac */ /* 0x000ea20008000a00 */
[----:B------:R-:W-:-:S03]  /*0dc0*/  IADD3.X R15, PT, PT, RZ, R20, RZ, P1, !PT ;  /* 0x00000014ff0f7210 */ /* 0x000fc60000ffe4ff */
[----:B0-----:R-:W-:-:S04]  /*0dd0*/  IMAD.WIDE.U32 R14, R16, UR6, R14 ;  /* 0x00000006100e7c25 */ /* 0x001fc8000f8e000e */
[----:B------:R-:W-:Y:S02]  /*0de0*/  IMAD R15, R17, UR6, R15 ;  /* 0x00000006110f7c24 */ /* 0x000fe4000f8e020f */
[----:B-1----:R-:W-:-:S04]  /*0df0*/  IMAD.WIDE.U32 R14, R25, UR8, R14 ;  /* 0x00000008190e7c25 */ /* 0x002fc8000f8e000e */
[----:B------:R-:W-:Y:S01]  /*0e00*/  IMAD R16, R25, UR9, R15 ;  /* 0x0000000919107c24 */ /* 0x000fe2000f8e020f */
[----:B------:R-:W-:-:S04]  /*0e10*/  IADD3 R15, P1, PT, R6, R14, RZ ;  /* 0x0000000e060f7210 */ /* 0x000fc80007f3e0ff */
[----:B------:R-:W-:Y:S02]  /*0e20*/  IADD3.X R16, PT, PT, RZ, R16, RZ, P1, !PT ;  /* 0x00000010ff107210 */ /* 0x000fe40000ffe4ff */
[C---:B--2---:R-:W-:Y:S02]  /*0e30*/  LEA R14, P3, R15.reuse, UR10, 0x2 ;  /* 0x0000000a0f0e7c11 */ /* 0x044fe4000f8610ff */
[----:B------:R-:W-:Y:S02]  /*0e40*/  ISETP.GE.AND P1, PT, R24, R7, PT ;  /* 0x000000071800720c */ /* 0x000fe40003f26270 */
[----:B------:R-:W-:Y:S02]  /*0e50*/  LEA.HI.X R15, R15, UR11, R16, 0x2, P3 ;  /* 0x0000000b0f0f7c11 */ /* 0x000fe400098f1410 */
[----:B------:R-:W-:Y:S02]  /*0e60*/  FSEL R7, R18, RZ, !P2 ;  /* 0x000000ff12077208 */ /* 0x000fe40005000000 */
[----:B------:R-:W-:-:S03]  /*0e70*/  FSEL R17, R19, RZ, !P1 ;  /* 0x000000ff13117208 */ /* 0x000fc60004800000 */
[----:B------:R0:W-:Y:S04]  /*0e80*/  STG.E desc[UR4][R14.64], R7 ;  /* 0x000000070e007986 */ /* 0x0001e8000c101904 */
[----:B------:R0:W-:Y:S02]  /*0e90*/  STG.E desc[UR4][R14.64+0x80], R17 ;  /* 0x000080110e007986 */ /* 0x0001e4000c101904 */
.L_x_39:
[----:B------:R-:W-:Y:S05]  /*0ea0*/  BSYNC.RECONVERGENT B0 ;  /* 0x0000000000007941 */ /* 0x000fea0003800200 */
.L_x_38:
[----:B------:R-:W-:Y:S04]  /*0eb0*/  BSSY.RECONVERGENT B0, `(.L_x_40) ;  /* 0x0000012000007945 */ /* 0x000fe80003800200 */
[----:B------:R-:W-:Y:S05]  /*0ec0*/  @P0 BRA `(.L_x_41) ;  /* 0x0000000000400947 */ /* 0x000fea0003800000 */
[----:B0-----:R-:W0:Y:S01]  /*0ed0*/  LDC.64 R14, c[0x0][0x418] ;  /* 0x00010600ff0e7b82 */ /* 0x001e220000000a00 */
[----:B------:R-:W-:Y:S01]  /*0ee0*/  IADD3 R5, PT, PT, R5, R4, RZ ;  /* 0x0000000405057210 */ /* 0x000fe20007ffe0ff */
[----:B------:R-:W1:Y:S03]  /*0ef0*/  LDCU.64 UR8, c[0x0][0x420] ;  /* 0x00008400ff0877ac */ /* 0x000e660008000a00 */
[----:B------:R-:W-:Y:S01]  /*0f00*/  IADD3 R6, P0, PT, R5, R2, RZ ;  /* 0x0000000205067210 */ /* 0x000fe20007f1e0ff */
[C---:B-----5:R-:W-:Y:S02]  /*0f10*/  FMUL.FTZ R2, R30.reuse, 1.4426950216293334961 ;  /* 0x3fb8aa3b1e027820 */ /* 0x060fe40000410000 */
[----:B------:R-:W2:Y:S01]  /*0f20*/  LDC.64 R16, c[0x0][0x410] ;  /* 0x00010400ff107b82 */ /* 0x000ea20000000a00 */
[----:B------:R-:W-:Y:S02]  /*0f30*/  IADD3.X R7, PT, PT, RZ, R20, RZ, P0, !PT ;  /* 0x00000014ff077210 */ /* 0x000fe400007fe4ff */
[----:B------:R-:W-:Y:S01]  /*0f40*/  FSETP.NEU.FTZ.AND P0, PT, R30, -INF , PT ;  /* 0xff8000001e00780b */ /* 0x000fe20003f1d000 */
[----:B0-----:R-:W-:-:S04]  /*0f50*/  IMAD.WIDE.U32 R6, R14, UR6, R6 ;  /* 0x000000060e067c25 */ /* 0x001fc8000f8e0006 */
[----:B------:R-:W-:Y:S02]  /*0f60*/  IMAD R7, R15, UR6, R7 ;  /* 0x000000060f077c24 */ /* 0x000fe4000f8e0207 */
[----:B-1----:R-:W-:-:S04]  /*0f70*/  IMAD.WIDE.U32 R6, R25, UR8, R6 ;  /* 0x0000000819067c25 */ /* 0x002fc8000f8e0006 */
[----:B------:R-:W-:Y:S01]  /*0f80*/  IMAD R5, R25, UR9, R7 ;  /* 0x0000000919057c24 */ /* 0x000fe2000f8e0207 */
[----:B--2---:R-:W-:-:S04]  /*0f90*/  LEA R14, P1, R6, R16, 0x2 ;  /* 0x00000010060e7211 */ /* 0x004fc800078210ff */
[----:B------:R-:W-:Y:S02]  /*0fa0*/  LEA.HI.X R15, R6, R17, R5, 0x2, P1 ;  /* 0x00000011060f7211 */ /* 0x000fe400008f1405 */
[----:B------:R-:W-:-:S05]  /*0fb0*/  FSEL R5, R2, RZ, P0 ;  /* 0x000000ff02057208 */ /* 0x000fca0000000000 */
[----:B------:R1:W-:Y:S02]  /*0fc0*/  STG.E desc[UR4][R14.64], R5 ;  /* 0x000000050e007986 */ /* 0x0003e4000c101904 */
.L_x_41:
[----:B------:R-:W-:Y:S05]  /*0fd0*/  BSYNC.RECONVERGENT B0 ;  /* 0x0000000000007941 */ /* 0x000fea0003800200 */
.L_x_40:
[----:B------:R-:W2:Y:S01]  /*0fe0*/  LDCU.64 UR10, c[0x0][0x458] ;  /* 0x00008b00ff0a77ac */ /* 0x000ea20008000a00 */
[----:B---3--:R-:W-:Y:S01]  /*0ff0*/  IMAD.WIDE.U32 R12, R8, UR6, R12 ;  /* 0x00000006080c7c25 */ /* 0x008fe2000f8e000c */
[----:B------:R-:W3:Y:S03]  /*1000*/  LDCU.64 UR8, c[0x0][0x428] ;  /* 0x00008500ff0877ac */ /* 0x000ee60008000a00 */
[----:B------:R-:W-:Y:S02]  /*1010*/  IMAD R13, R9, UR6, R13 ;  /* 0x00000006090d7c24 */ /* 0x000fe4000f8e020d */
[----:B0-----:R-:W-:-:S04]  /*1020*/  IMAD.WIDE.U32 R6, R25, R10, R12 ;  /* 0x0000000a19067225 */ /* 0x001fc800078e000c */
[----:B------:R-:W-:Y:S01]  /*1030*/  IMAD R11, R25, R11, R7 ;  /* 0x0000000b190b7224 */ /* 0x000fe200078e0207 */
[----:B--2---:R-:W-:-:S04]  /*1040*/  ISETP.NE.U32.AND P0, PT, RZ, UR10, PT ;  /* 0x0000000aff007c0c */ /* 0x004fc8000bf05070 */
[----:B------:R-:W-:Y:S02]  /*1050*/  ISETP.NE.AND.EX P0, PT, RZ, UR11, PT, P0 ;  /* 0x0000000bff007c0c */ /* 0x000fe4000bf05300 */
[----:B---3--:R-:W-:Y:S02]  /*1060*/  LEA R8, P1, R6, UR8, 0x2 ;  /* 0x0000000806087c11 */ /* 0x008fe4000f8210ff */
[----:B------:R-:W-:Y:S02]  /*1070*/  ISETP.NE.OR P0, PT, R4, RZ, !P0 ;  /* 0x000000ff0400720c */ /* 0x000fe40004705670 */
[----:B------:R-:W-:-:S05]  /*1080*/  LEA.HI.X R9, R6, UR9, R11, 0x2, P1 ;  /* 0x0000000906097c11 */ /* 0x000fca00088f140b */
[----:B------:R0:W-:Y:S04]  /*1090*/  STG.E.128 desc[UR4][R8.64], RZ ;  /* 0x000000ff08007986 */ /* 0x0001e8000c101d04 */
[----:B------:R0:W-:Y:S04]  /*10a0*/  STG.E.128 desc[UR4][R8.64+0x1000], RZ ;  /* 0x001000ff08007986 */ /* 0x0001e8000c101d04 */
[----:B------:R0:W-:Y:S04]  /*10b0*/  STG.E.128 desc[UR4][R8.64+0x2000], RZ ;  /* 0x002000ff08007986 */ /* 0x0001e8000c101d04 */
[----:B------:R0:W-:Y:S01]  /*10c0*/  STG.E.128 desc[UR4][R8.64+0x3000], RZ ;  /* 0x003000ff08007986 */ /* 0x0001e2000c101d04 */
[----:B------:R-:W-:Y:S05]  /*10d0*/  @P0 EXIT ;  /* 0x000000000000094d */ /* 0x000fea0003800000 */
[----:B------:R-:W2:Y:S01]  /*10e0*/  LDC R7, c[0x0][0x390] ;  /* 0x0000e400ff077b82 */ /* 0x000ea20000000800 */
[----:B------:R-:W3:Y:S07]  /*10f0*/  LDCU UR7, c[0x0][0x450] ;  /* 0x00008a00ff0777ac */ /* 0x000eee0008000800 */
[----:B-1----:R-:W1:Y:S01]  /*1100*/  LDC.64 R4, c[0x0][0x458] ;  /* 0x00011600ff047b82 */ /* 0x002e620000000a00 */
[----:B---3--:R-:W-:-:S04]  /*1110*/  IMAD R0, R0, UR7, R3 ;  /* 0x0000000700007c24 */ /* 0x008fc8000f8e0203 */
[----:B--2---:R-:W-:-:S04]  /*1120*/  IMAD R3, R0, R7, UR6 ;  /* 0x0000000600037e24 */ /* 0x004fc8000f8e0207 */
[----:B-1----:R-:W-:-:S05]  /*1130*/  IMAD.WIDE R2, R3, 0x4, R4 ;  /* 0x0000000403027825 */ /* 0x002fca00078e0204 */
[----:B------:R-:W-:Y:S01]  /*1140*/  STG.E desc[UR4][R2.64], RZ ;  /* 0x000000ff02007986 */ /* 0x000fe2000c101904 */
[----:B------:R-:W-:Y:S05]  /*1150*/  EXIT ;  /* 0x000000000000794d */ /* 0x000fea0003800000 */
.L_x_42:
        /* <DEDUP_REMOVED lines=10> */
.L_x_118:


//--------------------- .text._ZN7cutlass13device_kernelIN5flash19enable_sm80_to_sm89INS1_16FlashAttnBwdSm80INS1_25CollectiveMainloopBwdSm80ILi2ELi2EN4cute5tupleIJNS5_1CILi128EEES8_NS7_ILi64EEEEEENS_6half_tEfNS_4arch4Sm80ELb0ELb0ELb1ELb0ELb0ELb0ELb0ELb0ELi2ELi4ELi4ELi4ELb0EEENS1_21CollectiveEpilogueBwdISA_SB_SD_Li256ELb0ELb0ELi2EEENS1_19SingleTileSchedulerILb0ELb0ELb0ELi128EEEEEEEEEvNT_6ParamsE --------------------------
	.section	.text._ZN7cutlass13device_kernelIN5flash19enable_sm80_to_sm89INS1_16FlashAttnBwdSm80INS1_25CollectiveMainloopBwdSm80ILi2ELi2EN4cute5tupleIJNS5_1CILi128EEES8_NS7_ILi64EEEEEENS_6half_tEfNS_4arch4Sm80ELb0ELb0ELb1ELb0ELb0ELb0ELb0ELb0ELi2ELi4ELi4ELi4ELb0EEENS1_21CollectiveEpilogueBwdISA_SB_SD_Li256ELb0ELb0ELi2EEENS1_19SingleTileSchedulerILb0ELb0ELb0ELi128EEEEEEEEEvNT_6ParamsE,"ax",@progbits
	.align	128
.text._ZN7cutlass13device_kernelIN5flash19enable_sm80_to_sm89INS1_16FlashAttnBwdSm80INS1_25CollectiveMainloopBwdSm80ILi2ELi2EN4cute5tupleIJNS5_1CILi128EEES8_NS7_ILi64EEEEEENS_6half_tEfNS_4arch4Sm80ELb0ELb0ELb1ELb0ELb0ELb0ELb0ELb0ELi2ELi4ELi4ELi4ELb0EEENS1_21CollectiveEpilogueBwdISA_SB_SD_Li256ELb0ELb0ELi2EEENS1_19SingleTileSchedulerILb0ELb0ELb0ELi128EEEEEEEEEvNT_6ParamsE:
        .type           _ZN7cutlass13device_kernelIN5flash19enable_sm80_to_sm89INS1_16FlashAttnBwdSm80INS1_25CollectiveMainloopBwdSm80ILi2ELi2EN4cute5tupleIJNS5_1CILi128EEES8_NS7_ILi64EEEEEENS_6half_tEfNS_4arch4Sm80ELb0ELb0ELb1ELb0ELb0ELb0ELb0ELb0ELi2ELi4ELi4ELi4ELb0EEENS1_21CollectiveEpilogueBwdISA_SB_SD_Li256ELb0ELb0ELi2EEENS1_19SingleTileSchedulerILb0ELb0ELb0ELi128EEEEEEEEEvNT_6ParamsE,@function
        .size           _ZN7cutlass13device_kernelIN5flash19enable_sm80_to_sm89INS1_16FlashAttnBwdSm80INS1_25CollectiveMainloopBwdSm80ILi2ELi2EN4cute5tupleIJNS5_1CILi128EEES8_NS7_ILi64EEEEEENS_6half_tEfNS_4arch4Sm80ELb0ELb0ELb1ELb0ELb0ELb0ELb0ELb0ELi2ELi4ELi4ELi4ELb0EEENS1_21CollectiveEpilogueBwdISA_SB_SD_Li256ELb0ELb0ELi2EEENS1_19SingleTileSchedulerILb0ELb0ELb0ELi128EEEEEEEEEvNT_6ParamsE,(.L_x_119 - _ZN7cutlass13device_kernelIN5flash19enable_sm80_to_sm89INS1_16FlashAttnBwdSm80INS1_25CollectiveMainloopBwdSm80ILi2ELi2EN4cute5tupleIJNS5_1CILi128EEES8_NS7_ILi64EEEEEENS_6half_tEfNS_4arch4Sm80ELb0ELb0ELb1ELb0ELb0ELb0ELb0ELb0ELi2ELi4ELi4ELi4ELb0EEENS1_21CollectiveEpilogueBwdISA_SB_SD_Li256ELb0ELb0ELi2EEENS1_19SingleTileSchedulerILb0ELb0ELb0ELi128EEEEEEEEEvNT_6ParamsE)
        .other          _ZN7cutlass13device_kernelIN5flash19enable_sm80_to_sm89INS1_16FlashAttnBwdSm80INS1_25CollectiveMainloopBwdSm80ILi2ELi2EN4cute5tupleIJNS5_1CILi128EEES8_NS7_ILi64EEEEEENS_6half_tEfNS_4arch4Sm80ELb0ELb0ELb1ELb0ELb0ELb0ELb0ELb0ELi2ELi4ELi4ELi4ELb0EEENS1_21CollectiveEpilogueBwdISA_SB_SD_Li256ELb0ELb0ELi2EEENS1_19SingleTileSchedulerILb0ELb0ELb0ELi128EEEEEEEEEvNT_6ParamsE,@"STO_CUDA_ENTRY STV_DEFAULT"
_ZN7cutlass13device_kernelIN5flash19enable_sm80_to_sm89INS1_16FlashAttnBwdSm80INS1_25CollectiveMainloopBwdSm80ILi2ELi2EN4cute5tupleIJNS5_1CILi128EEES8_NS7_ILi64EEEEEENS_6half_tEfNS_4arch4Sm80ELb0ELb0ELb1ELb0ELb0ELb0ELb0ELb0ELi2ELi4ELi4ELi4ELb0EEENS1_21CollectiveEpilogueBwdISA_SB_SD_Li256ELb0ELb0ELi2EEENS1_19SingleTileSchedulerILb0ELb0ELb0ELi128EEEEEEEEEvNT_6ParamsE:
[----:B------:R-:W-:Y:S01]  /*0000*/  LDC R1, c[0x0][0x37c] ;  /* 0x0000df00ff017b82 */ /* 0x000fe20000000800 */
[----:B------:R-:W-:Y:S05]  /*0010*/  EXIT ;  /* 0x000000000000794d */ /* 0x000fea0003800000 */
.L_x_43:
        /* <DEDUP_REMOVED lines=14> */
.L_x_119:


//--------------------- .text._ZN7cutlass13device_kernelIN5flash19enable_sm80_to_sm89INS1_16FlashAttnBwdSm80INS1_25CollectiveMainloopBwdSm80ILi2ELi2EN4cute5tupleIJNS5_1CILi128EEES8_NS7_ILi64EEEEEENS_6half_tEfNS_4arch4Sm80ELb0ELb0ELb1ELb0ELb1ELb0ELb0ELb0ELi2ELi4ELi4ELi4ELb0EEENS1_21CollectiveEpilogueBwdISA_SB_SD_Li256ELb0ELb0ELi2EEENS1_19SingleTileSchedulerILb0ELb0ELb0ELi128EEEEEEEEEvNT_6ParamsE --------------------------
	.section	.text._ZN7cutlass13device_kernelIN5flash19enable_sm80_to_sm89INS1_16FlashAttnBwdSm80INS1_25CollectiveMainloopBwdSm80ILi2ELi2EN4cute5tupleIJNS5_1CILi128EEES8_NS7_ILi64EEEEEENS_6half_tEfNS_4arch4Sm80ELb0ELb0ELb1ELb0ELb1ELb0ELb0ELb0ELi2ELi4ELi4ELi4ELb0EEENS1_21CollectiveEpilogueBwdISA_SB_SD_Li256ELb0ELb0ELi2EEENS1_19SingleTileSchedulerILb0ELb0ELb0ELi128EEEEEEEEEvNT_6ParamsE,"ax",@progbits
	.align	128
.text._ZN7cutlass13device_kernelIN5flash19enable_sm80_to_sm89INS1_16FlashAttnBwdSm80INS1_25CollectiveMainloopBwdSm80ILi2ELi2EN4cute5tupleIJNS5_1CILi128EEES8_NS7_ILi64EEEEEENS_6half_tEfNS_4arch4Sm80ELb0ELb0ELb1ELb0ELb1ELb0ELb0ELb0ELi2ELi4ELi4ELi4ELb0EEENS1_21CollectiveEpilogueBwdISA_SB_SD_Li256ELb0ELb0ELi2EEENS1_19SingleTileSchedulerILb0ELb0ELb0ELi128EEEEEEEEEvNT_6ParamsE:
        .type           _ZN7cutlass13device_kernelIN5flash19enable_sm80_to_sm89INS1_16FlashAttnBwdSm80INS1_25CollectiveMainloopBwdSm80ILi2ELi2EN4cute5tupleIJNS5_1CILi128EEES8_NS7_ILi64EEEEEENS_6half_tEfNS_4arch4Sm80ELb0ELb0ELb1ELb0ELb1ELb0ELb0ELb0ELi2ELi4ELi4ELi4ELb0EEENS1_21CollectiveEpilogueBwdISA_SB_SD_Li256ELb0ELb0ELi2EEENS1_19SingleTileSchedulerILb0ELb0ELb0ELi128EEEEEEEEEvNT_6ParamsE,@function
        .size           _ZN7cutlass13device_kernelIN5flash19enable_sm80_to_sm89INS1_16FlashAttnBwdSm80INS1_25CollectiveMainloopBwdSm80ILi2ELi2EN4cute5tupleIJNS5_1CILi128EEES8_NS7_ILi64EEEEEENS_6half_tEfNS_4arch4Sm80ELb0ELb0ELb1ELb0ELb1ELb0ELb0ELb0ELi2ELi4ELi4ELi4ELb0EEENS1_21CollectiveEpilogueBwdISA_SB_SD_Li256ELb0ELb0ELi2EEENS1_19SingleTileSchedulerILb0ELb0ELb0ELi128EEEEEEEEEvNT_6ParamsE,(.L_x_120 - _ZN7cutlass13device_kernelIN5flash19enable_sm80_to_sm89INS1_16FlashAttnBwdSm80INS1_25CollectiveMainloopBwdSm80ILi2ELi2EN4cute5tupleIJNS5_1CILi128EEES8_NS7_ILi64EEEEEENS_6half_tEfNS_4arch4Sm80ELb0ELb0ELb1ELb0ELb1ELb0ELb0ELb0ELi2ELi4ELi4ELi4ELb0EEENS1_21CollectiveEpilogueBwdISA_SB_SD_Li256ELb0ELb0ELi2EEENS1_19SingleTileSchedulerILb0ELb0ELb0ELi128EEEEEEEEEvNT_6ParamsE)
        .other          _ZN7cutlass13device_kernelIN5flash19enable_sm80_to_sm89INS1_16FlashAttnBwdSm80INS1_25CollectiveMainloopBwdSm80ILi2ELi2EN4cute5tupleIJNS5_1CILi128EEES8_NS7_ILi64EEEEEENS_6half_tEfNS_4arch4Sm80ELb0ELb0ELb1ELb0ELb1ELb0ELb0ELb0ELi2ELi4ELi4ELi4ELb0EEENS1_21CollectiveEpilogueBwdISA_SB_SD_Li256ELb0ELb0ELi2EEENS1_19SingleTileSchedulerILb0ELb0ELb0ELi128EEEEEEEEEvNT_6ParamsE,@"STO_CUDA_ENTRY STV_DEFAULT"
_ZN7cutlass13device_kernelIN5flash19enable_sm80_to_sm89INS1_16FlashAttnBwdSm80INS1_25CollectiveMainloopBwdSm80ILi2ELi2EN4cute5tupleIJNS5_1CILi128EEES8_NS7_ILi64EEEEEENS_6half_tEfNS_4arch4Sm80ELb0ELb0ELb1ELb0ELb1ELb0ELb0ELb0ELi2ELi4ELi4ELi4ELb0EEENS1_21CollectiveEpilogueBwdISA_SB_SD_Li256ELb0ELb0ELi2EEENS1_19SingleTileSchedulerILb0ELb0ELb0ELi128EEEEEEEEEvNT_6ParamsE:
[----:B------:R-:W-:Y:S01]  /*0000*/  LDC R1, c[0x0][0x37c] ;  /* 0x0000df00ff017b82 */ /* 0x000fe20000000800 */
[----:B------:R-:W-:Y:S05]  /*0010*/  EXIT ;  /* 0x000000000000794d */ /* 0x000fea0003800000 */
.L_x_44:
        /* <DEDUP_REMOVED lines=14> */
.L_x_120:


//--------------------- .text._ZN7cutlass13device_kernelIN5flash19enable_sm80_to_sm89INS1_16FlashAttnBwdSm80INS1_25CollectiveMainloopBwdSm80ILi2ELi2EN4cute5tupleIJNS5_1CILi128EEES8_NS7_ILi64EEEEEENS_6half_tEfNS_4arch4Sm80ELb0ELb0ELb1ELb0ELb0ELb0ELb0ELb0ELi2ELi4ELi4ELi4ELb0EEENS1_24CollectiveEpilogueBwdGQAISA_fSD_Li256ELb0ELb0EEENS1_19SingleTileSchedulerILb0ELb0ELb0ELi128EEEEEEEEEvNT_6ParamsE --------------------------
	.section	.text._ZN7cutlass13device_kernelIN5flash19enable_sm80_to_sm89INS1_16FlashAttnBwdSm80INS1_25CollectiveMainloopBwdSm80ILi2ELi2EN4cute5tupleIJNS5_1CILi128EEES8_NS7_ILi64EEEEEENS_6half_tEfNS_4arch4Sm80ELb0ELb0ELb1ELb0ELb0ELb0ELb0ELb0ELi2ELi4ELi4ELi4ELb0EEENS1_24CollectiveEpilogueBwdGQAISA_fSD_Li256ELb0ELb0EEENS1_19SingleTileSchedulerILb0ELb0ELb0ELi128EEEEEEEEEvNT_6ParamsE,"ax",@progbits
	.align	128
.text._ZN7cutlass13device_kernelIN5flash19enable_sm80_to_sm89INS1_16FlashAttnBwdSm80INS1_25CollectiveMainloopBwdSm80ILi2ELi2EN4cute5tupleIJNS5_1CILi128EEES8_NS7_ILi64EEEEEENS_6half_tEfNS_4arch4Sm80ELb0ELb0ELb1ELb0ELb0ELb0ELb0ELb0ELi2ELi4ELi4ELi4ELb0EEENS1_24CollectiveEpilogueBwdGQAISA_fSD_Li256ELb0ELb0EEENS1_19SingleTileSchedulerILb0ELb0ELb0ELi128EEEEEEEEEvNT_6ParamsE:
        .type           _ZN7cutlass13device_kernelIN5flash19enable_sm80_to_sm89INS1_16FlashAttnBwdSm80INS1_25CollectiveMainloopBwdSm80ILi2ELi2EN4cute5tupleIJNS5_1CILi128EEES8_NS7_ILi64EEEEEENS_6half_tEfNS_4arch4Sm80ELb0ELb0ELb1ELb0ELb0ELb0ELb0ELb0ELi2ELi4ELi4ELi4ELb0EEENS1_24CollectiveEpilogueBwdGQAISA_fSD_Li256ELb0ELb0EEENS1_19SingleTileSchedulerILb0ELb0ELb0ELi128EEEEEEEEEvNT_6ParamsE,@function
        .size           _ZN7cutlass13device_kernelIN5flash19enable_sm80_to_sm89INS1_16FlashAttnBwdSm80INS1_25CollectiveMainloopBwdSm80ILi2ELi2EN4cute5tupleIJNS5_1CILi128EEES8_NS7_ILi64EEEEEENS_6half_tEfNS_4arch4Sm80ELb0ELb0ELb1ELb0ELb0ELb0ELb0ELb0ELi2ELi4ELi4ELi4ELb0EEENS1_24CollectiveEpilogueBwdGQAISA_fSD_Li256ELb0ELb0EEENS1_19SingleTileSchedulerILb0ELb0ELb0ELi128EEEEEEEEEvNT_6ParamsE,(.L_x_121 - _ZN7cutlass13device_kernelIN5flash19enable_sm80_to_sm89INS1_16FlashAttnBwdSm80INS1_25CollectiveMainloopBwdSm80ILi2ELi2EN4cute5tupleIJNS5_1CILi128EEES8_NS7_ILi64EEEEEENS_6half_tEfNS_4arch4Sm80ELb0ELb0ELb1ELb0ELb0ELb0ELb0ELb0ELi2ELi4ELi4ELi4ELb0EEENS1_24CollectiveEpilogueBwdGQAISA_fSD_Li256ELb0ELb0EEENS1_19SingleTileSchedulerILb0ELb0ELb0ELi128EEEEEEEEEvNT_6ParamsE)
        .other          _ZN7cutlass13device_kernelIN5flash19enable_sm80_to_sm89INS1_16FlashAttnBwdSm80INS1_25CollectiveMainloopBwdSm80ILi2ELi2EN4cute5tupleIJNS5_1CILi128EEES8_NS7_ILi64EEEEEENS_6half_tEfNS_4arch4Sm80ELb0ELb0ELb1ELb0ELb0ELb0ELb0ELb0ELi2ELi4ELi4ELi4ELb0EEENS1_24CollectiveEpilogueBwdGQAISA_fSD_Li256ELb0ELb0EEENS1_19SingleTileSchedulerILb0ELb0ELb0ELi128EEEEEEEEEvNT_6ParamsE,@"STO_CUDA_ENTRY STV_DEFAULT"
_ZN7cutlass13device_kernelIN5flash19enable_sm80_to_sm89INS1_16FlashAttnBwdSm80INS1_25CollectiveMainloopBwdSm80ILi2ELi2EN4cute5tupleIJNS5_1CILi128EEES8_NS7_ILi64EEEEEENS_6half_tEfNS_4arch4Sm80ELb0ELb0ELb1ELb0ELb0ELb0ELb0ELb0ELi2ELi4ELi4ELi4ELb0EEENS1_24CollectiveEpilogueBwdGQAISA_fSD_Li256ELb0ELb0EEENS1_19SingleTileSchedulerILb0ELb0ELb0ELi128EEEEEEEEEvNT_6ParamsE:
[----:B------:R-:W-:Y:S01]  /*0000*/  LDC R1, c[0x0][0x37c] ;  /* 0x0000df00ff017b82 */ /* 0x000fe20000000800 */
[----:B------:R-:W-:Y:S05]  /*0010*/  EXIT ;  /* 0x000000000000794d */ /* 0x000fea0003800000 */
.L_x_45:
        /* <DEDUP_REMOVED lines=14> */
.L_x_121:


//--------------------- .text._ZN7cutlass13device_kernelIN5flash19enable_sm80_to_sm89INS1_16FlashAttnBwdSm80INS1_25CollectiveMainloopBwdSm80ILi2ELi2EN4cute5tupleIJNS5_1CILi128EEES8_NS7_ILi64EEEEEENS_6half_tEfNS_4arch4Sm80ELb0ELb0ELb1ELb0ELb1ELb0ELb0ELb0ELi2ELi4ELi4ELi4ELb0EEENS1_24CollectiveEpilogueBwdGQAISA_fSD_Li256ELb0ELb1EEENS1_19SingleTileSchedulerILb0ELb0ELb0ELi128EEEEEEEEEvNT_6ParamsE --------------------------
	.section	.text._ZN7cutlass13device_kernelIN5flash19enable_sm80_to_sm89INS1_16FlashAttnBwdSm80INS1_25CollectiveMainloopBwdSm80ILi2ELi2EN4cute5tupleIJNS5_1CILi128EEES8_NS7_ILi64EEEEEENS_6half_tEfNS_4arch4Sm80ELb0ELb0ELb1ELb0ELb1ELb0ELb0ELb0ELi2ELi4ELi4ELi4ELb0EEENS1_24CollectiveEpilogueBwdGQAISA_fSD_Li256ELb0ELb1EEENS1_19SingleTileSchedulerILb0ELb0ELb0ELi128EEEEEEEEEvNT_6ParamsE,"ax",@progbits
	.align	128
.text._ZN7cutlass13device_kernelIN5flash19enable_sm80_to_sm89INS1_16FlashAttnBwdSm80INS1_25CollectiveMainloopBwdSm80ILi2ELi2EN4cute5tupleIJNS5_1CILi128EEES8_NS7_ILi64EEEEEENS_6half_tEfNS_4arch4Sm80ELb0ELb0ELb1ELb0ELb1ELb0ELb0ELb0ELi2ELi4ELi4ELi4ELb0EEENS1_24CollectiveEpilogueBwdGQAISA_fSD_Li256ELb0ELb1EEENS1_19SingleTileSchedulerILb0ELb0ELb0ELi128EEEEEEEEEvNT_6ParamsE:
        .type           _ZN7cutlass13device_kernelIN5flash19enable_sm80_to_sm89INS1_16FlashAttnBwdSm80INS1_25CollectiveMainloopBwdSm80ILi2ELi2EN4cute5tupleIJNS5_1CILi128EEES8_NS7_ILi64EEEEEENS_6half_tEfNS_4arch4Sm80ELb0ELb0ELb1ELb0ELb1ELb0ELb0ELb0ELi2ELi4ELi4ELi4ELb0EEENS1_24CollectiveEpilogueBwdGQAISA_fSD_Li256ELb0ELb1EEENS1_19SingleTileSchedulerILb0ELb0ELb0ELi128EEEEEEEEEvNT_6ParamsE,@function
        .size           _ZN7cutlass13device_kernelIN5flash19enable_sm80_to_sm89INS1_16FlashAttnBwdSm80INS1_25CollectiveMainloopBwdSm80ILi2ELi2EN4cute5tupleIJNS5_1CILi128EEES8_NS7_ILi64EEEEEENS_6half_tEfNS_4arch4Sm80ELb0ELb0ELb1ELb0ELb1ELb0ELb0ELb0ELi2ELi4ELi4ELi4ELb0EEENS1_24CollectiveEpilogueBwdGQAISA_fSD_Li256ELb0ELb1EEENS1_19SingleTileSchedulerILb0ELb0ELb0ELi128EEEEEEEEEvNT_6ParamsE,(.L_x_122 - _ZN7cutlass13device_kernelIN5flash19enable_sm80_to_sm89INS1_16FlashAttnBwdSm80INS1_25CollectiveMainloopBwdSm80ILi2ELi2EN4cute5tupleIJNS5_1CILi128EEES8_NS7_ILi64EEEEEENS_6half_tEfNS_4arch4Sm80ELb0ELb0ELb1ELb0ELb1ELb0ELb0ELb0ELi2ELi4ELi4ELi4ELb0EEENS1_24CollectiveEpilogueBwdGQAISA_fSD_Li256ELb0ELb1EEENS1_19SingleTileSchedulerILb0ELb0ELb0ELi128EEEEEEEEEvNT_6ParamsE)
        .other          _ZN7cutlass13device_kernelIN5flash19enable_sm80_to_sm89INS1_16FlashAttnBwdSm80INS1_25CollectiveMainloopBwdSm80ILi2ELi2EN4cute5tupleIJNS5_1CILi128EEES8_NS7_ILi64EEEEEENS_6half_tEfNS_4arch4Sm80ELb0ELb0ELb1ELb0ELb1ELb0ELb0ELb0ELi2ELi4ELi4ELi4ELb0EEENS1_24CollectiveEpilogueBwdGQAISA_fSD_Li256ELb0ELb1EEENS1_19SingleTileSchedulerILb0ELb0ELb0ELi128EEEEEEEEEvNT_6ParamsE,@"STO_CUDA_ENTRY STV_DEFAULT"
_ZN7cutlass13device_kernelIN5flash19enable_sm80_to_sm89INS1_16FlashAttnBwdSm80INS1_25CollectiveMainloopBwdSm80ILi2ELi2EN4cute5tupleIJNS5_1CILi128EEES8_NS7_ILi64EEEEEENS_6half_tEfNS_4arch4Sm80ELb0ELb0ELb1ELb0ELb1ELb0ELb0ELb0ELi2ELi4ELi4ELi4ELb0EEENS1_24CollectiveEpilogueBwdGQAISA_fSD_Li256ELb0ELb1EEENS1_19SingleTileSchedulerILb0ELb0ELb0ELi128EEEEEEEEEvNT_6ParamsE:
[----:B------:R-:W-:Y:S01]  /*0000*/  LDC R1, c[0x0][0x37c] ;  /* 0x0000df00ff017b82 */ /* 0x000fe20000000800 */
[----:B------:R-:W-:Y:S05]  /*0010*/  EXIT ;  /* 0x000000000000794d */ /* 0x000fea0003800000 */
.L_x_46:
        /* <DEDUP_REMOVED lines=14> */
.L_x_122:


//--------------------- .text._ZN7cutlass13device_kernelIN5flash19enable_sm80_to_sm89INS1_16FlashAttnBwdSm80INS1_25CollectiveMainloopBwdSm80ILi2ELi2EN4cute5tupleIJNS5_1CILi128EEES8_NS7_ILi64EEEEEENS_6half_tEfNS_4arch4Sm80ELb0ELb0ELb1ELb1ELb0ELb0ELb0ELb0ELi2ELi4ELi4ELi4ELb0EEENS1_21CollectiveEpilogueBwdISA_SB_SD_Li256ELb1ELb0ELi2EEENS1_19SingleTileSchedulerILb1ELb0ELb0ELi128EEEEEEEEEvNT_6ParamsE --------------------------
	.section	.text._ZN7cutlass13device_kernelIN5flash19enable_sm80_to_sm89INS1_16FlashAttnBwdSm80INS1_25CollectiveMainloopBwdSm80ILi2ELi2EN4cute5tupleIJNS5_1CILi128EEES8_NS7_ILi64EEEEEENS_6half_tEfNS_4arch4Sm80ELb0ELb0ELb1ELb1ELb0ELb0ELb0ELb0ELi2ELi4ELi4ELi4ELb0EEENS1_21CollectiveEpilogueBwdISA_SB_SD_Li256ELb1ELb0ELi2EEENS1_19SingleTileSchedulerILb1ELb0ELb0ELi128EEEEEEEEEvNT_6ParamsE,"ax",@progbits
	.align	128
.text._ZN7cutlass13device_kernelIN5flash19enable_sm80_to_sm89INS1_16FlashAttnBwdSm80INS1_25CollectiveMainloopBwdSm80ILi2ELi2EN4cute5tupleIJNS5_1CILi128EEES8_NS7_ILi64EEEEEENS_6half_tEfNS_4arch4Sm80ELb0ELb0ELb1ELb1ELb0ELb0ELb0ELb0ELi2ELi4ELi4ELi4ELb0EEENS1_21CollectiveEpilogueBwdISA_SB_SD_Li256ELb1ELb0ELi2EEENS1_19SingleTileSchedulerILb1ELb0ELb0ELi128EEEEEEEEEvNT_6ParamsE:
        .type           _ZN7cutlass13device_kernelIN5flash19enable_sm80_to_sm89INS1_16FlashAttnBwdSm80INS1_25CollectiveMainloopBwdSm80ILi2ELi2EN4cute5tupleIJNS5_1CILi128EEES8_NS7_ILi64EEEEEENS_6half_tEfNS_4arch4Sm80ELb0ELb0ELb1ELb1ELb0ELb0ELb0ELb0ELi2ELi4ELi4ELi4ELb0EEENS1_21CollectiveEpilogueBwdISA_SB_SD_Li256ELb1ELb0ELi2EEENS1_19SingleTileSchedulerILb1ELb0ELb0ELi128EEEEEEEEEvNT_6ParamsE,@function
        .size           _ZN7cutlass13device_kernelIN5flash19enable_sm80_to_sm89INS1_16FlashAttnBwdSm80INS1_25CollectiveMainloopBwdSm80ILi2ELi2EN4cute5tupleIJNS5_1CILi128EEES8_NS7_ILi64EEEEEENS_6half_tEfNS_4arch4Sm80ELb0ELb0ELb1ELb1ELb0ELb0ELb0ELb0ELi2ELi4ELi4ELi4ELb0EEENS1_21CollectiveEpilogueBwdISA_SB_SD_Li256ELb1ELb0ELi2EEENS1_19SingleTileSchedulerILb1ELb0ELb0ELi128EEEEEEEEEvNT_6ParamsE,(.L_x_123 - _ZN7cutlass13device_kernelIN5flash19enable_sm80_to_sm89INS1_16FlashAttnBwdSm80INS1_25CollectiveMainloopBwdSm80ILi2ELi2EN4cute5tupleIJNS5_1CILi128EEES8_NS7_ILi64EEEEEENS_6half_tEfNS_4arch4Sm80ELb0ELb0ELb1ELb1ELb0ELb0ELb0ELb0ELi2ELi4ELi4ELi4ELb0EEENS1_21CollectiveEpilogueBwdISA_SB_SD_Li256ELb1ELb0ELi2EEENS1_19SingleTileSchedulerILb1ELb0ELb0ELi128EEEEEEEEEvNT_6ParamsE)
        .other          _ZN7cutlass13device_kernelIN5flash19enable_sm80_to_sm89INS1_16FlashAttnBwdSm80INS1_25CollectiveMainloopBwdSm80ILi2ELi2EN4cute5tupleIJNS5_1CILi128EEES8_NS7_ILi64EEEEEENS_6half_tEfNS_4arch4Sm80ELb0ELb0ELb1ELb1ELb0ELb0ELb0ELb0ELi2ELi4ELi4ELi4ELb0EEENS1_21CollectiveEpilogueBwdISA_SB_SD_Li256ELb1ELb0ELi2EEENS1_19SingleTileSchedulerILb1ELb0ELb0ELi128EEEEEEEEEvNT_6ParamsE,@"STO_CUDA_ENTRY STV_DEFAULT"
_ZN7cutlass13device_kernelIN5flash19enable_sm80_to_sm89INS1_16FlashAttnBwdSm80INS1_25CollectiveMainloopBwdSm80ILi2ELi2EN4cute5tupleIJNS5_1CILi128EEES8_NS7_ILi64EEEEEENS_6half_tEfNS_4arch4Sm80ELb0ELb0ELb1ELb1ELb0ELb0ELb0ELb0ELi2ELi4ELi4ELi4ELb0EEENS1_21CollectiveEpilogueBwdISA_SB_SD_Li256ELb1ELb0ELi2EEENS1_19SingleTileSchedulerILb1ELb0ELb0ELi128EEEEEEEEEvNT_6ParamsE:
[----:B------:R-:W-:Y:S01]  /*0000*/  LDC R1, c[0x0][0x37c] ;  /* 0x0000df00ff017b82 */ /* 0x000fe20000000800 */
[----:B------:R-:W-:Y:S05]  /*0010*/  EXIT ;  /* 0x000000000000794d */ /* 0x000fea0003800000 */
.L_x_47:
        /* <DEDUP_REMOVED lines=14> */
.L_x_123:


//--------------------- .text._ZN7cutlass13device_kernelIN5flash19enable_sm80_to_sm89INS1_16FlashAttnBwdSm80INS1_25CollectiveMainloopBwdSm80ILi2ELi2EN4cute5tupleIJNS5_1CILi128EEES8_NS7_ILi64EEEEEENS_6half_tEfNS_4arch4Sm80ELb0ELb0ELb1ELb1ELb1ELb0ELb0ELb0ELi2ELi4ELi4ELi4ELb0EEENS1_21CollectiveEpilogueBwdISA_SB_SD_Li256ELb1ELb0ELi2EEENS1_19SingleTileSchedulerILb1ELb0ELb0ELi128EEEEEEEEEvNT_6ParamsE --------------------------
	.section	.text._ZN7cutlass13device_kernelIN5flash19enable_sm80_to_sm89INS1_16FlashAttnBwdSm80INS1_25CollectiveMainloopBwdSm80ILi2ELi2EN4cute5tupleIJNS5_1CILi128EEES8_NS7_ILi64EEEEEENS_6half_tEfNS_4arch4Sm80ELb0ELb0ELb1ELb1ELb1ELb0ELb0ELb0ELi2ELi4ELi4ELi4ELb0EEENS1_21CollectiveEpilogueBwdISA_SB_SD_Li256ELb1ELb0ELi2EEENS1_19SingleTileSchedulerILb1ELb0ELb0ELi128EEEEEEEEEvNT_6ParamsE,"ax",@progbits
	.align	128
.text._ZN7cutlass13device_kernelIN5flash19enable_sm80_to_sm89INS1_16FlashAttnBwdSm80INS1_25CollectiveMainloopBwdSm80ILi2ELi2EN4cute5tupleIJNS5_1CILi128EEES8_NS7_ILi64EEEEEENS_6half_tEfNS_4arch4Sm80ELb0ELb0ELb1ELb1ELb1ELb0ELb0ELb0ELi2ELi4ELi4ELi4ELb0EEENS1_21CollectiveEpilogueBwdISA_SB_SD_Li256ELb1ELb0ELi2EEENS1_19SingleTileSchedulerILb1ELb0ELb0ELi128EEEEEEEEEvNT_6ParamsE:
        .type           _ZN7cutlass13device_kernelIN5flash19enable_sm80_to_sm89INS1_16FlashAttnBwdSm80INS1_25CollectiveMainloopBwdSm80ILi2ELi2EN4cute5tupleIJNS5_1CILi128EEES8_NS7_ILi64EEEEEENS_6half_tEfNS_4arch4Sm80ELb0ELb0ELb1ELb1ELb1ELb0ELb0ELb0ELi2ELi4ELi4ELi4ELb0EEENS1_21CollectiveEpilogueBwdISA_SB_SD_Li256ELb1ELb0ELi2EEENS1_19SingleTileSchedulerILb1ELb0ELb0ELi128EEEEEEEEEvNT_6ParamsE,@function
        .size           _ZN7cutlass13device_kernelIN5flash19enable_sm80_to_sm89INS1_16FlashAttnBwdSm80INS1_25CollectiveMainloopBwdSm80ILi2ELi2EN4cute5tupleIJNS5_1CILi128EEES8_NS7_ILi64EEEEEENS_6half_tEfNS_4arch4Sm80ELb0ELb0ELb1ELb1ELb1ELb0ELb0ELb0ELi2ELi4ELi4ELi4ELb0EEENS1_21CollectiveEpilogueBwdISA_SB_SD_Li256ELb1ELb0ELi2EEENS1_19SingleTileSchedulerILb1ELb0ELb0ELi128EEEEEEEEEvNT_6ParamsE,(.L_x_124 - _ZN7cutlass13device_kernelIN5flash19enable_sm80_to_sm89INS1_16FlashAttnBwdSm80INS1_25CollectiveMainloopBwdSm80ILi2ELi2EN4cute5tupleIJNS5_1CILi128EEES8_NS7_ILi64EEEEEENS_6half_tEfNS_4arch4Sm80ELb0ELb0ELb1ELb1ELb1ELb0ELb0ELb0ELi2ELi4ELi4ELi4ELb0EEENS1_21CollectiveEpilogueBwdISA_SB_SD_Li256ELb1ELb0ELi2EEENS1_19SingleTileSchedulerILb1ELb0ELb0ELi128EEEEEEEEEvNT_6ParamsE)
        .other          _ZN7cutlass13device_kernelIN5flash19enable_sm80_to_sm89INS1_16FlashAttnBwdSm80INS1_25CollectiveMainloopBwdSm80ILi2ELi2EN4cute5tupleIJNS5_1CILi128EEES8_NS7_ILi64EEEEEENS_6half_tEfNS_4arch4Sm80ELb0ELb0ELb1ELb1ELb1ELb0ELb0ELb0ELi2ELi4ELi4ELi4ELb0EEENS1_21CollectiveEpilogueBwdISA_SB_SD_Li256ELb1ELb0ELi2EEENS1_19SingleTileSchedulerILb1ELb0ELb0ELi128EEEEEEEEEvNT_6ParamsE,@"STO_CUDA_ENTRY STV_DEFAULT"
_ZN7cutlass13device_kernelIN5flash19enable_sm80_to_sm89INS1_16FlashAttnBwdSm80INS1_25CollectiveMainloopBwdSm80ILi2ELi2EN4cute5tupleIJNS5_1CILi128EEES8_NS7_ILi64EEEEEENS_6half_tEfNS_4arch4Sm80ELb0ELb0ELb1ELb1ELb1ELb0ELb0ELb0ELi2ELi4ELi4ELi4ELb0EEENS1_21CollectiveEpilogueBwdISA_SB_SD_Li256ELb1ELb0ELi2EEENS1_19SingleTileSchedulerILb1ELb0ELb0ELi128EEEEEEEEEvNT_6ParamsE:
[----:B------:R-:W-:Y:S01]  /*0000*/  LDC R1, c[0x0][0x37c] ;  /* 0x0000df00ff017b82 */ /* 0x000fe20000000800 */
[----:B------:R-:W-:Y:S05]  /*0010*/  EXIT ;  /* 0x000000000000794d */ /* 0x000fea0003800000 */
.L_x_48:
        /* <DEDUP_REMOVED lines=14> */
.L_x_124:


//--------------------- .text._ZN7cutlass13device_kernelIN5flash19enable_sm80_to_sm89INS1_16FlashAttnBwdSm80INS1_25CollectiveMainloopBwdSm80ILi2ELi2EN4cute5tupleIJNS5_1CILi128EEES8_NS7_ILi64EEEEEENS_6half_tEfNS_4arch4Sm80ELb0ELb0ELb1ELb1ELb0ELb0ELb0ELb0ELi2ELi4ELi4ELi4ELb0EEENS1_24CollectiveEpilogueBwdGQAISA_fSD_Li256ELb1ELb0EEENS1_19SingleTileSchedulerILb1ELb0ELb0ELi128EEEEEEEEEvNT_6ParamsE --------------------------
	.section	.text._ZN7cutlass13device_kernelIN5flash19enable_sm80_to_sm89INS1_16FlashAttnBwdSm80INS1_25CollectiveMainloopBwdSm80ILi2ELi2EN4cute5tupleIJNS5_1CILi128EEES8_NS7_ILi64EEEEEENS_6half_tEfNS_4arch4Sm80ELb0ELb0ELb1ELb1ELb0ELb0ELb0ELb0ELi2ELi4ELi4ELi4ELb0EEENS1_24CollectiveEpilogueBwdGQAISA_fSD_Li256ELb1ELb0EEENS1_19SingleTileSchedulerILb1ELb0ELb0ELi128EEEEEEEEEvNT_6ParamsE,"ax",@progbits
	.align	128
.text._ZN7cutlass13device_kernelIN5flash19enable_sm80_to_sm89INS1_16FlashAttnBwdSm80INS1_25CollectiveMainloopBwdSm80ILi2ELi2EN4cute5tupleIJNS5_1CILi128EEES8_NS7_ILi64EEEEEENS_6half_tEfNS_4arch4Sm80ELb0ELb0ELb1ELb1ELb0ELb0ELb0ELb0ELi2ELi4ELi4ELi4ELb0EEENS1_24CollectiveEpilogueBwdGQAISA_fSD_Li256ELb1ELb0EEENS1_19SingleTileSchedulerILb1ELb0ELb0ELi128EEEEEEEEEvNT_6ParamsE:
        .type           _ZN7cutlass13device_kernelIN5flash19enable_sm80_to_sm89INS1_16FlashAttnBwdSm80INS1_25CollectiveMainloopBwdSm80ILi2ELi2EN4cute5tupleIJNS5_1CILi128EEES8_NS7_ILi64EEEEEENS_6half_tEfNS_4arch4Sm80ELb0ELb0ELb1ELb1ELb0ELb0ELb0ELb0ELi2ELi4ELi4ELi4ELb0EEENS1_24CollectiveEpilogueBwdGQAISA_fSD_Li256ELb1ELb0EEENS1_19SingleTileSchedulerILb1ELb0ELb0ELi128EEEEEEEEEvNT_6ParamsE,@function
        .size           _ZN7cutlass13device_kernelIN5flash19enable_sm80_to_sm89INS1_16FlashAttnBwdSm80INS1_25CollectiveMainloopBwdSm80ILi2ELi2EN4cute5tupleIJNS5_1CILi128EEES8_NS7_ILi64EEEEEENS_6half_tEfNS_4arch4Sm80ELb0ELb0ELb1ELb1ELb0ELb0ELb0ELb0ELi2ELi4ELi4ELi4ELb0EEENS1_24CollectiveEpilogueBwdGQAISA_fSD_Li256ELb1ELb0EEENS1_19SingleTileSchedulerILb1ELb0ELb0ELi128EEEEEEEEEvNT_6ParamsE,(.L_x_125 - _ZN7cutlass13device_kernelIN5flash19enable_sm80_to_sm89INS1_16FlashAttnBwdSm80INS1_25CollectiveMainloopBwdSm80ILi2ELi2EN4cute5tupleIJNS5_1CILi128EEES8_NS7_ILi64EEEEEENS_6half_tEfNS_4arch4Sm80ELb0ELb0ELb1ELb1ELb0ELb0ELb0ELb0ELi2ELi4ELi4ELi4ELb0EEENS1_24CollectiveEpilogueBwdGQAISA_fSD_Li256ELb1ELb0EEENS1_19SingleTileSchedulerILb1ELb0ELb0ELi128EEEEEEEEEvNT_6ParamsE)
        .other          _ZN7cutlass13device_kernelIN5flash19enable_sm80_to_sm89INS1_16FlashAttnBwdSm80INS1_25CollectiveMainloopBwdSm80ILi2ELi2EN4cute5tupleIJNS5_1CILi128EEES8_NS7_ILi64EEEEEENS_6half_tEfNS_4arch4Sm80ELb0ELb0ELb1ELb1ELb0ELb0ELb0ELb0ELi2ELi4ELi4ELi4ELb0EEENS1_24CollectiveEpilogueBwdGQAISA_fSD_Li256ELb1ELb0EEENS1_19SingleTileSchedulerILb1ELb0ELb0ELi128EEEEEEEEEvNT_6ParamsE,@"STO_CUDA_ENTRY STV_DEFAULT"
_ZN7cutlass13device_kernelIN5flash19enable_sm80_to_sm89INS1_16FlashAttnBwdSm80INS1_25CollectiveMainloopBwdSm80ILi2ELi2EN4cute5tupleIJNS5_1CILi128EEES8_NS7_ILi64EEEEEENS_6half_tEfNS_4arch4Sm80ELb0ELb0ELb1ELb1ELb0ELb0ELb0ELb0ELi2ELi4ELi4ELi4ELb0EEENS1_24CollectiveEpilogueBwdGQAISA_fSD_Li256ELb1ELb0EEENS1_19SingleTileSchedulerILb1ELb0ELb0ELi128EEEEEEEEEvNT_6ParamsE:
[----:B------:R-:W-:Y:S01]  /*0000*/  LDC R1, c[0x0][0x37c] ;  /* 0x0000df00ff017b82 */ /* 0x000fe20000000800 */
[----:B------:R-:W-:Y:S05]  /*0010*/  EXIT ;  /* 0x000000000000794d */ /* 0x000fea0003800000 */
.L_x_49:
        /* <DEDUP_REMOVED lines=14> */
.L_x_125:


//--------------------- .text._ZN7cutlass13device_kernelIN5flash19enable_sm80_to_sm89INS1_16FlashAttnBwdSm80INS1_25CollectiveMainloopBwdSm80ILi2ELi2EN4cute5tupleIJNS5_1CILi128EEES8_NS7_ILi64EEEEEENS_6half_tEfNS_4arch4Sm80ELb0ELb0ELb1ELb1ELb1ELb0ELb0ELb0ELi2ELi4ELi4ELi4ELb0EEENS1_24CollectiveEpilogueBwdGQAISA_fSD_Li256ELb1ELb1EEENS1_19SingleTileSchedulerILb1ELb0ELb0ELi128EEEEEEEEEvNT_6ParamsE --------------------------
	.section	.text._ZN7cutlass13device_kernelIN5flash19enable_sm80_to_sm89INS1_16FlashAttnBwdSm80INS1_25CollectiveMainloopBwdSm80ILi2ELi2EN4cute5tupleIJNS5_1CILi128EEES8_NS7_ILi64EEEEEENS_6half_tEfNS_4arch4Sm80ELb0ELb0ELb1ELb1ELb1ELb0ELb0ELb0ELi2ELi4ELi4ELi4ELb0EEENS1_24CollectiveEpilogueBwdGQAISA_fSD_Li256ELb1ELb1EEENS1_19SingleTileSchedulerILb1ELb0ELb0ELi128EEEEEEEEEvNT_6ParamsE,"ax",@progbits
	.align	128
.text._ZN7cutlass13device_kernelIN5flash19enable_sm80_to_sm89INS1_16FlashAttnBwdSm80INS1_25CollectiveMainloopBwdSm80ILi2ELi2EN4cute5tupleIJNS5_1CILi128EEES8_NS7_ILi64EEEEEENS_6half_tEfNS_4arch4Sm80ELb0ELb0ELb1ELb1ELb1ELb0ELb0ELb0ELi2ELi4ELi4ELi4ELb0EEENS1_24CollectiveEpilogueBwdGQAISA_fSD_Li256ELb1ELb1EEENS1_19SingleTileSchedulerILb1ELb0ELb0ELi128EEEEEEEEEvNT_6ParamsE:
        .type           _ZN7cutlass13device_kernelIN5flash19enable_sm80_to_sm89INS1_16FlashAttnBwdSm80INS1_25CollectiveMainloopBwdSm80ILi2ELi2EN4cute5tupleIJNS5_1CILi128EEES8_NS7_ILi64EEEEEENS_6half_tEfNS_4arch4Sm80ELb0ELb0ELb1ELb1ELb1ELb0ELb0ELb0ELi2ELi4ELi4ELi4ELb0EEENS1_24CollectiveEpilogueBwdGQAISA_fSD_Li256ELb1ELb1EEENS1_19SingleTileSchedulerILb1ELb0ELb0ELi128EEEEEEEEEvNT_6ParamsE,@function
        .size           _ZN7cutlass13device_kernelIN5flash19enable_sm80_to_sm89INS1_16FlashAttnBwdSm80INS1_25CollectiveMainloopBwdSm80ILi2ELi2EN4cute5tupleIJNS5_1CILi128EEES8_NS7_ILi64EEEEEENS_6half_tEfNS_4arch4Sm80ELb0ELb0ELb1ELb1ELb1ELb0ELb0ELb0ELi2ELi4ELi4ELi4ELb0EEENS1_24CollectiveEpilogueBwdGQAISA_fSD_Li256ELb1ELb1EEENS1_19SingleTileSchedulerILb1ELb0ELb0ELi128EEEEEEEEEvNT_6ParamsE,(.L_x_126 - _ZN7cutlass13device_kernelIN5flash19enable_sm80_to_sm89INS1_16FlashAttnBwdSm80INS1_25CollectiveMainloopBwdSm80ILi2ELi2EN4cute5tupleIJNS5_1CILi128EEES8_NS7_ILi64EEEEEENS_6half_tEfNS_4arch4Sm80ELb0ELb0ELb1ELb1ELb1ELb0ELb0ELb0ELi2ELi4ELi4ELi4ELb0EEENS1_24CollectiveEpilogueBwdGQAISA_fSD_Li256ELb1ELb1EEENS1_19SingleTileSchedulerILb1ELb0ELb0ELi128EEEEEEEEEvNT_6ParamsE)
        .other          _ZN7cutlass13device_kernelIN5flash19enable_sm80_to_sm89INS1_16FlashAttnBwdSm80INS1_25CollectiveMainloopBwdSm80ILi2ELi2EN4cute5tupleIJNS5_1CILi128EEES8_NS7_ILi64EEEEEENS_6half_tEfNS_4arch4Sm80ELb0ELb0ELb1ELb1ELb1ELb0ELb0ELb0ELi2ELi4ELi4ELi4ELb0EEENS1_24CollectiveEpilogueBwdGQAISA_fSD_Li256ELb1ELb1EEENS1_19SingleTileSchedulerILb1ELb0ELb0ELi128EEEEEEEEEvNT_6ParamsE,@"STO_CUDA_ENTRY STV_DEFAULT"
_ZN7cutlass13device_kernelIN5flash19enable_sm80_to_sm89INS1_16FlashAttnBwdSm80INS1_25CollectiveMainloopBwdSm80ILi2ELi2EN4cute5tupleIJNS5_1CILi128EEES8_NS7_ILi64EEEEEENS_6half_tEfNS_4arch4Sm80ELb0ELb0ELb1ELb1ELb1ELb0ELb0ELb0ELi2ELi4ELi4ELi4ELb0EEENS1_24CollectiveEpilogueBwdGQAISA_fSD_Li256ELb1ELb1EEENS1_19SingleTileSchedulerILb1ELb0ELb0ELi128EEEEEEEEEvNT_6ParamsE:
[----:B------:R-:W-:Y:S01]  /*0000*/  LDC R1, c[0x0][0x37c] ;  /* 0x0000df00ff017b82 */ /* 0x000fe20000000800 */
[----:B------:R-:W-:Y:S05]  /*0010*/  EXIT ;  /* 0x000000000000794d */ /* 0x000fea0003800000 */
.L_x_50:
        /* <DEDUP_REMOVED lines=14> */
.L_x_126:


//--------------------- .text._ZN7cutlass13device_kernelIN5flash19enable_sm80_to_sm89INS1_16FlashAttnBwdSm80INS1_25CollectiveMainloopBwdSm80ILi2ELi2EN4cute5tupleIJNS5_1CILi128EEES8_NS7_ILi64EEEEEENS_6half_tEfNS_4arch4Sm80ELb0ELb1ELb1ELb0ELb0ELb0ELb0ELb0ELi2ELi4ELi4ELi4ELb0EEENS1_21CollectiveEpilogueBwdISA_SB_SD_Li256ELb0ELb0ELi2EEENS1_19SingleTileSchedulerILb0ELb0ELb0ELi128EEEEEEEEEvNT_6ParamsE --------------------------
	.section	.text._ZN7cutlass13device_kernelIN5flash19enable_sm80_to_sm89INS1_16FlashAttnBwdSm80INS1_25CollectiveMainloopBwdSm80ILi2ELi2EN4cute5tupleIJNS5_1CILi128EEES8_NS7_ILi64EEEEEENS_6half_tEfNS_4arch4Sm80ELb0ELb1ELb1ELb0ELb0ELb0ELb0ELb0ELi2ELi4ELi4ELi4ELb0EEENS1_21CollectiveEpilogueBwdISA_SB_SD_Li256ELb0ELb0ELi2EEENS1_19SingleTileSchedulerILb0ELb0ELb0ELi128EEEEEEEEEvNT_6ParamsE,"ax",@progbits
	.align	128
.text._ZN7cutlass13device_kernelIN5flash19enable_sm80_to_sm89INS1_16FlashAttnBwdSm80INS1_25CollectiveMainloopBwdSm80ILi2ELi2EN4cute5tupleIJNS5_1CILi128EEES8_NS7_ILi64EEEEEENS_6half_tEfNS_4arch4Sm80ELb0ELb1ELb1ELb0ELb0ELb0ELb0ELb0ELi2ELi4ELi4ELi4ELb0EEENS1_21CollectiveEpilogueBwdISA_SB_SD_Li256ELb0ELb0ELi2EEENS1_19SingleTileSchedulerILb0ELb0ELb0ELi128EEEEEEEEEvNT_6ParamsE:
        .type           _ZN7cutlass13device_kernelIN5flash19enable_sm80_to_sm89INS1_16FlashAttnBwdSm80INS1_25CollectiveMainloopBwdSm80ILi2ELi2EN4cute5tupleIJNS5_1CILi128EEES8_NS7_ILi64EEEEEENS_6half_tEfNS_4arch4Sm80ELb0ELb1ELb1ELb0ELb0ELb0ELb0ELb0ELi2ELi4ELi4ELi4ELb0EEENS1_21CollectiveEpilogueBwdISA_SB_SD_Li256ELb0ELb0ELi2EEENS1_19SingleTileSchedulerILb0ELb0ELb0ELi128EEEEEEEEEvNT_6ParamsE,@function
        .size           _ZN7cutlass13device_kernelIN5flash19enable_sm80_to_sm89INS1_16FlashAttnBwdSm80INS1_25CollectiveMainloopBwdSm80ILi2ELi2EN4cute5tupleIJNS5_1CILi128EEES8_NS7_ILi64EEEEEENS_6half_tEfNS_4arch4Sm80ELb0ELb1ELb1ELb0ELb0ELb0ELb0ELb0ELi2ELi4ELi4ELi4ELb0EEENS1_21CollectiveEpilogueBwdISA_SB_SD_Li256ELb0ELb0ELi2EEENS1_19SingleTileSchedulerILb0ELb0ELb0ELi128EEEEEEEEEvNT_6ParamsE,(.L_x_127 - _ZN7cutlass13device_kernelIN5flash19enable_sm80_to_sm89INS1_16FlashAttnBwdSm80INS1_25CollectiveMainloopBwdSm80ILi2ELi2EN4cute5tupleIJNS5_1CILi128EEES8_NS7_ILi64EEEEEENS_6half_tEfNS_4arch4Sm80ELb0ELb1ELb1ELb0ELb0ELb0ELb0ELb0ELi2ELi4ELi4ELi4ELb0EEENS1_21CollectiveEpilogueBwdISA_SB_SD_Li256ELb0ELb0ELi2EEENS1_19SingleTileSchedulerILb0ELb0ELb0ELi128EEEEEEEEEvNT_6ParamsE)
        .other          _ZN7cutlass13device_kernelIN5flash19enable_sm80_to_sm89INS1_16FlashAttnBwdSm80INS1_25CollectiveMainloopBwdSm80ILi2ELi2EN4cute5tupleIJNS5_1CILi128EEES8_NS7_ILi64EEEEEENS_6half_tEfNS_4arch4Sm80ELb0ELb1ELb1ELb0ELb0ELb0ELb0ELb0ELi2ELi4ELi4ELi4ELb0EEENS1_21CollectiveEpilogueBwdISA_SB_SD_Li256ELb0ELb0ELi2EEENS1_19SingleTileSchedulerILb0ELb0ELb0ELi128EEEEEEEEEvNT_6ParamsE,@"STO_CUDA_ENTRY STV_DEFAULT"
_ZN7cutlass13device_kernelIN5flash19enable_sm80_to_sm89INS1_16FlashAttnBwdSm80INS1_25CollectiveMainloopBwdSm80ILi2ELi2EN4cute5tupleIJNS5_1CILi128EEES8_NS7_ILi64EEEEEENS_6half_tEfNS_4arch4Sm80ELb0ELb1ELb1ELb0ELb0ELb0ELb0ELb0ELi2ELi4ELi4ELi4ELb0EEENS1_21CollectiveEpilogueBwdISA_SB_SD_Li256ELb0ELb0ELi2EEENS1_19SingleTileSchedulerILb0ELb0ELb0ELi128EEEEEEEEEvNT_6ParamsE:
[----:B------:R-:W-:Y:S01]  /*0000*/  LDC R1, c[0x0][0x37c] ;  /* 0x0000df00ff017b82 */ /* 0x000fe20000000800 */
[----:B------:R-:W-:Y:S05]  /*0010*/  EXIT ;  /* 0x000000000000794d */ /* 0x000fea0003800000 */
.L_x_51:
        /* <DEDUP_REMOVED lines=14> */
.L_x_127:


//--------------------- .text._ZN7cutlass13device_kernelIN5flash19enable_sm80_to_sm89INS1_16FlashAttnBwdSm80INS1_25CollectiveMainloopBwdSm80ILi2ELi2EN4cute5tupleIJNS5_1CILi128EEES8_NS7_ILi64EEEEEENS_6half_tEfNS_4arch4Sm80ELb0ELb1ELb1ELb0ELb1ELb0ELb0ELb0ELi2ELi4ELi4ELi4ELb0EEENS1_21CollectiveEpilogueBwdISA_SB_SD_Li256ELb0ELb0ELi2EEENS1_19SingleTileSchedulerILb0ELb0ELb0ELi128EEEEEEEEEvNT_6ParamsE --------------------------
	.section	.text._ZN7cutlass13device_kernelIN5flash19enable_sm80_to_sm89INS1_16FlashAttnBwdSm80INS1_25CollectiveMainloopBwdSm80ILi2ELi2EN4cute5tupleIJNS5_1CILi128EEES8_NS7_ILi64EEEEEENS_6half_tEfNS_4arch4Sm80ELb0ELb1ELb1ELb0ELb1ELb0ELb0ELb0ELi2ELi4ELi4ELi4ELb0EEENS1_21CollectiveEpilogueBwdISA_SB_SD_Li256ELb0ELb0ELi2EEENS1_19SingleTileSchedulerILb0ELb0ELb0ELi128EEEEEEEEEvNT_6ParamsE,"ax",@progbits
	.align	128
.text._ZN7cutlass13device_kernelIN5flash19enable_sm80_to_sm89INS1_16FlashAttnBwdSm80INS1_25CollectiveMainloopBwdSm80ILi2ELi2EN4cute5tupleIJNS5_1CILi128EEES8_NS7_ILi64EEEEEENS_6half_tEfNS_4arch4Sm80ELb0ELb1ELb1ELb0ELb1ELb0ELb0ELb0ELi2ELi4ELi4ELi4ELb0EEENS1_21CollectiveEpilogueBwdISA_SB_SD_Li256ELb0ELb0ELi2EEENS1_19SingleTileSchedulerILb0ELb0ELb0ELi128EEEEEEEEEvNT_6ParamsE:
        .type           _ZN7cutlass13device_kernelIN5flash19enable_sm80_to_sm89INS1_16FlashAttnBwdSm80INS1_25CollectiveMainloopBwdSm80ILi2ELi2EN4cute5tupleIJNS5_1CILi128EEES8_NS7_ILi64EEEEEENS_6half_tEfNS_4arch4Sm80ELb0ELb1ELb1ELb0ELb1ELb0ELb0ELb0ELi2ELi4ELi4ELi4ELb0EEENS1_21CollectiveEpilogueBwdISA_SB_SD_Li256ELb0ELb0ELi2EEENS1_19SingleTileSchedulerILb0ELb0ELb0ELi128EEEEEEEEEvNT_6ParamsE,@function
        .size           _ZN7cutlass13device_kernelIN5flash19enable_sm80_to_sm89INS1_16FlashAttnBwdSm80INS1_25CollectiveMainloopBwdSm80ILi2ELi2EN4cute5tupleIJNS5_1CILi128EEES8_NS7_ILi64EEEEEENS_6half_tEfNS_4arch4Sm80ELb0ELb1ELb1ELb0ELb1ELb0ELb0ELb0ELi2ELi4ELi4ELi4ELb0EEENS1_21CollectiveEpilogueBwdISA_SB_SD_Li256ELb0ELb0ELi2EEENS1_19SingleTileSchedulerILb0ELb0ELb0ELi128EEEEEEEEEvNT_6ParamsE,(.L_x_128 - _ZN7cutlass13device_kernelIN5flash19enable_sm80_to_sm89INS1_16FlashAttnBwdSm80INS1_25CollectiveMainloopBwdSm80ILi2ELi2EN4cute5tupleIJNS5_1CILi128EEES8_NS7_ILi64EEEEEENS_6half_tEfNS_4arch4Sm80ELb0ELb1ELb1ELb0ELb1ELb0ELb0ELb0ELi2ELi4ELi4ELi4ELb0EEENS1_21CollectiveEpilogueBwdISA_SB_SD_Li256ELb0ELb0ELi2EEENS1_19SingleTileSchedulerILb0ELb0ELb0ELi128EEEEEEEEEvNT_6ParamsE)
        .other          _ZN7cutlass13device_kernelIN5flash19enable_sm80_to_sm89INS1_16FlashAttnBwdSm80INS1_25CollectiveMainloopBwdSm80ILi2ELi2EN4cute5tupleIJNS5_1CILi128EEES8_NS7_ILi64EEEEEENS_6half_tEfNS_4arch4Sm80ELb0ELb1ELb1ELb0ELb1ELb0ELb0ELb0ELi2ELi4ELi4ELi4ELb0EEENS1_21CollectiveEpilogueBwdISA_SB_SD_Li256ELb0ELb0ELi2EEENS1_19SingleTileSchedulerILb0ELb0ELb0ELi128EEEEEEEEEvNT_6ParamsE,@"STO_CUDA_ENTRY STV_DEFAULT"
_ZN7cutlass13device_kernelIN5flash19enable_sm80_to_sm89INS1_16FlashAttnBwdSm80INS1_25CollectiveMainloopBwdSm80ILi2ELi2EN4cute5tupleIJNS5_1CILi128EEES8_NS7_ILi64EEEEEENS_6half_tEfNS_4arch4Sm80ELb0ELb1ELb1ELb0ELb1ELb0ELb0ELb0ELi2ELi4ELi4ELi4ELb0EEENS1_21CollectiveEpilogueBwdISA_SB_SD_Li256ELb0ELb0ELi2EEENS1_19SingleTileSchedulerILb0ELb0ELb0ELi128EEEEEEEEEvNT_6ParamsE:
[----:B------:R-:W-:Y:S01]  /*0000*/  LDC R1, c[0x0][0x37c] ;  /* 0x0000df00ff017b82 */ /* 0x000fe20000000800 */
[----:B------:R-:W-:Y:S05]  /*0010*/  EXIT ;  /* 0x000000000000794d */ /* 0x000fea0003800000 */
.L_x_52:
        /* <DEDUP_REMOVED lines=14> */
.L_x_128:


//--------------------- .text._ZN7cutlass13device_kernelIN5flash19enable_sm80_to_sm89INS1_16FlashAttnBwdSm80INS1_25CollectiveMainloopBwdSm80ILi2ELi2EN4cute5tupleIJNS5_1CILi128EEES8_NS7_ILi64EEEEEENS_6half_tEfNS_4arch4Sm80ELb0ELb1ELb1ELb0ELb0ELb0ELb0ELb0ELi2ELi4ELi4ELi4ELb0EEENS1_24CollectiveEpilogueBwdGQAISA_fSD_Li256ELb0ELb0EEENS1_19SingleTileSchedulerILb0ELb0ELb0ELi128EEEEEEEEEvNT_6ParamsE --------------------------
	.section	.text._ZN7cutlass13device_kernelIN5flash19enable_sm80_to_sm89INS1_16FlashAttnBwdSm80INS1_25CollectiveMainloopBwdSm80ILi2ELi2EN4cute5tupleIJNS5_1CILi128EEES8_NS7_ILi64EEEEEENS_6half_tEfNS_4arch4Sm80ELb0ELb1ELb1ELb0ELb0ELb0ELb0ELb0ELi2ELi4ELi4ELi4ELb0EEENS1_24CollectiveEpilogueBwdGQAISA_fSD_Li256ELb0ELb0EEENS1_19SingleTileSchedulerILb0ELb0ELb0ELi128EEEEEEEEEvNT_6ParamsE,"ax",@progbits
	.align	128
.text._ZN7cutlass13device_kernelIN5flash19enable_sm80_to_sm89INS1_16FlashAttnBwdSm80INS1_25CollectiveMainloopBwdSm80ILi2ELi2EN4cute5tupleIJNS5_1CILi128EEES8_NS7_ILi64EEEEEENS_6half_tEfNS_4arch4Sm80ELb0ELb1ELb1ELb0ELb0ELb0ELb0ELb0ELi2ELi4ELi4ELi4ELb0EEENS1_24CollectiveEpilogueBwdGQAISA_fSD_Li256ELb0ELb0EEENS1_19SingleTileSchedulerILb0ELb0ELb0ELi128EEEEEEEEEvNT_6ParamsE:
        .type           _ZN7cutlass13device_kernelIN5flash19enable_sm80_to_sm89INS1_16FlashAttnBwdSm80INS1_25CollectiveMainloopBwdSm80ILi2ELi2EN4cute5tupleIJNS5_1CILi128EEES8_NS7_ILi64EEEEEENS_6half_tEfNS_4arch4Sm80ELb0ELb1ELb1ELb0ELb0ELb0ELb0ELb0ELi2ELi4ELi4ELi4ELb0EEENS1_24CollectiveEpilogueBwdGQAISA_fSD_Li256ELb0ELb0EEENS1_19SingleTileSchedulerILb0ELb0ELb0ELi128EEEEEEEEEvNT_6ParamsE,@function
        .size           _ZN7cutlass13device_kernelIN5flash19enable_sm80_to_sm89INS1_16FlashAttnBwdSm80INS1_25CollectiveMainloopBwdSm80ILi2ELi2EN4cute5tupleIJNS5_1CILi128EEES8_NS7_ILi64EEEEEENS_6half_tEfNS_4arch4Sm80ELb0ELb1ELb1ELb0ELb0ELb0ELb0ELb0ELi2ELi4ELi4ELi4ELb0EEENS1_24CollectiveEpilogueBwdGQAISA_fSD_Li256ELb0ELb0EEENS1_19SingleTileSchedulerILb0ELb0ELb0ELi128EEEEEEEEEvNT_6ParamsE,(.L_x_129 - _ZN7cutlass13device_kernelIN5flash19enable_sm80_to_sm89INS1_16FlashAttnBwdSm80INS1_25CollectiveMainloopBwdSm80ILi2ELi2EN4cute5tupleIJNS5_1CILi128EEES8_NS7_ILi64EEEEEENS_6half_tEfNS_4arch4Sm80ELb0ELb1ELb1ELb0ELb0ELb0ELb0ELb0ELi2ELi4ELi4ELi4ELb0EEENS1_24CollectiveEpilogueBwdGQAISA_fSD_Li256ELb0ELb0EEENS1_19SingleTileSchedulerILb0ELb0ELb0ELi128EEEEEEEEEvNT_6ParamsE)
        .other          _ZN7cutlass13device_kernelIN5flash19enable_sm80_to_sm89INS1_16FlashAttnBwdSm80INS1_25CollectiveMainloopBwdSm80ILi2ELi2EN4cute5tupleIJNS5_1CILi128EEES8_NS7_ILi64EEEEEENS_6half_tEfNS_4arch4Sm80ELb0ELb1ELb1ELb0ELb0ELb0ELb0ELb0ELi2ELi4ELi4ELi4ELb0EEENS1_24CollectiveEpilogueBwdGQAISA_fSD_Li256ELb0ELb0EEENS1_19SingleTileSchedulerILb0ELb0ELb0ELi128EEEEEEEEEvNT_6ParamsE,@"STO_CUDA_ENTRY STV_DEFAULT"
_ZN7cutlass13device_kernelIN5flash19enable_sm80_to_sm89INS1_16FlashAttnBwdSm80INS1_25CollectiveMainloopBwdSm80ILi2ELi2EN4cute5tupleIJNS5_1CILi128EEES8_NS7_ILi64EEEEEENS_6half_tEfNS_4arch4Sm80ELb0ELb1ELb1ELb0ELb0ELb0ELb0ELb0ELi2ELi4ELi4ELi4ELb0EEENS1_24CollectiveEpilogueBwdGQAISA_fSD_Li256ELb0ELb0EEENS1_19SingleTileSchedulerILb0ELb0ELb0ELi128EEEEEEEEEvNT_6ParamsE:
[----:B------:R-:W-:Y:S01]  /*0000*/  LDC R1, c[0x0][0x37c] ;  /* 0x0000df00ff017b82 */ /* 0x000fe20000000800 */
[----:B------:R-:W-:Y:S05]  /*0010*/  EXIT ;  /* 0x000000000000794d */ /* 0x000fea0003800000 */
.L_x_53:
        /* <DEDUP_REMOVED lines=14> */
.L_x_129:


//--------------------- .text._ZN7cutlass13device_kernelIN5flash19enable_sm80_to_sm89INS1_16FlashAttnBwdSm80INS1_25CollectiveMainloopBwdSm80ILi2ELi2EN4cute5tupleIJNS5_1CILi128EEES8_NS7_ILi64EEEEEENS_6half_tEfNS_4arch4Sm80ELb0ELb1ELb1ELb0ELb1ELb0ELb0ELb0ELi2ELi4ELi4ELi4ELb0EEENS1_24CollectiveEpilogueBwdGQAISA_fSD_Li256ELb0ELb1EEENS1_19SingleTileSchedulerILb0ELb0ELb0ELi128EEEEEEEEEvNT_6ParamsE --------------------------
	.section	.text._ZN7cutlass13device_kernelIN5flash19enable_sm80_to_sm89INS1_16FlashAttnBwdSm80INS1_25CollectiveMainloopBwdSm80ILi2ELi2EN4cute5tupleIJNS5_1CILi128EEES8_NS7_ILi64EEEEEENS_6half_tEfNS_4arch4Sm80ELb0ELb1ELb1ELb0ELb1ELb0ELb0ELb0ELi2ELi4ELi4ELi4ELb0EEENS1_24CollectiveEpilogueBwdGQAISA_fSD_Li256ELb0ELb1EEENS1_19SingleTileSchedulerILb0ELb0ELb0ELi128EEEEEEEEEvNT_6ParamsE,"ax",@progbits
	.align	128
.text._ZN7cutlass13device_kernelIN5flash19enable_sm80_to_sm89INS1_16FlashAttnBwdSm80INS1_25CollectiveMainloopBwdSm80ILi2ELi2EN4cute5tupleIJNS5_1CILi128EEES8_NS7_ILi64EEEEEENS_6half_tEfNS_4arch4Sm80ELb0ELb1ELb1ELb0ELb1ELb0ELb0ELb0ELi2ELi4ELi4ELi4ELb0EEENS1_24CollectiveEpilogueBwdGQAISA_fSD_Li256ELb0ELb1EEENS1_19SingleTileSchedulerILb0ELb0ELb0ELi128EEEEEEEEEvNT_6ParamsE:
        .type           _ZN7cutlass13device_kernelIN5flash19enable_sm80_to_sm89INS1_16FlashAttnBwdSm80INS1_25CollectiveMainloopBwdSm80ILi2ELi2EN4cute5tupleIJNS5_1CILi128EEES8_NS7_ILi64EEEEEENS_6half_tEfNS_4arch4Sm80ELb0ELb1ELb1ELb0ELb1ELb0ELb0ELb0ELi2ELi4ELi4ELi4ELb0EEENS1_24CollectiveEpilogueBwdGQAISA_fSD_Li256ELb0ELb1EEENS1_19SingleTileSchedulerILb0ELb0ELb0ELi128EEEEEEEEEvNT_6ParamsE,@function
        .size           _ZN7cutlass13device_kernelIN5flash19enable_sm80_to_sm89INS1_16FlashAttnBwdSm80INS1_25CollectiveMainloopBwdSm80ILi2ELi2EN4cute5tupleIJNS5_1CILi128EEES8_NS7_ILi64EEEEEENS_6half_tEfNS_4arch4Sm80ELb0ELb1ELb1ELb0ELb1ELb0ELb0ELb0ELi2ELi4ELi4ELi4ELb0EEENS1_24CollectiveEpilogueBwdGQAISA_fSD_Li256ELb0ELb1EEENS1_19SingleTileSchedulerILb0ELb0ELb0ELi128EEEEEEEEEvNT_6ParamsE,(.L_x_130 - _ZN7cutlass13device_kernelIN5flash19enable_sm80_to_sm89INS1_16FlashAttnBwdSm80INS1_25CollectiveMainloopBwdSm80ILi2ELi2EN4cute5tupleIJNS5_1CILi128EEES8_NS7_ILi64EEEEEENS_6half_tEfNS_4arch4Sm80ELb0ELb1ELb1ELb0ELb1ELb0ELb0ELb0ELi2ELi4ELi4ELi4ELb0EEENS1_24CollectiveEpilogueBwdGQAISA_fSD_Li256ELb0ELb1EEENS1_19SingleTileSchedulerILb0ELb0ELb0ELi128EEEEEEEEEvNT_6ParamsE)
        .other          _ZN7cutlass13device_kernelIN5flash19enable_sm80_to_sm89INS1_16FlashAttnBwdSm80INS1_25CollectiveMainloopBwdSm80ILi2ELi2EN4cute5tupleIJNS5_1CILi128EEES8_NS7_ILi64EEEEEENS_6half_tEfNS_4arch4Sm80ELb0ELb1ELb1ELb0ELb1ELb0ELb0ELb0ELi2ELi4ELi4ELi4ELb0EEENS1_24CollectiveEpilogueBwdGQAISA_fSD_Li256ELb0ELb1EEENS1_19SingleTileSchedulerILb0ELb0ELb0ELi128EEEEEEEEEvNT_6ParamsE,@"STO_CUDA_ENTRY STV_DEFAULT"
_ZN7cutlass13device_kernelIN5flash19enable_sm80_to_sm89INS1_16FlashAttnBwdSm80INS1_25CollectiveMainloopBwdSm80ILi2ELi2EN4cute5tupleIJNS5_1CILi128EEES8_NS7_ILi64EEEEEENS_6half_tEfNS_4arch4Sm80ELb0ELb1ELb1ELb0ELb1ELb0ELb0ELb0ELi2ELi4ELi4ELi4ELb0EEENS1_24CollectiveEpilogueBwdGQAISA_fSD_Li256ELb0ELb1EEENS1_19SingleTileSchedulerILb0ELb0ELb0ELi128EEEEEEEEEvNT_6ParamsE:
[----:B------:R-:W-:Y:S01]  /*0000*/  LDC R1, c[0x0][0x37c] ;  /* 0x0000df00ff017b82 */ /* 0x000fe20000000800 */
[----:B------:R-:W-:Y:S05]  /*0010*/  EXIT ;  /* 0x000000000000794d */ /* 0x000fea0003800000 */
.L_x_54:
        /* <DEDUP_REMOVED lines=14> */
.L_x_130:


//--------------------- .text._ZN7cutlass13device_kernelIN5flash19enable_sm80_to_sm89INS1_16FlashAttnBwdSm80INS1_25CollectiveMainloopBwdSm80ILi2ELi2EN4cute5tupleIJNS5_1CILi128EEES8_NS7_ILi64EEEEEENS_6half_tEfNS_4arch4Sm80ELb0ELb1ELb1ELb1ELb0ELb0ELb0ELb0ELi2ELi4ELi4ELi4ELb0EEENS1_21CollectiveEpilogueBwdISA_SB_SD_Li256ELb1ELb0ELi2EEENS1_19SingleTileSchedulerILb1ELb0ELb0ELi128EEEEEEEEEvNT_6ParamsE --------------------------
	.section	.text._ZN7cutlass13device_kernelIN5flash19enable_sm80_to_sm89INS1_16FlashAttnBwdSm80INS1_25CollectiveMainloopBwdSm80ILi2ELi2EN4cute5tupleIJNS5_1CILi128EEES8_NS7_ILi64EEEEEENS_6half_tEfNS_4arch4Sm80ELb0ELb1ELb1ELb1ELb0ELb0ELb0ELb0ELi2ELi4ELi4ELi4ELb0EEENS1_21CollectiveEpilogueBwdISA_SB_SD_Li256ELb1ELb0ELi2EEENS1_19SingleTileSchedulerILb1ELb0ELb0ELi128EEEEEEEEEvNT_6ParamsE,"ax",@progbits
	.align	128
.text._ZN7cutlass13device_kernelIN5flash19enable_sm80_to_sm89INS1_16FlashAttnBwdSm80INS1_25CollectiveMainloopBwdSm80ILi2ELi2EN4cute5tupleIJNS5_1CILi128EEES8_NS7_ILi64EEEEEENS_6half_tEfNS_4arch4Sm80ELb0ELb1ELb1ELb1ELb0ELb0ELb0ELb0ELi2ELi4ELi4ELi4ELb0EEENS1_21CollectiveEpilogueBwdISA_SB_SD_Li256ELb1ELb0ELi2EEENS1_19SingleTileSchedulerILb1ELb0ELb0ELi128EEEEEEEEEvNT_6ParamsE:
        .type           _ZN7cutlass13device_kernelIN5flash19enable_sm80_to_sm89INS1_16FlashAttnBwdSm80INS1_25CollectiveMainloopBwdSm80ILi2ELi2EN4cute5tupleIJNS5_1CILi128EEES8_NS7_ILi64EEEEEENS_6half_tEfNS_4arch4Sm80ELb0ELb1ELb1ELb1ELb0ELb0ELb0ELb0ELi2ELi4ELi4ELi4ELb0EEENS1_21CollectiveEpilogueBwdISA_SB_SD_Li256ELb1ELb0ELi2EEENS1_19SingleTileSchedulerILb1ELb0ELb0ELi128EEEEEEEEEvNT_6ParamsE,@function
        .size           _ZN7cutlass13device_kernelIN5flash19enable_sm80_to_sm89INS1_16FlashAttnBwdSm80INS1_25CollectiveMainloopBwdSm80ILi2ELi2EN4cute5tupleIJNS5_1CILi128EEES8_NS7_ILi64EEEEEENS_6half_tEfNS_4arch4Sm80ELb0ELb1ELb1ELb1ELb0ELb0ELb0ELb0ELi2ELi4ELi4ELi4ELb0EEENS1_21CollectiveEpilogueBwdISA_SB_SD_Li256ELb1ELb0ELi2EEENS1_19SingleTileSchedulerILb1ELb0ELb0ELi128EEEEEEEEEvNT_6ParamsE,(.L_x_131 - _ZN7cutlass13device_kernelIN5flash19enable_sm80_to_sm89INS1_16FlashAttnBwdSm80INS1_25CollectiveMainloopBwdSm80ILi2ELi2EN4cute5tupleIJNS5_1CILi128EEES8_NS7_ILi64EEEEEENS_6half_tEfNS_4arch4Sm80ELb0ELb1ELb1ELb1ELb0ELb0ELb0ELb0ELi2ELi4ELi4ELi4ELb0EEENS1_21CollectiveEpilogueBwdISA_SB_SD_Li256ELb1ELb0ELi2EEENS1_19SingleTileSchedulerILb1ELb0ELb0ELi128EEEEEEEEEvNT_6ParamsE)
        .other          _ZN7cutlass13device_kernelIN5flash19enable_sm80_to_sm89INS1_16FlashAttnBwdSm80INS1_25CollectiveMainloopBwdSm80ILi2ELi2EN4cute5tupleIJNS5_1CILi128EEES8_NS7_ILi64EEEEEENS_6half_tEfNS_4arch4Sm80ELb0ELb1ELb1ELb1ELb0ELb0ELb0ELb0ELi2ELi4ELi4ELi4ELb0EEENS1_21CollectiveEpilogueBwdISA_SB_SD_Li256ELb1ELb0ELi2EEENS1_19SingleTileSchedulerILb1ELb0ELb0ELi128EEEEEEEEEvNT_6ParamsE,@"STO_CUDA_ENTRY STV_DEFAULT"
_ZN7cutlass13device_kernelIN5flash19enable_sm80_to_sm89INS1_16FlashAttnBwdSm80INS1_25CollectiveMainloopBwdSm80ILi2ELi2EN4cute5tupleIJNS5_1CILi128EEES8_NS7_ILi64EEEEEENS_6half_tEfNS_4arch4Sm80ELb0ELb1ELb1ELb1ELb0ELb0ELb0ELb0ELi2ELi4ELi4ELi4ELb0EEENS1_21CollectiveEpilogueBwdISA_SB_SD_Li256ELb1ELb0ELi2EEENS1_19SingleTileSchedulerILb1ELb0ELb0ELi128EEEEEEEEEvNT_6ParamsE:
[----:B------:R-:W-:Y:S01]  /*0000*/  LDC R1, c[0x0][0x37c] ;  /* 0x0000df00ff017b82 */ /* 0x000fe20000000800 */
[----:B------:R-:W-:Y:S05]  /*0010*/  EXIT ;  /* 0x000000000000794d */ /* 0x000fea0003800000 */
.L_x_55:
        /* <DEDUP_REMOVED lines=14> */
.L_x_131:


//--------------------- .text._ZN7cutlass13device_kernelIN5flash19enable_sm80_to_sm89INS1_16FlashAttnBwdSm80INS1_25CollectiveMainloopBwdSm80ILi2ELi2EN4cute5tupleIJNS5_1CILi128EEES8_NS7_ILi64EEEEEENS_6half_tEfNS_4arch4Sm80ELb0ELb1ELb1ELb1ELb1ELb0ELb0ELb0ELi2ELi4ELi4ELi4ELb0EEENS1_21CollectiveEpilogueBwdISA_SB_SD_Li256ELb1ELb0ELi2EEENS1_19SingleTileSchedulerILb1ELb0ELb0ELi128EEEEEEEEEvNT_6ParamsE --------------------------
	.section	.text._ZN7cutlass13device_kernelIN5flash19enable_sm80_to_sm89INS1_16FlashAttnBwdSm80INS1_25CollectiveMainloopBwdSm80ILi2ELi2EN4cute5tupleIJNS5_1CILi128EEES8_NS7_ILi64EEEEEENS_6half_tEfNS_4arch4Sm80ELb0ELb1ELb1ELb1ELb1ELb0ELb0ELb0ELi2ELi4ELi4ELi4ELb0EEENS1_21CollectiveEpilogueBwdISA_SB_SD_Li256ELb1ELb0ELi2EEENS1_19SingleTileSchedulerILb1ELb0ELb0ELi128EEEEEEEEEvNT_6ParamsE,"ax",@progbits
	.align	128
.text._ZN7cutlass13device_kernelIN5flash19enable_sm80_to_sm89INS1_16FlashAttnBwdSm80INS1_25CollectiveMainloopBwdSm80ILi2ELi2EN4cute5tupleIJNS5_1CILi128EEES8_NS7_ILi64EEEEEENS_6half_tEfNS_4arch4Sm80ELb0ELb1ELb1ELb1ELb1ELb0ELb0ELb0ELi2ELi4ELi4ELi4ELb0EEENS1_21CollectiveEpilogueBwdISA_SB_SD_Li256ELb1ELb0ELi2EEENS1_19SingleTileSchedulerILb1ELb0ELb0ELi128EEEEEEEEEvNT_6ParamsE:
        .type           _ZN7cutlass13device_kernelIN5flash19enable_sm80_to_sm89INS1_16FlashAttnBwdSm80INS1_25CollectiveMainloopBwdSm80ILi2ELi2EN4cute5tupleIJNS5_1CILi128EEES8_NS7_ILi64EEEEEENS_6half_tEfNS_4arch4Sm80ELb0ELb1ELb1ELb1ELb1ELb0ELb0ELb0ELi2ELi4ELi4ELi4ELb0EEENS1_21CollectiveEpilogueBwdISA_SB_SD_Li256ELb1ELb0ELi2EEENS1_19SingleTileSchedulerILb1ELb0ELb0ELi128EEEEEEEEEvNT_6ParamsE,@function
        .size           _ZN7cutlass13device_kernelIN5flash19enable_sm80_to_sm89INS1_16FlashAttnBwdSm80INS1_25CollectiveMainloopBwdSm80ILi2ELi2EN4cute5tupleIJNS5_1CILi128EEES8_NS7_ILi64EEEEEENS_6half_tEfNS_4arch4Sm80ELb0ELb1ELb1ELb1ELb1ELb0ELb0ELb0ELi2ELi4ELi4ELi4ELb0EEENS1_21CollectiveEpilogueBwdISA_SB_SD_Li256ELb1ELb0ELi2EEENS1_19SingleTileSchedulerILb1ELb0ELb0ELi128EEEEEEEEEvNT_6ParamsE,(.L_x_132 - _ZN7cutlass13device_kernelIN5flash19enable_sm80_to_sm89INS1_16FlashAttnBwdSm80INS1_25CollectiveMainloopBwdSm80ILi2ELi2EN4cute5tupleIJNS5_1CILi128EEES8_NS7_ILi64EEEEEENS_6half_tEfNS_4arch4Sm80ELb0ELb1ELb1ELb1ELb1ELb0ELb0ELb0ELi2ELi4ELi4ELi4ELb0EEENS1_21CollectiveEpilogueBwdISA_SB_SD_Li256ELb1ELb0ELi2EEENS1_19SingleTileSchedulerILb1ELb0ELb0ELi128EEEEEEEEEvNT_6ParamsE)
        .other          _ZN7cutlass13device_kernelIN5flash19enable_sm80_to_sm89INS1_16FlashAttnBwdSm80INS1_25CollectiveMainloopBwdSm80ILi2ELi2EN4cute5tupleIJNS5_1CILi128EEES8_NS7_ILi64EEEEEENS_6half_tEfNS_4arch4Sm80ELb0ELb1ELb1ELb1ELb1ELb0ELb0ELb0ELi2ELi4ELi4ELi4ELb0EEENS1_21CollectiveEpilogueBwdISA_SB_SD_Li256ELb1ELb0ELi2EEENS1_19SingleTileSchedulerILb1ELb0ELb0ELi128EEEEEEEEEvNT_6ParamsE,@"STO_CUDA_ENTRY STV_DEFAULT"
_ZN7cutlass13device_kernelIN5flash19enable_sm80_to_sm89INS1_16FlashAttnBwdSm80INS1_25CollectiveMainloopBwdSm80ILi2ELi2EN4cute5tupleIJNS5_1CILi128EEES8_NS7_ILi64EEEEEENS_6half_tEfNS_4arch4Sm80ELb0ELb1ELb1ELb1ELb1ELb0ELb0ELb0ELi2ELi4ELi4ELi4ELb0EEENS1_21CollectiveEpilogueBwdISA_SB_SD_Li256ELb1ELb0ELi2EEENS1_19SingleTileSchedulerILb1ELb0ELb0ELi128EEEEEEEEEvNT_6ParamsE:
[----:B------:R-:W-:Y:S01]  /*0000*/  LDC R1, c[0x0][0x37c] ;  /* 0x0000df00ff017b82 */ /* 0x000fe20000000800 */
[----:B------:R-:W-:Y:S05]  /*0010*/  EXIT ;  /* 0x000000000000794d */ /* 0x000fea0003800000 */
.L_x_56:
        /* <DEDUP_REMOVED lines=14> */
.L_x_132:


//--------------------- .text._ZN7cutlass13device_kernelIN5flash19enable_sm80_to_sm89INS1_16FlashAttnBwdSm80INS1_25CollectiveMainloopBwdSm80ILi2ELi2EN4cute5tupleIJNS5_1CILi128EEES8_NS7_ILi64EEEEEENS_6half_tEfNS_4arch4Sm80ELb0ELb1ELb1ELb1ELb0ELb0ELb0ELb0ELi2ELi4ELi4ELi4ELb0EEENS1_24CollectiveEpilogueBwdGQAISA_fSD_Li256ELb1ELb0EEENS1_19SingleTileSchedulerILb1ELb0ELb0ELi128EEEEEEEEEvNT_6ParamsE --------------------------
	.section	.text._ZN7cutlass13device_kernelIN5flash19enable_sm80_to_sm89INS1_16FlashAttnBwdSm80INS1_25CollectiveMainloopBwdSm80ILi2ELi2EN4cute5tupleIJNS5_1CILi128EEES8_NS7_ILi64EEEEEENS_6half_tEfNS_4arch4Sm80ELb0ELb1ELb1ELb1ELb0ELb0ELb0ELb0ELi2ELi4ELi4ELi4ELb0EEENS1_24CollectiveEpilogueBwdGQAISA_fSD_Li256ELb1ELb0EEENS1_19SingleTileSchedulerILb1ELb0ELb0ELi128EEEEEEEEEvNT_6ParamsE,"ax",@progbits
	.align	128
.text._ZN7cutlass13device_kernelIN5flash19enable_sm80_to_sm89INS1_16FlashAttnBwdSm80INS1_25CollectiveMainloopBwdSm80ILi2ELi2EN4cute5tupleIJNS5_1CILi128EEES8_NS7_ILi64EEEEEENS_6half_tEfNS_4arch4Sm80ELb0ELb1ELb1ELb1ELb0ELb0ELb0ELb0ELi2ELi4ELi4ELi4ELb0EEENS1_24CollectiveEpilogueBwdGQAISA_fSD_Li256ELb1ELb0EEENS1_19SingleTileSchedulerILb1ELb0ELb0ELi128EEEEEEEEEvNT_6ParamsE:
        .type           _ZN7cutlass13device_kernelIN5flash19enable_sm80_to_sm89INS1_16FlashAttnBwdSm80INS1_25CollectiveMainloopBwdSm80ILi2ELi2EN4cute5tupleIJNS5_1CILi128EEES8_NS7_ILi64EEEEEENS_6half_tEfNS_4arch4Sm80ELb0ELb1ELb1ELb1ELb0ELb0ELb0ELb0ELi2ELi4ELi4ELi4ELb0EEENS1_24CollectiveEpilogueBwdGQAISA_fSD_Li256ELb1ELb0EEENS1_19SingleTileSchedulerILb1ELb0ELb0ELi128EEEEEEEEEvNT_6ParamsE,@function
        .size           _ZN7cutlass13device_kernelIN5flash19enable_sm80_to_sm89INS1_16FlashAttnBwdSm80INS1_25CollectiveMainloopBwdSm80ILi2ELi2EN4cute5tupleIJNS5_1CILi128EEES8_NS7_ILi64EEEEEENS_6half_tEfNS_4arch4Sm80ELb0ELb1ELb1ELb1ELb0ELb0ELb0ELb0ELi2ELi4ELi4ELi4ELb0EEENS1_24CollectiveEpilogueBwdGQAISA_fSD_Li256ELb1ELb0EEENS1_19SingleTileSchedulerILb1ELb0ELb0ELi128EEEEEEEEEvNT_6ParamsE,(.L_x_133 - _ZN7cutlass13device_kernelIN5flash19enable_sm80_to_sm89INS1_16FlashAttnBwdSm80INS1_25CollectiveMainloopBwdSm80ILi2ELi2EN4cute5tupleIJNS5_1CILi128EEES8_NS7_ILi64EEEEEENS_6half_tEfNS_4arch4Sm80ELb0ELb1ELb1ELb1ELb0ELb0ELb0ELb0ELi2ELi4ELi4ELi4ELb0EEENS1_24CollectiveEpilogueBwdGQAISA_fSD_Li256ELb1ELb0EEENS1_19SingleTileSchedulerILb1ELb0ELb0ELi128EEEEEEEEEvNT_6ParamsE)
        .other          _ZN7cutlass13device_kernelIN5flash19enable_sm80_to_sm89INS1_16FlashAttnBwdSm80INS1_25CollectiveMainloopBwdSm80ILi2ELi2EN4cute5tupleIJNS5_1CILi128EEES8_NS7_ILi64EEEEEENS_6half_tEfNS_4arch4Sm80ELb0ELb1ELb1ELb1ELb0ELb0ELb0ELb0ELi2ELi4ELi4ELi4ELb0EEENS1_24CollectiveEpilogueBwdGQAISA_fSD_Li256ELb1ELb0EEENS1_19SingleTileSchedulerILb1ELb0ELb0ELi128EEEEEEEEEvNT_6ParamsE,@"STO_CUDA_ENTRY STV_DEFAULT"
_ZN7cutlass13device_kernelIN5flash19enable_sm80_to_sm89INS1_16FlashAttnBwdSm80INS1_25CollectiveMainloopBwdSm80ILi2ELi2EN4cute5tupleIJNS5_1CILi128EEES8_NS7_ILi64EEEEEENS_6half_tEfNS_4arch4Sm80ELb0ELb1ELb1ELb1ELb0ELb0ELb0ELb0ELi2ELi4ELi4ELi4ELb0EEENS1_24CollectiveEpilogueBwdGQAISA_fSD_Li256ELb1ELb0EEENS1_19SingleTileSchedulerILb1ELb0ELb0ELi128EEEEEEEEEvNT_6ParamsE:
[----:B------:R-:W-:Y:S01]  /*0000*/  LDC R1, c[0x0][0x37c] ;  /* 0x0000df00ff017b82 */ /* 0x000fe20000000800 */
[----:B------:R-:W-:Y:S05]  /*0010*/  EXIT ;  /* 0x000000000000794d */ /* 0x000fea0003800000 */
.L_x_57:
        /* <DEDUP_REMOVED lines=14> */
.L_x_133:


//--------------------- .text._ZN7cutlass13device_kernelIN5flash19enable_sm80_to_sm89INS1_16FlashAttnBwdSm80INS1_25CollectiveMainloopBwdSm80ILi2ELi2EN4cute5tupleIJNS5_1CILi128EEES8_NS7_ILi64EEEEEENS_6half_tEfNS_4arch4Sm80ELb0ELb1ELb1ELb1ELb1ELb0ELb0ELb0ELi2ELi4ELi4ELi4ELb0EEENS1_24CollectiveEpilogueBwdGQAISA_fSD_Li256ELb1ELb1EEENS1_19SingleTileSchedulerILb1ELb0ELb0ELi128EEEEEEEEEvNT_6ParamsE --------------------------
	.section	.text._ZN7cutlass13device_kernelIN5flash19enable_sm80_to_sm89INS1_16FlashAttnBwdSm80INS1_25CollectiveMainloopBwdSm80ILi2ELi2EN4cute5tupleIJNS5_1CILi128EEES8_NS7_ILi64EEEEEENS_6half_tEfNS_4arch4Sm80ELb0ELb1ELb1ELb1ELb1ELb0ELb0ELb0ELi2ELi4ELi4ELi4ELb0EEENS1_24CollectiveEpilogueBwdGQAISA_fSD_Li256ELb1ELb1EEENS1_19SingleTileSchedulerILb1ELb0ELb0ELi128EEEEEEEEEvNT_6ParamsE,"ax",@progbits
	.align	128
.text._ZN7cutlass13device_kernelIN5flash19enable_sm80_to_sm89INS1_16FlashAttnBwdSm80INS1_25CollectiveMainloopBwdSm80ILi2ELi2EN4cute5tupleIJNS5_1CILi128EEES8_NS7_ILi64EEEEEENS_6half_tEfNS_4arch4Sm80ELb0ELb1ELb1ELb1ELb1ELb0ELb0ELb0ELi2ELi4ELi4ELi4ELb0EEENS1_24CollectiveEpilogueBwdGQAISA_fSD_Li256ELb1ELb1EEENS1_19SingleTileSchedulerILb1ELb0ELb0ELi128EEEEEEEEEvNT_6ParamsE:
        .type           _ZN7cutlass13device_kernelIN5flash19enable_sm80_to_sm89INS1_16FlashAttnBwdSm80INS1_25CollectiveMainloopBwdSm80ILi2ELi2EN4cute5tupleIJNS5_1CILi128EEES8_NS7_ILi64EEEEEENS_6half_tEfNS_4arch4Sm80ELb0ELb1ELb1ELb1ELb1ELb0ELb0ELb0ELi2ELi4ELi4ELi4ELb0EEENS1_24CollectiveEpilogueBwdGQAISA_fSD_Li256ELb1ELb1EEENS1_19SingleTileSchedulerILb1ELb0ELb0ELi128EEEEEEEEEvNT_6ParamsE,@function
        .size           _ZN7cutlass13device_kernelIN5flash19enable_sm80_to_sm89INS1_16FlashAttnBwdSm80INS1_25CollectiveMainloopBwdSm80ILi2ELi2EN4cute5tupleIJNS5_1CILi128EEES8_NS7_ILi64EEEEEENS_6half_tEfNS_4arch4Sm80ELb0ELb1ELb1ELb1ELb1ELb0ELb0ELb0ELi2ELi4ELi4ELi4ELb0EEENS1_24CollectiveEpilogueBwdGQAISA_fSD_Li256ELb1ELb1EEENS1_19SingleTileSchedulerILb1ELb0ELb0ELi128EEEEEEEEEvNT_6ParamsE,(.L_x_134 - _ZN7cutlass13device_kernelIN5flash19enable_sm80_to_sm89INS1_16FlashAttnBwdSm80INS1_25CollectiveMainloopBwdSm80ILi2ELi2EN4cute5tupleIJNS5_1CILi128EEES8_NS7_ILi64EEEEEENS_6half_tEfNS_4arch4Sm80ELb0ELb1ELb1ELb1ELb1ELb0ELb0ELb0ELi2ELi4ELi4ELi4ELb0EEENS1_24CollectiveEpilogueBwdGQAISA_fSD_Li256ELb1ELb1EEENS1_19SingleTileSchedulerILb1ELb0ELb0ELi128EEEEEEEEEvNT_6ParamsE)
        .other          _ZN7cutlass13device_kernelIN5flash19enable_sm80_to_sm89INS1_16FlashAttnBwdSm80INS1_25CollectiveMainloopBwdSm80ILi2ELi2EN4cute5tupleIJNS5_1CILi128EEES8_NS7_ILi64EEEEEENS_6half_tEfNS_4arch4Sm80ELb0ELb1ELb1ELb1ELb1ELb0ELb0ELb0ELi2ELi4ELi4ELi4ELb0EEENS1_24CollectiveEpilogueBwdGQAISA_fSD_Li256ELb1ELb1EEENS1_19SingleTileSchedulerILb1ELb0ELb0ELi128EEEEEEEEEvNT_6ParamsE,@"STO_CUDA_ENTRY STV_DEFAULT"
_ZN7cutlass13device_kernelIN5flash19enable_sm80_to_sm89INS1_16FlashAttnBwdSm80INS1_25CollectiveMainloopBwdSm80ILi2ELi2EN4cute5tupleIJNS5_1CILi128EEES8_NS7_ILi64EEEEEENS_6half_tEfNS_4arch4Sm80ELb0ELb1ELb1ELb1ELb1ELb0ELb0ELb0ELi2ELi4ELi4ELi4ELb0EEENS1_24CollectiveEpilogueBwdGQAISA_fSD_Li256ELb1ELb1EEENS1_19SingleTileSchedulerILb1ELb0ELb0ELi128EEEEEEEEEvNT_6ParamsE:
[----:B------:R-:W-:Y:S01]  /*0000*/  LDC R1, c[0x0][0x37c] ;  /* 0x0000df00ff017b82 */ /* 0x000fe20000000800 */
[----:B------:R-:W-:Y:S05]  /*0010*/  EXIT ;  /* 0x000000000000794d */ /* 0x000fea0003800000 */
.L_x_58:
        /* <DEDUP_REMOVED lines=14> */
.L_x_134:


//--------------------- .text._ZN7cutlass13device_kernelIN5flash19enable_sm80_to_sm89INS1_16FlashAttnBwdSm80INS1_25CollectiveMainloopBwdSm80ILi2ELi2EN4cute5tupleIJNS5_1CILi128EEES8_NS7_ILi64EEEEEENS_6half_tEfNS_4arch4Sm80ELb1ELb0ELb1ELb0ELb0ELb0ELb0ELb0ELi2ELi4ELi4ELi4ELb0EEENS1_21CollectiveEpilogueBwdISA_SB_SD_Li256ELb0ELb0ELi2EEENS1_25SingleTileBwdLPTSchedulerILb0ELi128ELb0EEEEEEEEEvNT_6ParamsE --------------------------
	.section	.text._ZN7cutlass13device_kernelIN5flash19enable_sm80_to_sm89INS1_16FlashAttnBwdSm80INS1_25CollectiveMainloopBwdSm80ILi2ELi2EN4cute5tupleIJNS5_1CILi128EEES8_NS7_ILi64EEEEEENS_6half_tEfNS_4arch4Sm80ELb1ELb0ELb1ELb0ELb0ELb0ELb0ELb0ELi2ELi4ELi4ELi4ELb0EEENS1_21CollectiveEpilogueBwdISA_SB_SD_Li256ELb0ELb0ELi2EEENS1_25SingleTileBwdLPTSchedulerILb0ELi128ELb0EEEEEEEEEvNT_6ParamsE,"ax",@progbits
	.align	128
.text._ZN7cutlass13device_kernelIN5flash19enable_sm80_to_sm89INS1_16FlashAttnBwdSm80INS1_25CollectiveMainloopBwdSm80ILi2ELi2EN4cute5tupleIJNS5_1CILi128EEES8_NS7_ILi64EEEEEENS_6half_tEfNS_4arch4Sm80ELb1ELb0ELb1ELb0ELb0ELb0ELb0ELb0ELi2ELi4ELi4ELi4ELb0EEENS1_21CollectiveEpilogueBwdISA_SB_SD_Li256ELb0ELb0ELi2EEENS1_25SingleTileBwdLPTSchedulerILb0ELi128ELb0EEEEEEEEEvNT_6ParamsE:
        .type           _ZN7cutlass13device_kernelIN5flash19enable_sm80_to_sm89INS1_16FlashAttnBwdSm80INS1_25CollectiveMainloopBwdSm80ILi2ELi2EN4cute5tupleIJNS5_1CILi128EEES8_NS7_ILi64EEEEEENS_6half_tEfNS_4arch4Sm80ELb1ELb0ELb1ELb0ELb0ELb0ELb0ELb0ELi2ELi4ELi4ELi4ELb0EEENS1_21CollectiveEpilogueBwdISA_SB_SD_Li256ELb0ELb0ELi2EEENS1_25SingleTileBwdLPTSchedulerILb0ELi128ELb0EEEEEEEEEvNT_6ParamsE,@function
        .size           _ZN7cutlass13device_kernelIN5flash19enable_sm80_to_sm89INS1_16FlashAttnBwdSm80INS1_25CollectiveMainloopBwdSm80ILi2ELi2EN4cute5tupleIJNS5_1CILi128EEES8_NS7_ILi64EEEEEENS_6half_tEfNS_4arch4Sm80ELb1ELb0ELb1ELb0ELb0ELb0ELb0ELb0ELi2ELi4ELi4ELi4ELb0EEENS1_21CollectiveEpilogueBwdISA_SB_SD_Li256ELb0ELb0ELi2EEENS1_25SingleTileBwdLPTSchedulerILb0ELi128ELb0EEEEEEEEEvNT_6ParamsE,(.L_x_135 - _ZN7cutlass13device_kernelIN5flash19enable_sm80_to_sm89INS1_16FlashAttnBwdSm80INS1_25CollectiveMainloopBwdSm80ILi2ELi2EN4cute5tupleIJNS5_1CILi128EEES8_NS7_ILi64EEEEEENS_6half_tEfNS_4arch4Sm80ELb1ELb0ELb1ELb0ELb0ELb0ELb0ELb0ELi2ELi4ELi4ELi4ELb0EEENS1_21CollectiveEpilogueBwdISA_SB_SD_Li256ELb0ELb0ELi2EEENS1_25SingleTileBwdLPTSchedulerILb0ELi128ELb0EEEEEEEEEvNT_6ParamsE)
        .other          _ZN7cutlass13device_kernelIN5flash19enable_sm80_to_sm89INS1_16FlashAttnBwdSm80INS1_25CollectiveMainloopBwdSm80ILi2ELi2EN4cute5tupleIJNS5_1CILi128EEES8_NS7_ILi64EEEEEENS_6half_tEfNS_4arch4Sm80ELb1ELb0ELb1ELb0ELb0ELb0ELb0ELb0ELi2ELi4ELi4ELi4ELb0EEENS1_21CollectiveEpilogueBwdISA_SB_SD_Li256ELb0ELb0ELi2EEENS1_25SingleTileBwdLPTSchedulerILb0ELi128ELb0EEEEEEEEEvNT_6ParamsE,@"STO_CUDA_ENTRY STV_DEFAULT"
_ZN7cutlass13device_kernelIN5flash19enable_sm80_to_sm89INS1_16FlashAttnBwdSm80INS1_25CollectiveMainloopBwdSm80ILi2ELi2EN4cute5tupleIJNS5_1CILi128EEES8_NS7_ILi64EEEEEENS_6half_tEfNS_4arch4Sm80ELb1ELb0ELb1ELb0ELb0ELb0ELb0ELb0ELi2ELi4ELi4ELi4ELb0EEENS1_21CollectiveEpilogueBwdISA_SB_SD_Li256ELb0ELb0ELi2EEENS1_25SingleTileBwdLPTSchedulerILb0ELi128ELb0EEEEEEEEEvNT_6ParamsE:
[----:B------:R-:W-:Y:S01]  /*0000*/  LDC R1, c[0x0][0x37c] ;  /* 0x0000df00ff017b82 */ /* 0x000fe20000000800 */
[----:B------:R-:W-:Y:S05]  /*0010*/  EXIT ;  /* 0x000000000000794d */ /* 0x000fea0003800000 */
.L_x_59:
        /* <DEDUP_REMOVED lines=14> */
.L_x_135:


//--------------------- .text._ZN7cutlass13device_kernelIN5flash19enable_sm80_to_sm89INS1_16FlashAttnBwdSm80INS1_25CollectiveMainloopBwdSm80ILi2ELi2EN4cute5tupleIJNS5_1CILi128EEES8_NS7_ILi64EEEEEENS_6half_tEfNS_4arch4Sm80ELb1ELb0ELb1ELb0ELb1ELb0ELb0ELb0ELi2ELi4ELi4ELi4ELb0EEENS1_21CollectiveEpilogueBwdISA_SB_SD_Li256ELb0ELb0ELi2EEENS1_25SingleTileBwdLPTSchedulerILb0ELi128ELb1EEEEEEEEEvNT_6ParamsE --------------------------
	.section	.text._ZN7cutlass13device_kernelIN5flash19enable_sm80_to_sm89INS1_16FlashAttnBwdSm80INS1_25CollectiveMainloopBwdSm80ILi2ELi2EN4cute5tupleIJNS5_1CILi128EEES8_NS7_ILi64EEEEEENS_6half_tEfNS_4arch4Sm80ELb1ELb0ELb1ELb0ELb1ELb0ELb0ELb0ELi2ELi4ELi4ELi4ELb0EEENS1_21CollectiveEpilogueBwdISA_SB_SD_Li256ELb0ELb0ELi2EEENS1_25SingleTileBwdLPTSchedulerILb0ELi128ELb1EEEEEEEEEvNT_6ParamsE,"ax",@progbits
	.align	128
.text._ZN7cutlass13device_kernelIN5flash19enable_sm80_to_sm89INS1_16FlashAttnBwdSm80INS1_25CollectiveMainloopBwdSm80ILi2ELi2EN4cute5tupleIJNS5_1CILi128EEES8_NS7_ILi64EEEEEENS_6half_tEfNS_4arch4Sm80ELb1ELb0ELb1ELb0ELb1ELb0ELb0ELb0ELi2ELi4ELi4ELi4ELb0EEENS1_21CollectiveEpilogueBwdISA_SB_SD_Li256ELb0ELb0ELi2EEENS1_25SingleTileBwdLPTSchedulerILb0ELi128ELb1EEEEEEEEEvNT_6ParamsE:
        .type           _ZN7cutlass13device_kernelIN5flash19enable_sm80_to_sm89INS1_16FlashAttnBwdSm80INS1_25CollectiveMainloopBwdSm80ILi2ELi2EN4cute5tupleIJNS5_1CILi128EEES8_NS7_ILi64EEEEEENS_6half_tEfNS_4arch4Sm80ELb1ELb0ELb1ELb0ELb1ELb0ELb0ELb0ELi2ELi4ELi4ELi4ELb0EEENS1_21CollectiveEpilogueBwdISA_SB_SD_Li256ELb0ELb0ELi2EEENS1_25SingleTileBwdLPTSchedulerILb0ELi128ELb1EEEEEEEEEvNT_6ParamsE,@function
        .size           _ZN7cutlass13device_kernelIN5flash19enable_sm80_to_sm89INS1_16FlashAttnBwdSm80INS1_25CollectiveMainloopBwdSm80ILi2ELi2EN4cute5tupleIJNS5_1CILi128EEES8_NS7_ILi64EEEEEENS_6half_tEfNS_4arch4Sm80ELb1ELb0ELb1ELb0ELb1ELb0ELb0ELb0ELi2ELi4ELi4ELi4ELb0EEENS1_21CollectiveEpilogueBwdISA_SB_SD_Li256ELb0ELb0ELi2EEENS1_25SingleTileBwdLPTSchedulerILb0ELi128ELb1EEEEEEEEEvNT_6ParamsE,(.L_x_136 - _ZN7cutlass13device_kernelIN5flash19enable_sm80_to_sm89INS1_16FlashAttnBwdSm80INS1_25CollectiveMainloopBwdSm80ILi2ELi2EN4cute5tupleIJNS5_1CILi128EEES8_NS7_ILi64EEEEEENS_6half_tEfNS_4arch4Sm80ELb1ELb0ELb1ELb0ELb1ELb0ELb0ELb0ELi2ELi4ELi4ELi4ELb0EEENS1_21CollectiveEpilogueBwdISA_SB_SD_Li256ELb0ELb0ELi2EEENS1_25SingleTileBwdLPTSchedulerILb0ELi128ELb1EEEEEEEEEvNT_6ParamsE)
        .other          _ZN7cutlass13device_kernelIN5flash19enable_sm80_to_sm89INS1_16FlashAttnBwdSm80INS1_25CollectiveMainloopBwdSm80ILi2ELi2EN4cute5tupleIJNS5_1CILi128EEES8_NS7_ILi64EEEEEENS_6half_tEfNS_4arch4Sm80ELb1ELb0ELb1ELb0ELb1ELb0ELb0ELb0ELi2ELi4ELi4ELi4ELb0EEENS1_21CollectiveEpilogueBwdISA_SB_SD_Li256ELb0ELb0ELi2EEENS1_25SingleTileBwdLPTSchedulerILb0ELi128ELb1EEEEEEEEEvNT_6ParamsE,@"STO_CUDA_ENTRY STV_DEFAULT"
_ZN7cutlass13device_kernelIN5flash19enable_sm80_to_sm89INS1_16FlashAttnBwdSm80INS1_25CollectiveMainloopBwdSm80ILi2ELi2EN4cute5tupleIJNS5_1CILi128EEES8_NS7_ILi64EEEEEENS_6half_tEfNS_4arch4Sm80ELb1ELb0ELb1ELb0ELb1ELb0ELb0ELb0ELi2ELi4ELi4ELi4ELb0EEENS1_21CollectiveEpilogueBwdISA_SB_SD_Li256ELb0ELb0ELi2EEENS1_25SingleTileBwdLPTSchedulerILb0ELi128ELb1EEEEEEEEEvNT_6ParamsE:
[----:B------:R-:W-:Y:S01]  /*0000*/  LDC R1, c[0x0][0x37c] ;  /* 0x0000df00ff017b82 */ /* 0x000fe20000000800 */
[----:B------:R-:W-:Y:S05]  /*0010*/  EXIT ;  /* 0x000000000000794d */ /* 0x000fea0003800000 */
.L_x_60:
        /* <DEDUP_REMOVED lines=14> */
.L_x_136:


//--------------------- .text._ZN7cutlass13device_kernelIN5flash19enable_sm80_to_sm89INS1_16FlashAttnBwdSm80INS1_25CollectiveMainloopBwdSm80ILi2ELi2EN4cute5tupleIJNS5_1CILi128EEES8_NS7_ILi64EEEEEENS_6half_tEfNS_4arch4Sm80ELb1ELb0ELb1ELb0ELb0ELb0ELb0ELb0ELi2ELi4ELi4ELi4ELb0EEENS1_24CollectiveEpilogueBwdGQAISA_fSD_Li256ELb0ELb0EEENS1_25SingleTileBwdLPTSchedulerILb0ELi128ELb0EEEEEEEEEvNT_6ParamsE --------------------------
	.section	.text._ZN7cutlass13device_kernelIN5flash19enable_sm80_to_sm89INS1_16FlashAttnBwdSm80INS1_25CollectiveMainloopBwdSm80ILi2ELi2EN4cute5tupleIJNS5_1CILi128EEES8_NS7_ILi64EEEEEENS_6half_tEfNS_4arch4Sm80ELb1ELb0ELb1ELb0ELb0ELb0ELb0ELb0ELi2ELi4ELi4ELi4ELb0EEENS1_24CollectiveEpilogueBwdGQAISA_fSD_Li256ELb0ELb0EEENS1_25SingleTileBwdLPTSchedulerILb0ELi128ELb0EEEEEEEEEvNT_6ParamsE,"ax",@progbits
	.align	128
.text._ZN7cutlass13device_kernelIN5flash19enable_sm80_to_sm89INS1_16FlashAttnBwdSm80INS1_25CollectiveMainloopBwdSm80ILi2ELi2EN4cute5tupleIJNS5_1CILi128EEES8_NS7_ILi64EEEEEENS_6half_tEfNS_4arch4Sm80ELb1ELb0ELb1ELb0ELb0ELb0ELb0ELb0ELi2ELi4ELi4ELi4ELb0EEENS1_24CollectiveEpilogueBwdGQAISA_fSD_Li256ELb0ELb0EEENS1_25SingleTileBwdLPTSchedulerILb0ELi128ELb0EEEEEEEEEvNT_6ParamsE:
        .type           _ZN7cutlass13device_kernelIN5flash19enable_sm80_to_sm89INS1_16FlashAttnBwdSm80INS1_25CollectiveMainloopBwdSm80ILi2ELi2EN4cute5tupleIJNS5_1CILi128EEES8_NS7_ILi64EEEEEENS_6half_tEfNS_4arch4Sm80ELb1ELb0ELb1ELb0ELb0ELb0ELb0ELb0ELi2ELi4ELi4ELi4ELb0EEENS1_24CollectiveEpilogueBwdGQAISA_fSD_Li256ELb0ELb0EEENS1_25SingleTileBwdLPTSchedulerILb0ELi128ELb0EEEEEEEEEvNT_6ParamsE,@function
        .size           _ZN7cutlass13device_kernelIN5flash19enable_sm80_to_sm89INS1_16FlashAttnBwdSm80INS1_25CollectiveMainloopBwdSm80ILi2ELi2EN4cute5tupleIJNS5_1CILi128EEES8_NS7_ILi64EEEEEENS_6half_tEfNS_4arch4Sm80ELb1ELb0ELb1ELb0ELb0ELb0ELb0ELb0ELi2ELi4ELi4ELi4ELb0EEENS1_24CollectiveEpilogueBwdGQAISA_fSD_Li256ELb0ELb0EEENS1_25SingleTileBwdLPTSchedulerILb0ELi128ELb0EEEEEEEEEvNT_6ParamsE,(.L_x_137 - _ZN7cutlass13device_kernelIN5flash19enable_sm80_to_sm89INS1_16FlashAttnBwdSm80INS1_25CollectiveMainloopBwdSm80ILi2ELi2EN4cute5tupleIJNS5_1CILi128EEES8_NS7_ILi64EEEEEENS_6half_tEfNS_4arch4Sm80ELb1ELb0ELb1ELb0ELb0ELb0ELb0ELb0ELi2ELi4ELi4ELi4ELb0EEENS1_24CollectiveEpilogueBwdGQAISA_fSD_Li256ELb0ELb0EEENS1_25SingleTileBwdLPTSchedulerILb0ELi128ELb0EEEEEEEEEvNT_6ParamsE)
        .other          _ZN7cutlass13device_kernelIN5flash19enable_sm80_to_sm89INS1_16FlashAttnBwdSm80INS1_25CollectiveMainloopBwdSm80ILi2ELi2EN4cute5tupleIJNS5_1CILi128EEES8_NS7_ILi64EEEEEENS_6half_tEfNS_4arch4Sm80ELb1ELb0ELb1ELb0ELb0ELb0ELb0ELb0ELi2ELi4ELi4ELi4ELb0EEENS1_24CollectiveEpilogueBwdGQAISA_fSD_Li256ELb0ELb0EEENS1_25SingleTileBwdLPTSchedulerILb0ELi128ELb0EEEEEEEEEvNT_6ParamsE,@"STO_CUDA_ENTRY STV_DEFAULT"
_ZN7cutlass13device_kernelIN5flash19enable_sm80_to_sm89INS1_16FlashAttnBwdSm80INS1_25CollectiveMainloopBwdSm80ILi2ELi2EN4cute5tupleIJNS5_1CILi128EEES8_NS7_ILi64EEEEEENS_6half_tEfNS_4arch4Sm80ELb1ELb0ELb1ELb0ELb0ELb0ELb0ELb0ELi2ELi4ELi4ELi4ELb0EEENS1_24CollectiveEpilogueBwdGQAISA_fSD_Li256ELb0ELb0EEENS1_25SingleTileBwdLPTSchedulerILb0ELi128ELb0EEEEEEEEEvNT_6ParamsE:
[----:B------:R-:W-:Y:S01]  /*0000*/  LDC R1, c[0x0][0x37c] ;  /* 0x0000df00ff017b82 */ /* 0x000fe20000000800 */
[----:B------:R-:W-:Y:S05]  /*0010*/  EXIT ;  /* 0x000000000000794d */ /* 0x000fea0003800000 */
.L_x_61:
        /* <DEDUP_REMOVED lines=14> */
.L_x_137:


//--------------------- .text._ZN7cutlass13device_kernelIN5flash19enable_sm80_to_sm89INS1_16FlashAttnBwdSm80INS1_25CollectiveMainloopBwdSm80ILi2ELi2EN4cute5tupleIJNS5_1CILi128EEES8_NS7_ILi64EEEEEENS_6half_tEfNS_4arch4Sm80ELb1ELb0ELb1ELb0ELb1ELb0ELb0ELb0ELi2ELi4ELi4ELi4ELb0EEENS1_24CollectiveEpilogueBwdGQAISA_fSD_Li256ELb0ELb1EEENS1_25SingleTileBwdLPTSchedulerILb0ELi128ELb1EEEEEEEEEvNT_6ParamsE --------------------------
	.section	.text._ZN7cutlass13device_kernelIN5flash19enable_sm80_to_sm89INS1_16FlashAttnBwdSm80INS1_25CollectiveMainloopBwdSm80ILi2ELi2EN4cute5tupleIJNS5_1CILi128EEES8_NS7_ILi64EEEEEENS_6half_tEfNS_4arch4Sm80ELb1ELb0ELb1ELb0ELb1ELb0ELb0ELb0ELi2ELi4ELi4ELi4ELb0EEENS1_24CollectiveEpilogueBwdGQAISA_fSD_Li256ELb0ELb1EEENS1_25SingleTileBwdLPTSchedulerILb0ELi128ELb1EEEEEEEEEvNT_6ParamsE,"ax",@progbits
	.align	128
.text._ZN7cutlass13device_kernelIN5flash19enable_sm80_to_sm89INS1_16FlashAttnBwdSm80INS1_25CollectiveMainloopBwdSm80ILi2ELi2EN4cute5tupleIJNS5_1CILi128EEES8_NS7_ILi64EEEEEENS_6half_tEfNS_4arch4Sm80ELb1ELb0ELb1ELb0ELb1ELb0ELb0ELb0ELi2ELi4ELi4ELi4ELb0EEENS1_24CollectiveEpilogueBwdGQAISA_fSD_Li256ELb0ELb1EEENS1_25SingleTileBwdLPTSchedulerILb0ELi128ELb1EEEEEEEEEvNT_6ParamsE:
        .type           _ZN7cutlass13device_kernelIN5flash19enable_sm80_to_sm89INS1_16FlashAttnBwdSm80INS1_25CollectiveMainloopBwdSm80ILi2ELi2EN4cute5tupleIJNS5_1CILi128EEES8_NS7_ILi64EEEEEENS_6half_tEfNS_4arch4Sm80ELb1ELb0ELb1ELb0ELb1ELb0ELb0ELb0ELi2ELi4ELi4ELi4ELb0EEENS1_24CollectiveEpilogueBwdGQAISA_fSD_Li256ELb0ELb1EEENS1_25SingleTileBwdLPTSchedulerILb0ELi128ELb1EEEEEEEEEvNT_6ParamsE,@function
        .size           _ZN7cutlass13device_kernelIN5flash19enable_sm80_to_sm89INS1_16FlashAttnBwdSm80INS1_25CollectiveMainloopBwdSm80ILi2ELi2EN4cute5tupleIJNS5_1CILi128EEES8_NS7_ILi64EEEEEENS_6half_tEfNS_4arch4Sm80ELb1ELb0ELb1ELb0ELb1ELb0ELb0ELb0ELi2ELi4ELi4ELi4ELb0EEENS1_24CollectiveEpilogueBwdGQAISA_fSD_Li256ELb0ELb1EEENS1_25SingleTileBwdLPTSchedulerILb0ELi128ELb1EEEEEEEEEvNT_6ParamsE,(.L_x_138 - _ZN7cutlass13device_kernelIN5flash19enable_sm80_to_sm89INS1_16FlashAttnBwdSm80INS1_25CollectiveMainloopBwdSm80ILi2ELi2EN4cute5tupleIJNS5_1CILi128EEES8_NS7_ILi64EEEEEENS_6half_tEfNS_4arch4Sm80ELb1ELb0ELb1ELb0ELb1ELb0ELb0ELb0ELi2ELi4ELi4ELi4ELb0EEENS1_24CollectiveEpilogueBwdGQAISA_fSD_Li256ELb0ELb1EEENS1_25SingleTileBwdLPTSchedulerILb0ELi128ELb1EEEEEEEEEvNT_6ParamsE)
        .other          _ZN7cutlass13device_kernelIN5flash19enable_sm80_to_sm89INS1_16FlashAttnBwdSm80INS1_25CollectiveMainloopBwdSm80ILi2ELi2EN4cute5tupleIJNS5_1CILi128EEES8_NS7_ILi64EEEEEENS_6half_tEfNS_4arch4Sm80ELb1ELb0ELb1ELb0ELb1ELb0ELb0ELb0ELi2ELi4ELi4ELi4ELb0EEENS1_24CollectiveEpilogueBwdGQAISA_fSD_Li256ELb0ELb1EEENS1_25SingleTileBwdLPTSchedulerILb0ELi128ELb1EEEEEEEEEvNT_6ParamsE,@"STO_CUDA_ENTRY STV_DEFAULT"
_ZN7cutlass13device_kernelIN5flash19enable_sm80_to_sm89INS1_16FlashAttnBwdSm80INS1_25CollectiveMainloopBwdSm80ILi2ELi2EN4cute5tupleIJNS5_1CILi128EEES8_NS7_ILi64EEEEEENS_6half_tEfNS_4arch4Sm80ELb1ELb0ELb1ELb0ELb1ELb0ELb0ELb0ELi2ELi4ELi4ELi4ELb0EEENS1_24CollectiveEpilogueBwdGQAISA_fSD_Li256ELb0ELb1EEENS1_25SingleTileBwdLPTSchedulerILb0ELi128ELb1EEEEEEEEEvNT_6ParamsE:
[----:B------:R-:W-:Y:S01]  /*0000*/  LDC R1, c[0x0][0x37c] ;  /* 0x0000df00ff017b82 */ /* 0x000fe20000000800 */
[----:B------:R-:W-:Y:S05]  /*0010*/  EXIT ;  /* 0x000000000000794d */ /* 0x000fea0003800000 */
.L_x_62:
        /* <DEDUP_REMOVED lines=14> */
.L_x_138:


//--------------------- .text._ZN7cutlass13device_kernelIN5flash22FlashAttnBwdPreprocessIN4cute5tupleIJNS3_1CILi128EEENS5_ILi64EEEEEENS_6half_tEfNS_4arch4Sm80ELb1ELb0EEEEEvNT_6ParamsE --------------------------
	.section	.text._ZN7cutlass13device_kernelIN5flash22FlashAttnBwdPreprocessIN4cute5tupleIJNS3_1CILi128EEENS5_ILi64EEEEEENS_6half_tEfNS_4arch4Sm80ELb1ELb0EEEEEvNT_6ParamsE,"ax",@progbits
	.align	128
.text._ZN7cutlass13device_kernelIN5flash22FlashAttnBwdPreprocessIN4cute5tupleIJNS3_1CILi128EEENS5_ILi64EEEEEENS_6half_tEfNS_4arch4Sm80ELb1ELb0EEEEEvNT_6ParamsE:
        .type           _ZN7cutlass13device_kernelIN5flash22FlashAttnBwdPreprocessIN4cute5tupleIJNS3_1CILi128EEENS5_ILi64EEEEEENS_6half_tEfNS_4arch4Sm80ELb1ELb0EEEEEvNT_6ParamsE,@function
        .size           _ZN7cutlass13device_kernelIN5flash22FlashAttnBwdPreprocessIN4cute5tupleIJNS3_1CILi128EEENS5_ILi64EEEEEENS_6half_tEfNS_4arch4Sm80ELb1ELb0EEEEEvNT_6ParamsE,(.L_x_139 - _ZN7cutlass13device_kernelIN5flash22FlashAttnBwdPreprocessIN4cute5tupleIJNS3_1CILi128EEENS5_ILi64EEEEEENS_6half_tEfNS_4arch4Sm80ELb1ELb0EEEEEvNT_6ParamsE)
        .other          _ZN7cutlass13device_kernelIN5flash22FlashAttnBwdPreprocessIN4cute5tupleIJNS3_1CILi128EEENS5_ILi64EEEEEENS_6half_tEfNS_4arch4Sm80ELb1ELb0EEEEEvNT_6ParamsE,@"STO_CUDA_ENTRY STV_DEFAULT"
_ZN7cutlass13device_kernelIN5flash22FlashAttnBwdPreprocessIN4cute5tupleIJNS3_1CILi128EEENS5_ILi64EEEEEENS_6half_tEfNS_4arch4Sm80ELb1ELb0EEEEEvNT_6ParamsE:
[----:B------:R-:W-:Y:S01]  /*0000*/  LDC R1, c[0x0][0x37c] ;  /* 0x0000df00ff017b82 */ /* 0x000fe20000000800 */
[----:B------:R-:W0:Y:S07]  /*0010*/  S2R R0, SR_TID.X ;  /* 0x0000000000007919 */ /* 0x000e2e0000002100 */
[----:B------:R-:W1:Y:S01]  /*0020*/  S2UR UR11, SR_CTAID.X ;  /* 0x00000000000b79c3 */ /* 0x000e620000002500 */
[----:B------:R-:W2:Y:S01]  /*0030*/  LDCU UR7, c[0x0][0x388] ;  /* 0x00007100ff0777ac */ /* 0x000ea20008000800 */
[----:B------:R-:W-:Y:S01]  /*0040*/  HFMA2 R41, -RZ, RZ, 0, 0 ;  /* 0x00000000ff297431 */ /* 0x000fe200000001ff */
[----:B------:R-:W3:Y:S01]  /*0050*/  S2R R4, SR_CTAID.Z ;  /* 0x0000000000047919 */ /* 0x000ee20000002700 */
[----:B------:R-:W4:Y:S04]  /*0060*/  LDCU UR4, c[0x0][0x38c] ;  /* 0x00007180ff0477ac */ /* 0x000f280008000800 */
[----:B------:R-:W3:Y:S01]  /*0070*/  S2UR UR14, SR_CTAID.Y ;  /* 0x00000000000e79c3 */ /* 0x000ee20000002600 */
[----:B------:R-:W3:Y:S07]  /*0080*/  LDCU.64 UR12, c[0x0][0x358] ;  /* 0x00006b00ff0c77ac */ /* 0x000eee0008000a00 */
[----:B------:R-:W3:Y:S01]  /*0090*/  LDC.64 R14, c[0x0][0x3a0] ;  /* 0x0000e800ff0e7b82 */ /* 0x000ee20000000a00 */
[----:B-1----:R-:W-:-:S07]  /*00a0*/  USHF.L.U32 UR6, UR11, 0x7, URZ ;  /* 0x000000070b067899 */ /* 0x002fce00080006ff */
[----:B------:R-:W1:Y:S01]  /*00b0*/  LDC.64 R22, c[0x0][0x3a8] ;  /* 0x0000ea00ff167b82 */ /* 0x000e620000000a00 */
[----:B--2---:R-:W-:Y:S01]  /*00c0*/  UIADD3 UR10, UPT, UPT, -UR6, UR7, URZ ;  /* 0x00000007060a7290 */ /* 0x004fe2000fffe1ff */
[----:B0-----:R-:W-:Y:S02]  /*00d0*/  SHF.L.U32 R40, R0, 0x3, RZ ;  /* 0x0000000300287819 */ /* 0x001fe400000006ff */
[----:B------:R-:W-:-:S04]  /*00e0*/  SHF.R.U32.HI R2, RZ, 0x3, R0 ;  /* 0x00000003ff027819 */ /* 0x000fc80000011600 */
[----:B------:R-:W0:Y:S01]  /*00f0*/  LDC.64 R20, c[0x0][0x3c0] ;  /* 0x0000f000ff147b82 */ /* 0x000e220000000a00 */
[----:B------:R-:W-:Y:S02]  /*0100*/  LOP3.LUT R40, R40, 0x38, RZ, 0xc0, !PT ;  /* 0x0000003828287812 */ /* 0x000fe400078ec0ff */
[----:B------:R-:W-:Y:S02]  /*0110*/  IADD3 R3, PT, PT, R2, 0x20, RZ ;  /* 0x0000002002037810 */ /* 0x000fe40007ffe0ff */
[----:B----4-:R-:W-:Y:S01]  /*0120*/  ISETP.GE.AND P0, PT, R40, UR4, PT ;  /* 0x0000000428007c0c */ /* 0x010fe2000bf06270 */
[----:B------:R-:W-:Y:S01]  /*0130*/  UIMAD.WIDE.U32 UR4, UR11, 0x80, URZ ;  /* 0x000000800b0478a5 */ /* 0x000fe2000f8e00ff */
[----:B---3--:R-:W-:Y:S01]  /*0140*/  IMAD.WIDE.U32 R8, R14, UR14, R40 ;  /* 0x0000000e0e087c25 */ /* 0x008fe2000f8e0028 */
[----:B------:R-:W2:Y:S01]  /*0150*/  LDC.64 R12, c[0x0][0x3c8] ;  /* 0x0000f200ff0c7b82 */ /* 0x000ea20000000a00 */
[----:B------:R-:W-:Y:S02]  /*0160*/  ISETP.GE.OR P1, PT, R3, UR10, P0 ;  /* 0x0000000a03007c0c */ /* 0x000fe40008726670 */
[C---:B------:R-:W-:Y:S01]  /*0170*/  ISETP.GE.OR P2, PT, R2.reuse, UR10, P0 ;  /* 0x0000000a02007c0c */ /* 0x040fe20008746670 */
[----:B------:R-:W-:Y:S01]  /*0180*/  IMAD R9, R15, UR14, R9 ;  /* 0x0000000e0f097c24 */ /* 0x000fe2000f8e0209 */
[----:B------:R-:W-:-:S02]  /*0190*/  LOP3.LUT R7, R2, UR4, RZ, 0xfc, !PT ;  /* 0x0000000402077c12 */ /* 0x000fc4000f8efcff */
[----:B------:R-:W-:Y:S01]  /*01a0*/  IADD3 R6, PT, PT, R2, 0x60, RZ ;  /* 0x0000006002067810 */ /* 0x000fe20007ffe0ff */
[----:B------:R-:W3:Y:S01]  /*01b0*/  LDC.64 R14, c[0x0][0x3b8] ;  /* 0x0000ee00ff0e7b82 */ /* 0x000ee20000000a00 */
[----:B-1----:R-:W-:-:S04]  /*01c0*/  IMAD.WIDE.U32 R28, R4, R22, R8 ;  /* 0x00000016041c7225 */ /* 0x002fc800078e0008 */
[----:B------:R-:W-:Y:S01]  /*01d0*/  IMAD R29, R4, R23, R29 ;  /* 0x00000017041d7224 */ /* 0x000fe200078e021d */
[C---:B------:R-:W-:Y:S02]  /*01e0*/  @!P1 IADD3 R19, P3, PT, R7.reuse, 0x20, RZ ;  /* 0x0000002007139810 */ /* 0x040fe40007f7e0ff */
[----:B------:R-:W1:Y:S01]  /*01f0*/  @!P1 LDC.64 R16, c[0x0][0x398] ;  /* 0x0000e600ff109b82 */ /* 0x000e620000000a00 */
[----:B0-----:R-:W-:Y:S01]  /*0200*/  IMAD.WIDE.U32 R10, R20, UR14, R40 ;  /* 0x0000000e140a7c25 */ /* 0x001fe2000f8e0028 */
[----:B------:R-:W-:Y:S02]  /*0210*/  @!P1 IADD3.X R5, PT, PT, RZ, UR5, RZ, P3, !PT ;  /* 0x00000005ff059c10 */ /* 0x000fe40009ffe4ff */
[----:B------:R-:W-:Y:S01]  /*0220*/  @!P1 IADD3 R25, P4, PT, R7, 0x20, RZ ;  /* 0x0000002007199810 */ /* 0x000fe20007f9e0ff */
[----:B------:R-:W-:-:S03]  /*0230*/  IMAD R11, R21, UR14, R11 ;  /* 0x0000000e150b7c24 */ /* 0x000fc6000f8e020b */
[----:B------:R-:W0:Y:S01]  /*0240*/  @!P1 LDC.64 R52, c[0x0][0x380] ;  /* 0x0000e000ff349b82 */ /* 0x000e220000000a00 */
[C---:B--2---:R-:W-:Y:S01]  /*0250*/  IMAD.WIDE.U32 R26, R4.reuse, R12, R10 ;  /* 0x0000000c041a7225 */ /* 0x044fe200078e000a */
[----:B------:R-:W-:Y:S02]  /*0260*/  @!P1 IADD3.X R23, PT, PT, RZ, UR5, RZ, P4, !PT ;  /* 0x00000005ff179c10 */ /* 0x000fe4000a7fe4ff */
[----:B------:R-:W-:Y:S01]  /*0270*/  @!P2 MOV R12, R28 ;  /* 0x0000001c000ca202 */ /* 0x000fe20000000f00 */
[----:B------:R-:W-:Y:S01]  /*0280*/  IMAD R27, R4, R13, R27 ;  /* 0x0000000d041b7224 */ /* 0x000fe200078e021b */
[----:B------:R-:W-:Y:S02]  /*0290*/  @!P2 MOV R13, R29 ;  /* 0x0000001d000da202 */ /* 0x000fe40000000f00 */
[----:B------:R-:W2:Y:S01]  /*02a0*/  LDC.64 R50, c[0x0][0x3b0] ;  /* 0x0000ec00ff327b82 */ /* 0x000ea20000000a00 */
[----:B---3--:R-:W-:Y:S02]  /*02b0*/  @!P1 IMAD R18, R23, R14, RZ ;  /* 0x0000000e17129224 */ /* 0x008fe400078e02ff */
[----:B-1----:R-:W-:Y:S01]  /*02c0*/  @!P1 IMAD R8, R5, R16, RZ ;  /* 0x0000001005089224 */ /* 0x002fe200078e02ff */
[----:B------:R-:W-:-:S04]  /*02d0*/  IADD3 R5, PT, PT, R2, 0x40, RZ ;  /* 0x0000004002057810 */ /* 0x000fc80007ffe0ff */
[----:B------:R-:W1:Y:S01]  /*02e0*/  LDC.64 R10, c[0x0][0x3b8] ;  /* 0x0000ee00ff0a7b82 */ /* 0x000e620000000a00 */
[----:B------:R-:W-:Y:S01]  /*02f0*/  @!P1 IMAD R21, R19, R17, R8 ;  /* 0x0000001113159224 */ /* 0x000fe200078e0208 */
[----:B------:R-:W-:Y:S01]  /*0300*/  ISETP.GE.OR P3, PT, R5, UR10, P0 ;  /* 0x0000000a05007c0c */ /* 0x000fe20008766670 */
[----:B------:R-:W-:Y:S01]  /*0310*/  @!P1 IMAD.WIDE.U32 R16, R19, R16, R28 ;  /* 0x0000001013109225 */ /* 0x000fe200078e001c */
[----:B------:R-:W-:-:S04]  /*0320*/  ISETP.GE.OR P0, PT, R6, UR10, P0 ;  /* 0x0000000a06007c0c */ /* 0x000fc80008706670 */
[----:B------:R-:W3:Y:S01]  /*0330*/  @!P2 LDC.64 R8, c[0x0][0x398] ;  /* 0x0000e600ff08ab82 */ /* 0x000ee20000000a00 */
[----:B------:R-:W-:Y:S01]  /*0340*/  @!P1 IMAD R19, R25, R15, R18 ;  /* 0x0000000f19139224 */ /* 0x000fe200078e0212 */
[----:B------:R-:W-:Y:S01]  /*0350*/  @!P1 IADD3 R17, PT, PT, R17, R21, RZ ;  /* 0x0000001511119210 */ /* 0x000fe20007ffe0ff */
[----:B------:R-:W-:Y:S01]  /*0360*/  @!P1 IMAD.WIDE.U32 R14, R25, R14, R26 ;  /* 0x0000000e190e9225 */ /* 0x000fe200078e001a */
[----:B0-----:R-:W-:-:S04]  /*0370*/  @!P1 LEA R52, P4, R16, R52, 0x1 ;  /* 0x0000003410349211 */ /* 0x001fc800078808ff */
[----:B------:R-:W0:Y:S01]  /*0380*/  @!P2 LDC.64 R44, c[0x0][0x380] ;  /* 0x0000e000ff2cab82 */ /* 0x000e220000000a00 */
[----:B------:R-:W-:Y:S02]  /*0390*/  @!P1 LEA.HI.X R53, R16, R53, R17, 0x1, P4 ;  /* 0x0000003510359211 */ /* 0x000fe400020f0c11 */
[----:B------:R-:W-:Y:S02]  /*03a0*/  @!P1 IADD3 R15, PT, PT, R15, R19, RZ ;  /* 0x000000130f0f9210 */ /* 0x000fe40007ffe0ff */
[----:B--2---:R-:W-:Y:S02]  /*03b0*/  @!P1 LEA R50, P4, R14, R50, 0x1 ;  /* 0x000000320e329211 */ /* 0x004fe400078808ff */
[----:B------:R-:W-:Y:S01]  /*03c0*/  @!P2 MOV R16, R26 ;  /* 0x0000001a0010a202 */ /* 0x000fe20000000f00 */
[----:B------:R-:W2:Y:S01]  /*03d0*/  LDC.64 R22, c[0x0][0x3b0] ;  /* 0x0000ec00ff167b82 */ /* 0x000ea20000000a00 */
[----:B------:R-:W-:Y:S01]  /*03e0*/  @!P2 MOV R17, R27 ;  /* 0x0000001b0011a202 */ /* 0x000fe20000000f00 */
[----:B-1----:R-:W-:Y:S01]  /*03f0*/  @!P2 IMAD R20, R10, UR5, RZ ;  /* 0x000000050a14ac24 */ /* 0x002fe2000f8e02ff */
[----:B------:R-:W-:-:S02]  /*0400*/  @!P1 LEA.HI.X R51, R14, R51, R15, 0x1, P4 ;  /* 0x000000330e339211 */ /* 0x000fc400020f0c0f */
[C---:B------:R-:W-:Y:S01]  /*0410*/  @!P3 IADD3 R15, P4, PT, R7.reuse, 0x40, RZ ;  /* 0x00000040070fb810 */ /* 0x040fe20007f9e0ff */
[C---:B------:R-:W-:Y:S01]  /*0420*/  @!P2 IMAD R31, R7.reuse, R11, R20 ;  /* 0x0000000b071fa224 */ /* 0x040fe200078e0214 */
[----:B------:R-:W-:Y:S01]  /*0430*/  @!P3 MOV R32, R28 ;  /* 0x0000001c0020b202 */ /* 0x000fe20000000f00 */
[----:B------:R-:W1:Y:S01]  /*0440*/  @!P3 LDC.64 R38, c[0x0][0x398] ;  /* 0x0000e600ff26bb82 */ /* 0x000e620000000a00 */
[----:B---3--:R-:W-:Y:S01]  /*0450*/  @!P2 IMAD R18, R8, UR5, RZ ;  /* 0x000000050812ac24 */ /* 0x008fe2000f8e02ff */
[----:B------:R-:W-:Y:S01]  /*0460*/  @!P3 IADD3.X R19, PT, PT, RZ, UR5, RZ, P4, !PT ;  /* 0x00000005ff13bc10 */ /* 0x000fe2000a7fe4ff */
[C---:B------:R-:W-:Y:S01]  /*0470*/  @!P2 IMAD.WIDE.U32 R12, R7.reuse, R8, R12 ;  /* 0x00000008070ca225 */ /* 0x040fe200078e000c */
[----:B------:R-:W-:Y:S02]  /*0480*/  @!P3 MOV R33, R29 ;  /* 0x0000001d0021b202 */ /* 0x000fe40000000f00 */
[----:B------:R-:W-:Y:S01]  /*0490*/  @!P3 MOV R24, R26 ;  /* 0x0000001a0018b202 */ /* 0x000fe20000000f00 */
[C---:B------:R-:W-:Y:S01]  /*04a0*/  @!P2 IMAD R21, R7.reuse, R9, R18 ;  /* 0x000000090715a224 */ /* 0x040fe200078e0212 */
[----:B------:R-:W3:Y:S01]  /*04b0*/  @!P0 LDC.64 R36, c[0x0][0x398] ;  /* 0x0000e600ff248b82 */ /* 0x000ee20000000a00 */
[C---:B------:R-:W-:Y:S01]  /*04c0*/  @!P0 IADD3 R9, P5, PT, R7.reuse, 0x60, RZ ;  /* 0x0000006007098810 */ /* 0x040fe20007fbe0ff */
[----:B------:R-:W-:Y:S01]  /*04d0*/  @!P2 IMAD.WIDE.U32 R16, R7, R10, R16 ;  /* 0x0000000a0710a225 */ /* 0x000fe200078e0010 */
[----:B0-----:R-:W-:-:S02]  /*04e0*/  @!P2 LEA R44, P4, R12, R44, 0x1 ;  /* 0x0000002c0c2ca211 */ /* 0x001fc400078808ff */
[----:B------:R-:W-:Y:S02]  /*04f0*/  @!P0 IADD3.X R11, PT, PT, RZ, UR5, RZ, P5, !PT ;  /* 0x00000005ff0b8c10 */ /* 0x000fe4000affe4ff */
[----:B------:R-:W-:Y:S01]  /*0500*/  @!P2 IADD3 R10, PT, PT, R13, R21, RZ ;  /* 0x000000150d0aa210 */ /* 0x000fe20007ffe0ff */
[----:B------:R-:W0:Y:S01]  /*0510*/  @!P3 LDC.64 R46, c[0x0][0x380] ;  /* 0x0000e000ff2ebb82 */ /* 0x000e220000000a00 */
[----:B------:R-:W-:Y:S02]  /*0520*/  @!P2 IADD3 R8, PT, PT, R17, R31, RZ ;  /* 0x0000001f1108a210 */ /* 0x000fe40007ffe0ff */
[----:B------:R-:W-:Y:S02]  /*0530*/  @!P2 LEA.HI.X R45, R12, R45, R10, 0x1, P4 ;  /* 0x0000002d0c2da211 */ /* 0x000fe400020f0c0a */
[----:B------:R-:W-:Y:S02]  /*0540*/  CS2R R12, SRZ ;  /* 0x00000000000c7805 */ /* 0x000fe4000001ff00 */
[----:B--2---:R-:W-:-:S02]  /*0550*/  @!P2 LEA R22, P5, R16, R22, 0x1 ;  /* 0x000000161016a211 */ /* 0x004fc400078a08ff */
[----:B------:R-:W-:Y:S01]  /*0560*/  @!P3 MOV R25, R27 ;  /* 0x0000001b0019b202 */ /* 0x000fe20000000f00 */
[-C--:B-1----:R-:W-:Y:S01]  /*0570*/  @!P3 IMAD R14, R19, R38.reuse, RZ ;  /* 0x00000026130eb224 */ /* 0x082fe200078e02ff */
[----:B------:R-:W1:Y:S01]  /*0580*/  LDC.64 R34, c[0x0][0x3b8] ;  /* 0x0000ee00ff227b82 */ /* 0x000e620000000a00 */
[----:B------:R-:W-:Y:S01]  /*0590*/  @!P2 LEA.HI.X R23, R16, R23, R8, 0x1, P5 ;  /* 0x000000171017a211 */ /* 0x000fe200028f0c08 */
[----:B------:R-:W-:-:S04]  /*05a0*/  @!P3 IMAD.WIDE.U32 R32, R15, R38, R32 ;  /* 0x000000260f20b225 */ /* 0x000fc800078e0020 */
[----:B------:R-:W-:Y:S01]  /*05b0*/  @!P3 IMAD R39, R15, R39, R14 ;  /* 0x000000270f27b224 */ /* 0x000fe200078e020e */
[----:B------:R-:W-:Y:S01]  /*05c0*/  CS2R R14, SRZ ;  /* 0x00000000000e7805 */ /* 0x000fe2000001ff00 */
[-C--:B---3--:R-:W-:Y:S01]  /*05d0*/  @!P0 IMAD R10, R11, R36.reuse, RZ ;  /* 0x000000240b0a8224 */ /* 0x088fe200078e02ff */
[----:B------:R-:W2:Y:S01]  /*05e0*/  LDC.64 R30, c[0x0][0x3b8] ;  /* 0x0000ee00ff1e7b82 */ /* 0x000ea20000000a00 */
[----:B------:R-:W-:-:S03]  /*05f0*/  @!P0 IMAD.WIDE.U32 R28, R9, R36, R28 ;  /* 0x00000024091c8225 */ /* 0x000fc600078e001c */
[----:B------:R3:W4:Y:S01]  /*0600*/  @!P2 LDG.E.128 R12, desc[UR12][R22.64] ;  /* 0x0000000c160ca981 */ /* 0x000722000c1e1d00 */
[----:B------:R-:W-:Y:S01]  /*0610*/  @!P0 IMAD R37, R9, R37, R10 ;  /* 0x0000002509258224 */ /* 0x000fe200078e020a */
[----:B------:R-:W-:Y:S02]  /*0620*/  CS2R R8, SRZ ;  /* 0x0000000000087805 */ /* 0x000fe4000001ff00 */
[----:B------:R-:W-:Y:S01]  /*0630*/  CS2R R10, SRZ ;  /* 0x00000000000a7805 */ /* 0x000fe2000001ff00 */
[----:B------:R-:W2:Y:S01]  /*0640*/  @!P0 LDC.64 R42, c[0x0][0x380] ;  /* 0x0000e000ff2a8b82 */ /* 0x000ea20000000a00 */
[----:B------:R-:W-:Y:S02]  /*0650*/  CS2R R16, SRZ ;  /* 0x0000000000107805 */ /* 0x000fe4000001ff00 */
[----:B------:R-:W-:Y:S02]  /*0660*/  CS2R R18, SRZ ;  /* 0x0000000000127805 */ /* 0x000fe4000001ff00 */
[----:B------:R0:W4:Y:S03]  /*0670*/  @!P2 LDG.E.128 R8, desc[UR12][R44.64] ;  /* 0x0000000c2c08a981 */ /* 0x000126000c1e1d00 */
[----:B------:R-:W2:Y:S01]  /*0680*/  LDC.64 R48, c[0x0][0x3b0] ;  /* 0x0000ec00ff307b82 */ /* 0x000ea20000000a00 */
[----:B------:R-:W-:-:S02]  /*0690*/  @!P3 IADD3 R41, P2, PT, R7, 0x40, RZ ;  /* 0x000000400729b810 */ /* 0x000fc40007f5e0ff */
[----:B------:R-:W-:Y:S02]  /*06a0*/  CS2R R20, SRZ ;  /* 0x0000000000147805 */ /* 0x000fe4000001ff00 */
[----:B---3--:R-:W-:Y:S01]  /*06b0*/  CS2R R22, SRZ ;  /* 0x0000000000167805 */ /* 0x008fe2000001ff00 */
[----:B------:R-:W3:Y:S02]  /*06c0*/  @!P1 LDG.E.128 R16, desc[UR12][R52.64] ;  /* 0x0000000c34109981 */ /* 0x000ee4000c1e1d00 */
[----:B0-----:R-:W0:Y:S01]  /*06d0*/  LDC.64 R44, c[0x0][0x3b0] ;  /* 0x0000ec00ff2c7b82 */ /* 0x001e220000000a00 */
[----:B------:R-:W-:Y:S02]  /*06e0*/  @!P3 IADD3.X R36, PT, PT, RZ, UR5, RZ, P2, !PT ;  /* 0x00000005ff24bc10 */ /* 0x000fe400097fe4ff */
[----:B------:R1:W3:Y:S01]  /*06f0*/  @!P1 LDG.E.128 R20, desc[UR12][R50.64] ;  /* 0x0000000c32149981 */ /* 0x0002e2000c1e1d00 */
[----:B------:R-:W-:Y:S02]  /*0700*/  @!P0 IADD3 R7, P2, PT, R7, 0x60, RZ ;  /* 0x0000006007078810 */ /* 0x000fe40007f5e0ff */
[----:B------:R-:W-:-:S02]  /*0710*/  @!P3 IADD3 R33, PT, PT, R33, R39, RZ ;  /* 0x000000272121b210 */ /* 0x000fc40007ffe0ff */
[----:B------:R-:W-:Y:S02]  /*0720*/  @!P3 LEA R46, P1, R32, R46, 0x1 ;  /* 0x0000002e202eb211 */ /* 0x000fe400078208ff */
[----:B------:R-:W-:Y:S01]  /*0730*/  @!P0 IADD3.X R39, PT, PT, RZ, UR5, RZ, P2, !PT ;  /* 0x00000005ff278c10 */ /* 0x000fe200097fe4ff */
[-C--:B-1----:R-:W-:Y:S01]  /*0740*/  @!P3 IMAD R36, R36, R34.reuse, RZ ;  /* 0x000000222424b224 */ /* 0x082fe200078e02ff */
[----:B------:R-:W-:Y:S01]  /*0750*/  @!P3 LEA.HI.X R47, R32, R47, R33, 0x1, P1 ;  /* 0x0000002f202fb211 */ /* 0x000fe200008f0c21 */
[----:B------:R-:W-:Y:S01]  /*0760*/  @!P3 IMAD.WIDE.U32 R24, R41, R34, R24 ;  /* 0x000000222918b225 */ /* 0x000fe200078e0018 */
[----:B------:R-:W-:Y:S01]  /*0770*/  @!P0 IADD3 R37, PT, PT, R29, R37, RZ ;  /* 0x000000251d258210 */ /* 0x000fe20007ffe0ff */
[----:B------:R-:W1:Y:S02]  /*0780*/  LDC.64 R50, c[0x0][0x400] ;  /* 0x00010000ff327b82 */ /* 0x000e640000000a00 */
[----:B--2---:R-:W-:Y:S02]  /*0790*/  @!P0 IMAD R32, R39, R30, RZ ;  /* 0x0000001e27208224 */ /* 0x004fe400078e02ff */
[----:B------:R-:W-:Y:S01]  /*07a0*/  @!P3 IMAD R35, R41, R35, R36 ;  /* 0x000000232923b224 */ /* 0x000fe200078e0224 */
[----:B------:R-:W-:Y:S01]  /*07b0*/  @!P0 LEA R42, P1, R28, R42, 0x1 ;  /* 0x0000002a1c2a8211 */ /* 0x000fe200078208ff */
[----:B------:R-:W-:-:S02]  /*07c0*/  @!P0 IMAD R31, R7, R31, R32 ;  /* 0x0000001f071f8224 */ /* 0x000fc400078e0220 */
[----:B------:R-:W-:Y:S01]  /*07d0*/  @!P0 IMAD.WIDE.U32 R32, R7, R30, R26 ;  /* 0x0000001e07208225 */ /* 0x000fe200078e001a */
[----:B------:R-:W-:Y:S02]  /*07e0*/  @!P3 IADD3 R35, PT, PT, R25, R35, RZ ;  /* 0x000000231923b210 */ /* 0x000fe40007ffe0ff */
[----:B------:R-:W-:Y:S02]  /*07f0*/  @!P3 LEA R48, P2, R24, R48, 0x1 ;  /* 0x000000301830b211 */ /* 0x000fe400078408ff */
[----:B------:R-:W-:Y:S02]  /*0800*/  @!P0 LEA.HI.X R43, R28, R43, R37, 0x1, P1 ;  /* 0x0000002b1c2b8211 */ /* 0x000fe400008f0c25 */
[----:B------:R-:W-:Y:S02]  /*0810*/  @!P0 IADD3 R7, PT, PT, R33, R31, RZ ;  /* 0x0000001f21078210 */ /* 0x000fe40007ffe0ff */
[----:B0-----:R-:W-:Y:S02]  /*0820*/  @!P0 LEA R44, P1, R32, R44, 0x1 ;  /* 0x0000002c202c8211 */ /* 0x001fe400078208ff */
[----:B------:R-:W-:-:S02]  /*0830*/  CS2R R26, SRZ ;  /* 0x00000000001a7805 */ /* 0x000fc4000001ff00 */
[----:B------:R-:W-:Y:S02]  /*0840*/  @!P3 LEA.HI.X R49, R24, R49, R35, 0x1, P2 ;  /* 0x000000311831b211 */ /* 0x000fe400010f0c23 */
[----:B------:R-:W-:Y:S02]  /*0850*/  CS2R R24, SRZ ;  /* 0x0000000000187805 */ /* 0x000fe4000001ff00 */
[----:B------:R-:W-:Y:S02]  /*0860*/  CS2R R28, SRZ ;  /* 0x00000000001c7805 */ /* 0x000fe4000001ff00 */
[----:B------:R-:W-:Y:S02]  /*0870*/  CS2R R30, SRZ ;  /* 0x00000000001e7805 */ /* 0x000fe4000001ff00 */
[----:B------:R-:W-:Y:S02]  /*0880*/  @!P0 LEA.HI.X R45, R32, R45, R7, 0x1, P1 ;  /* 0x0000002d202d8211 */ /* 0x000fe400008f0c07 */
[----:B------:R-:W-:-:S02]  /*0890*/  CS2R R32, SRZ ;  /* 0x0000000000207805 */ /* 0x000fc4000001ff00 */
[----:B------:R-:W-:Y:S02]  /*08a0*/  CS2R R34, SRZ ;  /* 0x0000000000227805 */ /* 0x000fe4000001ff00 */
[----:B------:R-:W-:Y:S02]  /*08b0*/  CS2R R36, SRZ ;  /* 0x0000000000247805 */ /* 0x000fe4000001ff00 */
[----:B------:R-:W-:Y:S01]  /*08c0*/  CS2R R38, SRZ ;  /* 0x0000000000267805 */ /* 0x000fe2000001ff00 */
[----:B------:R-:W2:Y:S04]  /*08d0*/  @!P3 LDG.E.128 R24, desc[UR12][R46.64] ;  /* 0x0000000c2e18b981 */ /* 0x000ea8000c1e1d00 */
[----:B------:R0:W2:Y:S04]  /*08e0*/  @!P3 LDG.E.128 R28, desc[UR12][R48.64] ;  /* 0x0000000c301cb981 */ /* 0x0000a8000c1e1d00 */
[----:B------:R1:W2:Y:S04]  /*08f0*/  @!P0 LDG.E.128 R32, desc[UR12][R42.64] ;  /* 0x0000000c2a208981 */ /* 0x0002a8000c1e1d00 */
[----:B------:R4:W2:Y:S01]  /*0900*/  @!P0 LDG.E.128 R36, desc[UR12][R44.64] ;  /* 0x0000000c2c248981 */ /* 0x0008a2000c1e1d00 */
[C---:B------:R-:W-:Y:S01]  /*0910*/  ISETP.GE.AND P0, PT, R0.reuse, UR10, PT ;  /* 0x0000000a00007c0c */ /* 0x040fe2000bf06270 */
[----:B0-----:R-:W0:Y:S03]  /*0920*/  LDC.64 R48, c[0x0][0x408] ;  /* 0x00010200ff307b82 */ /* 0x001e260000000a00 */
[----:B------:R-:W-:-:S13]  /*0930*/  ISETP.GT.U32.OR P0, PT, R0, 0x7f, P0 ;  /* 0x0000007f0000780c */ /* 0x000fda0000704470 */
[----:B------:R-:W0:Y:S01]  /*0940*/  @!P0 LDC.64 R46, c[0x0][0x3f8] ;  /* 0x0000fe00ff2e8b82 */ /* 0x000e220000000a00 */
[----:B------:R-:W-:Y:S02]  /*0950*/  @!P0 IADD3 R52, PT, PT, R0, UR6, RZ ;  /* 0x0000000600348c10 */ /* 0x000fe4000fffe0ff */
[----:B------:R-:W-:-:S03]  /*0960*/  @!P0 MOV R53, RZ ;  /* 0x000000ff00358202 */ /* 0x000fc60000000f00 */
[----:B-1----:R-:W-:-:S04]  /*0970*/  @!P0 IMAD.WIDE.U32 R52, R50, UR14, R52 ;  /* 0x0000000e32348c25 */ /* 0x002fc8000f8e0034 */
[----:B------:R-:W-:Y:S02]  /*0980*/  @!P0 IMAD R53, R51, UR14, R53 ;  /* 0x0000000e33358c24 */ /* 0x000fe4000f8e0235 */
[----:B0-----:R-:W-:-:S04]  /*0990*/  @!P0 IMAD.WIDE.U32 R42, R4, R48, R52 ;  /* 0x00000030042a8225 */ /* 0x001fc800078e0034 */
[----:B------:R-:W-:Y:S01]  /*09a0*/  @!P0 IMAD R49, R4, R49, R43 ;  /* 0x0000003104318224 */ /* 0x000fe200078e022b */
[----:B------:R-:W-:Y:S02]  /*09b0*/  MOV R48, 0x7f800000 ;  /* 0x7f80000000307802 */ /* 0x000fe40000000f00 */
[----:B------:R-:W-:-:S04]  /*09c0*/  @!P0 LEA R46, P1, R42, R46, 0x2 ;  /* 0x0000002e2a2e8211 */ /* 0x000fc800078210ff */
[----:B------:R-:W-:-:S05]  /*09d0*/  @!P0 LEA.HI.X R47, R42, R47, R49, 0x2, P1 ;  /* 0x0000002f2a2f8211 */ /* 0x000fca00008f1431 */
[----:B------:R0:W5:Y:S01]  /*09e0*/  @!P0 LDG.E R48, desc[UR12][R46.64] ;  /* 0x0000000c2e308981 */ /* 0x000162000c1e1900 */
[----:B------:R-:W-:Y:S01]  /*09f0*/  ISETP.NE.AND P0, PT, R40, RZ, PT ;  /* 0x000000ff2800720c */ /* 0x000fe20003f05270 */
[----:B------:R-:W-:Y:S01]  /*0a00*/  BSSY.RECONVERGENT B0, `(.L_x_63) ;  /* 0x0000093000007945 */ /* 0x000fe20003800200 */
[--C-:B----4-:R-:W-:Y:S02]  /*0a10*/  HADD2.F32 R45, -RZ, R12.reuse.H1_H1 ;  /* 0x3000000cff2d7230 */ /* 0x110fe40000004100 */
[----:B------:R-:W-:Y:S02]  /*0a20*/  HADD2.F32 R44, -RZ, R12.H0_H0 ;  /* 0x2000000cff2c7230 */ /* 0x000fe40000004100 */
[----:B0-----:R-:W-:Y:S02]  /*0a30*/  HADD2.F32 R46, -RZ, R14.H0_H0 ;  /* 0x2000000eff2e7230 */ /* 0x001fe40000004100 */
[--C-:B------:R-:W-:Y:S02]  /*0a40*/  HADD2.F32 R7, -RZ, R8.reuse.H0_H0 ;  /* 0x20000008ff077230 */ /* 0x100fe40000004100 */
[----:B------:R-:W-:-:S02]  /*0a50*/  HADD2.F32 R8, -RZ, R8.H1_H1 ;  /* 0x30000008ff087230 */ /* 0x000fc40000004100 */
[----:B------:R-:W-:Y:S02]  /*0a60*/  HADD2.F32 R50, -RZ, R14.H1_H1 ;  /* 0x3000000eff327230 */ /* 0x000fe40000004100 */
[----:B---3--:R-:W-:Y:S02]  /*0a70*/  HADD2.F32 R49, -RZ, R16.H1_H1 ;  /* 0x30000010ff317230 */ /* 0x008fe40000004100 */
[----:B------:R-:W-:Y:S01]  /*0a80*/  FMUL.FTZ R8, R8, R45 ;  /* 0x0000002d08087220 */ /* 0x000fe20000410000 */
[--C-:B------:R-:W-:Y:S02]  /*0a90*/  HADD2.F32 R47, -RZ, R15.reuse.H0_H0 ;  /* 0x2000000fff2f7230 */ /* 0x100fe40000004100 */
[----:B------:R-:W-:Y:S02]  /*0aa0*/  HADD2.F32 R52, -RZ, R20.H1_H1 ;  /* 0x30000014ff347230 */ /* 0x000fe40000004100 */
[----:B------:R-:W-:Y:S02]  /*0ab0*/  HADD2.F32 R14, -RZ, R15.H1_H1 ;  /* 0x3000000fff0e7230 */ /* 0x000fe40000004100 */
[----:B------:R-:W-:-:S02]  /*0ac0*/  HADD2.F32 R16, -RZ, R16.H0_H0 ;  /* 0x20000010ff107230 */ /* 0x000fc40000004100 */
[----:B------:R-:W-:Y:S01]  /*0ad0*/  FMUL.FTZ R49, R49, R52 ;  /* 0x0000003431317220 */ /* 0x000fe20000410000 */
[----:B------:R-:W-:Y:S02]  /*0ae0*/  HADD2.F32 R15, -RZ, R20.H0_H0 ;  /* 0x20000014ff0f7230 */ /* 0x000fe40000004100 */
        /* <DEDUP_REMOVED lines=17> */
[----:B------:R-:W-:Y:S01]  /*0c00*/  FFMA.FTZ R42, R9, R46, R42 ;  /* 0x0000002e092a7223 */ /* 0x000fe2000001002a */
[----:B------:R-:W-:Y:S02]  /*0c10*/  HADD2.F32 R43, -RZ, R10.H1_H1 ;  /* 0x3000000aff2b7230 */ /* 0x000fe40000004100 */
[----:B------:R-:W-:Y:S01]  /*0c20*/  FFMA.FTZ R13, R7, R8, R12 ;  /* 0x00000008070d7223 */ /* 0x000fe2000001000c */
[--C-:B------:R-:W-:Y:S02]  /*0c30*/  HADD2.F32 R7, -RZ, R23.reuse.H0_H0 ;  /* 0x20000017ff077230 */ /* 0x100fe40000004100 */
[----:B------:R-:W-:Y:S01]  /*0c40*/  FFMA.FTZ R43, R43, R50, R42 ;  /* 0x000000322b2b7223 */ /* 0x000fe2000001002a */
[----:B------:R-:W-:-:S02]  /*0c50*/  HADD2.F32 R8, -RZ, R23.H1_H1 ;  /* 0x30000017ff087230 */ /* 0x000fc40000004100 */
[--C-:B--2---:R-:W-:Y:S02]  /*0c60*/  HADD2.F32 R17, -RZ, R24.reuse.H0_H0 ;  /* 0x20000018ff117230 */ /* 0x104fe40000004100 */
[----:B------:R-:W-:Y:S02]  /*0c70*/  HADD2.F32 R24, -RZ, R24.H1_H1 ;  /* 0x30000018ff187230 */ /* 0x000fe40000004100 */
[--C-:B------:R-:W-:Y:S02]  /*0c80*/  HADD2.F32 R23, -RZ, R28.reuse.H1_H1 ;  /* 0x3000001cff177230 */ /* 0x100fe40000004100 */
[----:B------:R-:W-:Y:S02]  /*0c90*/  HADD2.F32 R42, -RZ, R28.H0_H0 ;  /* 0x2000001cff2a7230 */ /* 0x000fe40000004100 */
[----:B------:R-:W-:Y:S02]  /*0ca0*/  HADD2.F32 R21, -RZ, R32.H1_H1 ;  /* 0x30000020ff157230 */ /* 0x000fe40000004100 */
[----:B------:R-:W-:Y:S01]  /*0cb0*/  FMUL.FTZ R24, R24, R23 ;  /* 0x0000001718187220 */ /* 0x000fe20000410000 */
[----:B------:R-:W-:-:S02]  /*0cc0*/  HADD2.F32 R28, -RZ, R36.H1_H1 ;  /* 0x30000024ff1c7230 */ /* 0x000fc40000004100 */
[----:B------:R-:W-:Y:S02]  /*0cd0*/  HADD2.F32 R18, -RZ, R18.H1_H1 ;  /* 0x30000012ff127230 */ /* 0x000fe40000004100 */
[----:B------:R-:W-:Y:S02]  /*0ce0*/  HADD2.F32 R9, -RZ, R22.H1_H1 ;  /* 0x30000016ff097230 */ /* 0x000fe40000004100 */
[----:B------:R-:W-:Y:S01]  /*0cf0*/  FMUL.FTZ R21, R21, R28 ;  /* 0x0000001c15157220 */ /* 0x000fe20000410000 */
[----:B------:R-:W-:Y:S02]  /*0d00*/  HADD2.F32 R32, -RZ, R32.H0_H0 ;  /* 0x20000020ff207230 */ /* 0x000fe40000004100 */
[----:B------:R-:W-:Y:S02]  /*0d10*/  HADD2.F32 R23, -RZ, R36.H0_H0 ;  /* 0x20000024ff177230 */ /* 0x000fe40000004100 */
[----:B------:R-:W-:Y:S01]  /*0d20*/  FFMA.FTZ R42, R17, R42, R24 ;  /* 0x0000002a112a7223 */ /* 0x000fe20000010018 */
[----:B------:R-:W-:-:S02]  /*0d30*/  HADD2.F32 R15, -RZ, R25.H0_H0 ;  /* 0x20000019ff0f7230 */ /* 0x000fc40000004100 */
[----:B------:R-:W-:Y:S02]  /*0d40*/  HADD2.F32 R44, -RZ, R29.H0_H0 ;  /* 0x2000001dff2c7230 */ /* 0x000fe40000004100 */
[----:B------:R-:W-:Y:S01]  /*0d50*/  FFMA.FTZ R9, R18, R9, R13 ;  /* 0x0000000912097223 */ /* 0x000fe2000001000d */
[----:B------:R-:W-:Y:S02]  /*0d60*/  HADD2.F32 R12, -RZ, R19.H0_H0 ;  /* 0x20000013ff0c7230 */ /* 0x000fe40000004100 */
[----:B------:R-:W-:Y:S01]  /*0d70*/  FFMA.FTZ R32, R32, R23, R21 ;  /* 0x0000001720207223 */ /* 0x000fe20000010015 */
[----:B------:R-:W-:Y:S02]  /*0d80*/  HADD2.F32 R17, -RZ, R33.H0_H0 ;  /* 0x20000021ff117230 */ /* 0x000fe40000004100 */
[----:B------:R-:W-:Y:S02]  /*0d90*/  HADD2.F32 R24, -RZ, R37.H0_H0 ;  /* 0x20000025ff187230 */ /* 0x000fe40000004100 */
[----:B------:R-:W-:Y:S01]  /*0da0*/  FFMA.FTZ R42, R15, R44, R42 ;  /* 0x0000002c0f2a7223 */ /* 0x000fe2000001002a */
[----:B------:R-:W-:-:S02]  /*0db0*/  HADD2.F32 R25, -RZ, R25.H1_H1 ;  /* 0x30000019ff197230 */ /* 0x000fc40000004100 */
[----:B------:R-:W-:Y:S02]  /*0dc0*/  HADD2.F32 R22, -RZ, R29.H1_H1 ;  /* 0x3000001dff167230 */ /* 0x000fe40000004100 */
[----:B------:R-:W-:Y:S01]  /*0dd0*/  FFMA.FTZ R12, R12, R7, R9 ;  /* 0x000000070c0c7223 */ /* 0x000fe20000010009 */
        /* <DEDUP_REMOVED lines=21> */
[----:B------:R-:W-:Y:S02]  /*0f30*/  HADD2.F32 R20, -RZ, R39.H0_H0 ;  /* 0x20000027ff147230 */ /* 0x000fe40000004100 */
[----:B------:R-:W-:Y:S01]  /*0f40*/  FFMA.FTZ R26, R7, R18, R26 ;  /* 0x00000012071a7223 */ /* 0x000fe2000001001a */
[----:B------:R-:W-:Y:S02]  /*0f50*/  HADD2.F32 R11, -RZ, R11.H1_H1 ;  /* 0x3000000bff0b7230 */ /* 0x000fe40000004100 */
[----:B------:R-:W-:Y:S01]  /*0f60*/  FFMA.FTZ R10, R10, R47, R43 ;  /* 0x0000002f0a0a7223 */ /* 0x000fe2000001002b */
[----:B------:R-:W-:Y:S02]  /*0f70*/  HADD2.F32 R19, -RZ, R19.H1_H1 ;  /* 0x30000013ff137230 */ /* 0x000fe40000004100 */
[----:B------:R-:W-:Y:S01]  /*0f80*/  FFMA.FTZ R20, R9, R20, R34 ;  /* 0x0000001409147223 */ /* 0x000fe20000010022 */
[----:B------:R-:W-:Y:S02]  /*0f90*/  HADD2.F32 R27, -RZ, R27.H1_H1 ;  /* 0x3000001bff1b7230 */ /* 0x000fe40000004100 */
[----:B------:R-:W-:-:S02]  /*0fa0*/  HADD2.F32 R16, -RZ, R31.H1_H1 ;  /* 0x3000001fff107230 */ /* 0x000fc40000004100 */
[----:B------:R-:W-:Y:S02]  /*0fb0*/  HADD2.F32 R35, -RZ, R35.H1_H1 ;  /* 0x30000023ff237230 */ /* 0x000fe40000004100 */
[----:B------:R-:W-:Y:S02]  /*0fc0*/  HADD2.F32 R18, -RZ, R39.H1_H1 ;  /* 0x30000027ff127230 */ /* 0x000fe40000004100 */
[----:B------:R-:W-:Y:S01]  /*0fd0*/  FFMA.FTZ R10, R11, R14, R10 ;  /* 0x0000000e0b0a7223 */ /* 0x000fe2000001000a */
[----:B------:R-:W-:Y:S01]  /*0fe0*/  FFMA.FTZ R12, R19, R8, R12 ;  /* 0x00000008130c7223 */ /* 0x000fe2000001000c */
[----:B------:R-:W-:Y:S01]  /*0ff0*/  FFMA.FTZ R16, R27, R16, R26 ;  /* 0x000000101b107223 */ /* 0x000fe2000001001a */
[----:B------:R-:W-:Y:S02]  /*1000*/  FFMA.FTZ R20, R35, R18, R20 ;  /* 0x0000001223147223 */ /* 0x000fe40000010014 */
[----:B------:R-:W0:Y:S04]  /*1010*/  SHFL.BFLY PT, R7, R10, 0x4, 0x1f ;  /* 0x0c801f000a077f89 */ /* 0x000e2800000e0000 */
[----:B------:R-:W1:Y:S04]  /*1020*/  SHFL.BFLY PT, R9, R12, 0x4, 0x1f ;  /* 0x0c801f000c097f89 */ /* 0x000e6800000e0000 */
[----:B------:R-:W2:Y:S04]  /*1030*/  SHFL.BFLY PT, R13, R16, 0x4, 0x1f ;  /* 0x0c801f00100d7f89 */ /* 0x000ea800000e0000 */
[----:B------:R-:W3:Y:S01]  /*1040*/  SHFL.BFLY PT, R17, R20, 0x4, 0x1f ;  /* 0x0c801f0014117f89 */ /* 0x000ee200000e0000 */
[----:B0-----:R-:W-:Y:S01]  /*1050*/  FADD.FTZ R7, R10, R7 ;  /* 0x000000070a077221 */ /* 0x001fe20000010000 */
[----:B-1----:R-:W-:Y:S01]  /*1060*/  FADD.FTZ R11, R12, R9 ;  /* 0x000000090c0b7221 */ /* 0x002fe20000010000 */
[----:B--2---:R-:W-:Y:S01]  /*1070*/  FADD.FTZ R15, R16, R13 ;  /* 0x0000000d100f7221 */ /* 0x004fe20000010000 */
[----:B---3--:R-:W-:-:S02]  /*1080*/  FADD.FTZ R19, R20, R17 ;  /* 0x0000001114137221 */ /* 0x008fc40000010000 */
        /* <DEDUP_REMOVED lines=15> */
[----:B---3--:R-:W-:Y:S01]  /*1180*/  FADD.FTZ R15, R10, R7 ;  /* 0x000000070a0f7221 */ /* 0x008fe20000010000 */
[----:B------:R-:W-:Y:S06]  /*1190*/  @P0 BRA `(.L_x_64) ;  /* 0x0000000000640947 */ /* 0x000fec0003800000 */
[----:B------:R-:W0:Y:S01]  /*11a0*/  LDCU.64 UR8, c[0x0][0x3e8] ;  /* 0x00007d00ff0877ac */ /* 0x000e220008000a00 */
[----:B------:R-:W1:Y:S01]  /*11b0*/  LDC.64 R10, c[0x0][0x3f0] ;  /* 0x0000fc00ff0a7b82 */ /* 0x000e620000000a00 */
[----:B------:R-:W-:Y:S01]  /*11c0*/  ISETP.GE.AND P0, PT, R6, UR10, PT ;  /* 0x0000000a06007c0c */ /* 0x000fe2000bf06270 */
[----:B------:R-:W-:Y:S01]  /*11d0*/  UMOV UR4, UR6 ;  /* 0x0000000600047c82 */ /* 0x000fe20008000000 */
[----:B------:R-:W-:Y:S01]  /*11e0*/  UMOV UR5, URZ ;  /* 0x000000ff00057c82 */ /* 0x000fe20008000000 */
[----:B------:R-:W2:Y:S01]  /*11f0*/  LDCU.64 UR16, c[0x0][0x3d0] ;  /* 0x00007a00ff1077ac */ /* 0x000ea20008000a00 */
[----:B------:R-:W-:Y:S02]  /*1200*/  ISETP.GE.AND P3, PT, R2, UR10, PT ;  /* 0x0000000a02007c0c */ /* 0x000fe4000bf66270 */
[----:B------:R-:W-:Y:S02]  /*1210*/  ISETP.GE.AND P2, PT, R3, UR10, PT ;  /* 0x0000000a03007c0c */ /* 0x000fe4000bf46270 */
[----:B------:R-:W-:Y:S01]  /*1220*/  FSEL R3, R12, RZ, !P3 ;  /* 0x000000ff0c037208 */ /* 0x000fe20005800000 */
[----:B0-----:R-:W-:-:S04]  /*1230*/  UIMAD.WIDE.U32 UR4, UR14, UR8, UR4 ;  /* 0x000000080e0472a5 */ /* 0x001fc8000f8e0004 */
[----:B------:R-:W-:-:S06]  /*1240*/  UIMAD UR5, UR14, UR9, UR5 ;  /* 0x000000090e0572a4 */ /* 0x000fcc000f8e0205 */
[----:B-1----:R-:W-:-:S04]  /*1250*/  IMAD.WIDE.U32 R8, R4, R10, UR4 ;  /* 0x0000000404087e25 */ /* 0x002fc8000f8e000a */
[----:B------:R-:W-:Y:S01]  /*1260*/  IMAD R7, R4, R11, R9 ;  /* 0x0000000b04077224 */ /* 0x000fe200078e0209 */
[----:B------:R-:W-:Y:S02]  /*1270*/  IADD3 R8, P1, PT, R2, R8, RZ ;  /* 0x0000000802087210 */ /* 0x000fe40007f3e0ff */
[----:B------:R-:W-:Y:S02]  /*1280*/  FSEL R11, R15, RZ, !P0 ;  /* 0x000000ff0f0b7208 */ /* 0x000fe40004000000 */
[----:B------:R-:W-:Y:S02]  /*1290*/  IADD3.X R7, PT, PT, RZ, R7, RZ, P1, !PT ;  /* 0x00000007ff077210 */ /* 0x000fe40000ffe4ff */
[C---:B--2---:R-:W-:Y:S02]  /*12a0*/  LEA R6, P4, R8.reuse, UR16, 0x2 ;  /* 0x0000001008067c11 */ /* 0x044fe4000f8810ff */
[----:B------:R-:W-:Y:S02]  /*12b0*/  ISETP.GE.AND P1, PT, R5, UR10, PT ;  /* 0x0000000a05007c0c */ /* 0x000fe4000bf26270 */
[----:B------:R-:W-:-:S02]  /*12c0*/  LEA.HI.X R7, R8, UR17, R7, 0x2, P4 ;  /* 0x0000001108077c11 */ /* 0x000fc4000a0f1407 */
[----:B------:R-:W-:Y:S02]  /*12d0*/  FSEL R5, R13, RZ, !P2 ;  /* 0x000000ff0d057208 */ /* 0x000fe40005000000 */
[----:B------:R-:W-:Y:S01]  /*12e0*/  FSEL R9, R17, RZ, !P1 ;  /* 0x000000ff11097208 */ /* 0x000fe20004800000 */
[----:B------:R0:W-:Y:S04]  /*12f0*/  STG.E desc[UR12][R6.64], R3 ;  /* 0x0000000306007986 */ /* 0x0001e8000c10190c */
[----:B------:R0:W-:Y:S04]  /*1300*/  STG.E desc[UR12][R6.64+0x80], R5 ;  /* 0x0000800506007986 */ /* 0x0001e8000c10190c */
[----:B------:R0:W-:Y:S04]  /*1310*/  STG.E desc[UR12][R6.64+0x100], R9 ;  /* 0x0001000906007986 */ /* 0x0001e8000c10190c */
[----:B------:R0:W-:Y:S02]  /*1320*/  STG.E desc[UR12][R6.64+0x180], R11 ;  /* 0x0001800b06007986 */ /* 0x0001e4000c10190c */
.L_x_64:
[----:B------:R-:W-:Y:S05]  /*1330*/  BSYNC.RECONVERGENT B0 ;  /* 0x0000000000007941 */ /* 0x000fea0003800200 */
.L_x_63:
[----:B------:R-:W-:Y:S01]  /*1340*/  UIADD3 UR4, UPT, UPT, UR7, 0x7f, URZ ;  /* 0x0000007f07047890 */ /* 0x000fe2000fffe0ff */
[----:B0-----:R-:W0:Y:S01]  /*1350*/  LDC.64 R10, c[0x0][0x440] ;  /* 0x00011000ff0a7b82 */ /* 0x001e220000000a00 */
[----:B------:R-:W-:Y:S02]  /*1360*/  BSSY.RECONVERGENT B0, `(.L_x_65) ;  /* 0x0000019000007945 */ /* 0x000fe40003800200 */
[----:B------:R-:W-:-:S04]  /*1370*/  USHF.R.S32.HI UR5, URZ, 0x1f, UR4 ;  /* 0x0000001fff057899 */ /* 0x000fc80008011404 */
[----:B------:R-:W-:Y:S01]  /*1380*/  ULEA.HI UR5, UR5, UR4, URZ, 0x7 ;  /* 0x0000000405057291 */ /* 0x000fe2000f8f38ff */
[----:B------:R-:W1:Y:S03]  /*1390*/  LDC.64 R12, c[0x0][0x448] ;  /* 0x00011200ff0c7b82 */ /* 0x000e660000000a00 */
[----:B------:R-:W-:-:S04]  /*13a0*/  ULOP3.LUT UR5, UR5, 0xffffff80, URZ, 0xc0, !UPT ;  /* 0xffffff8005057892 */ /* 0x000fc8000f8ec0ff */
[----:B------:R-:W-:-:S04]  /*13b0*/  UIADD3 UR5, UPT, UPT, UR6, UR4, -UR5 ;  /* 0x0000000406057290 */ /* 0x000fc8000fffe805 */
[----:B------:R-:W-:-:S06]  /*13c0*/  UIADD3 UR5, UPT, UPT, UR4, -UR5, URZ ;  /* 0x8000000504057290 */ /* 0x000fcc000fffe0ff */
[----:B------:R-:W-:-:S04]  /*13d0*/  ISETP.GE.AND P0, PT, R0, UR5, PT ;  /* 0x0000000500007c0c */ /* 0x000fc8000bf06270 */
[----:B------:R-:W-:-:S13]  /*13e0*/  ISETP.GT.U32.OR P0, PT, R0, 0x7f, P0 ;  /* 0x0000007f0000780c */ /* 0x000fda0000704470 */
[----:B------:R-:W-:Y:S05]  /*13f0*/  @P0 BRA `(.L_x_66) ;  /* 0x00000000003c0947 */ /* 0x000fea0003800000 */
[----:B------:R-:W2:Y:S01]  /*1400*/  LDC.64 R6, c[0x0][0x418] ;  /* 0x00010600ff067b82 */ /* 0x000ea20000000a00 */
[----:B------:R-:W3:Y:S01]  /*1410*/  LDCU.64 UR4, c[0x0][0x420] ;  /* 0x00008400ff0477ac */ /* 0x000ee20008000a00 */
[----:B------:R-:W-:Y:S01]  /*1420*/  HFMA2 R3, -RZ, RZ, 0, 0 ;  /* 0x00000000ff037431 */ /* 0x000fe200000001ff */
[----:B------:R-:W-:Y:S01]  /*1430*/  IADD3 R2, PT, PT, R0, UR6, RZ ;  /* 0x0000000600027c10 */ /* 0x000fe2000fffe0ff */
[C---:B-----5:R-:W-:Y:S01]  /*1440*/  FMUL.FTZ R5, R48.reuse, 1.4426950216293334961 ;  /* 0x3fb8aa3b30057820 */ /* 0x060fe20000410000 */
[----:B------:R-:W-:-:S03]  /*1450*/  FSETP.NEU.FTZ.AND P0, PT, R48, -INF , PT ;  /* 0xff8000003000780b */ /* 0x000fc60003f1d000 */
[----:B------:R-:W4:Y:S01]  /*1460*/  LDC.64 R8, c[0x0][0x410] ;  /* 0x00010400ff087b82 */ /* 0x000f220000000a00 */
[----:B------:R-:W-:Y:S01]  /*1470*/  FSEL R5, R5, RZ, P0 ;  /* 0x000000ff05057208 */ /* 0x000fe20000000000 */
[----:B--2---:R-:W-:-:S04]  /*1480*/  IMAD.WIDE.U32 R2, R6, UR14, R2 ;  /* 0x0000000e06027c25 */ /* 0x004fc8000f8e0002 */
[----:B------:R-:W-:Y:S02]  /*1490*/  IMAD R3, R7, UR14, R3 ;  /* 0x0000000e07037c24 */ /* 0x000fe4000f8e0203 */
[----:B---3--:R-:W-:-:S04]  /*14a0*/  IMAD.WIDE.U32 R2, R4, UR4, R2 ;  /* 0x0000000404027c25 */ /* 0x008fc8000f8e0002 */
[----:B------:R-:W-:Y:S01]  /*14b0*/  IMAD R3, R4, UR5, R3 ;  /* 0x0000000504037c24 */ /* 0x000fe2000f8e0203 */
[----:B----4-:R-:W-:-:S04]  /*14c0*/  LEA R6, P1, R2, R8, 0x2 ;  /* 0x0000000802067211 */ /* 0x010fc800078210ff */
[----:B------:R-:W-:-:S05]  /*14d0*/  LEA.HI.X R7, R2, R9, R3, 0x2, P1 ;  /* 0x0000000902077211 */ /* 0x000fca00008f1403 */
[----:B------:R2:W-:Y:S04]  /*14e0*/  STG.E desc[UR12][R6.64], R5 ;  /* 0x0000000506007986 */ /* 0x0005e8000c10190c */
.L_x_66:
[----:B------:R-:W-:Y:S05]  /*14f0*/  BSYNC.RECONVERGENT B0 ;  /* 0x0000000000007941 */ /* 0x000fea0003800200 */
.L_x_65:
[----:B------:R-:W-:Y:S01]  /*1500*/  USHF.L.U32 UR4, UR11, 0xd, URZ ;  /* 0x0000000d0b047899 */ /* 0x000fe200080006ff */
[----:B------:R-:W-:Y:S01]  /*1510*/  SHF.L.U32 R2, R0, 0x2, RZ ;  /* 0x0000000200027819 */ /* 0x000fe200000006ff */
[----:B------:R-:W3:Y:S01]  /*1520*/  LDCU.64 UR8, c[0x0][0x458] ;  /* 0x00008b00ff0877ac */ /* 0x000ee20008000a00 */
[----:B------:R-:W-:-:S03]  /*1530*/  MOV R3, RZ ;  /* 0x000000ff00037202 */ /* 0x000fc60000000f00 */
[----:B------:R-:W-:-:S05]  /*1540*/  LOP3.LUT R2, R2, UR4, RZ, 0xfc, !PT ;  /* 0x0000000402027c12 */ /* 0x000fca000f8efcff */
[----:B------:R-:W2:Y:S01]  /*1550*/  LDCU.64 UR4, c[0x0][0x428] ;  /* 0x00008500ff0477ac */ /* 0x000ea20008000a00 */
[----:B0-----:R-:W-:-:S04]  /*1560*/  IMAD.WIDE.U32 R2, R10, UR14, R2 ;  /* 0x0000000e0a027c25 */ /* 0x001fc8000f8e0002 */
[----:B------:R-:W-:Y:S01]  /*1570*/  IMAD R3, R11, UR14, R3 ;  /* 0x0000000e0b037c24 */ /* 0x000fe2000f8e0203 */
[----:B---3--:R-:W-:Y:S01]  /*1580*/  ISETP.NE.U32.AND P0, PT, RZ, UR8, PT ;  /* 0x00000008ff007c0c */ /* 0x008fe2000bf05070 */
[----:B-1----:R-:W-:-:S03]  /*1590*/  IMAD.WIDE.U32 R2, R4, R12, R2 ;  /* 0x0000000c04027225 */ /* 0x002fc600078e0002 */
[----:B------:R-:W-:Y:S01]  /*15a0*/  ISETP.NE.AND.EX P0, PT, RZ, UR9, PT, P0 ;  /* 0x00000009ff007c0c */ /* 0x000fe2000bf05300 */
[----:B------:R-:W-:-:S03]  /*15b0*/  IMAD R3, R4, R13, R3 ;  /* 0x0000000d04037224 */ /* 0x000fc600078e0203 */
[----:B------:R-:W-:Y:S02]  /*15c0*/  ISETP.NE.OR P0, PT, R0, RZ, !P0 ;  /* 0x000000ff0000720c */ /* 0x000fe40004705670 */
[----:B--2---:R-:W-:-:S04]  /*15d0*/  LEA R6, P1, R2, UR4, 0x2 ;  /* 0x0000000402067c11 */ /* 0x004fc8000f8210ff */
[----:B------:R-:W-:-:S05]  /*15e0*/  LEA.HI.X R7, R2, UR5, R3, 0x2, P1 ;  /* 0x0000000502077c11 */ /* 0x000fca00088f1403 */
[----:B------:R0:W-:Y:S04]  /*15f0*/  STG.E.128 desc[UR12][R6.64], RZ ;  /* 0x000000ff06007986 */ /* 0x0001e8000c101d0c */
[----:B------:R0:W-:Y:S04]  /*1600*/  STG.E.128 desc[UR12][R6.64+0x1000], RZ ;  /* 0x001000ff06007986 */ /* 0x0001e8000c101d0c */
[----:B------:R0:W-:Y:S04]  /*1610*/  STG.E.128 desc[UR12][R6.64+0x2000], RZ ;  /* 0x002000ff06007986 */ /* 0x0001e8000c101d0c */
[----:B------:R0:W-:Y:S04]  /*1620*/  STG.E.128 desc[UR12][R6.64+0x3000], RZ ;  /* 0x003000ff06007986 */ /* 0x0001e8000c101d0c */
[----:B------:R0:W-:Y:S04]  /*1630*/  STG.E.128 desc[UR12][R6.64+0x4000], RZ ;  /* 0x004000ff06007986 */ /* 0x0001e8000c101d0c */
[----:B------:R0:W-:Y:S04]  /*1640*/  STG.E.128 desc[UR12][R6.64+0x5000], RZ ;  /* 0x005000ff06007986 */ /* 0x0001e8000c101d0c */
[----:B------:R0:W-:Y:S04]  /*1650*/  STG.E.128 desc[UR12][R6.64+0x6000], RZ ;  /* 0x006000ff06007986 */ /* 0x0001e8000c101d0c */
[----:B------:R0:W-:Y:S01]  /*1660*/  STG.E.128 desc[UR12][R6.64+0x7000], RZ ;  /* 0x007000ff06007986 */ /* 0x0001e2000c101d0c */
[----:B------:R-:W-:Y:S05]  /*1670*/  @P0 EXIT ;  /* 0x000000000000094d */ /* 0x000fea0003800000 */
[----:B------:R-:W1:Y:S08]  /*1680*/  LDC R5, c[0x0][0x450] ;  /* 0x00011400ff057b82 */ /* 0x000e700000000800 */
[----:B0-----:R-:W0:Y:S08]  /*1690*/  LDC R7, c[0x0][0x390] ;  /* 0x0000e400ff077b82 */ /* 0x001e300000000800 */
[----:B------:R-:W2:Y:S01]  /*16a0*/  LDC.64 R2, c[0x0][0x458] ;  /* 0x00011600ff027b82 */ /* 0x000ea20000000a00 */
[----:B-1----:R-:W-:-:S04]  /*16b0*/  IMAD R4, R5, UR11, R4 ;  /* 0x0000000b05047c24 */ /* 0x002fc8000f8e0204 */
[----:B0-----:R-:W-:-:S04]  /*16c0*/  IMAD R5, R4, R7, UR14 ;  /* 0x0000000e04057e24 */ /* 0x001fc8000f8e0207 */
[----:B--2---:R-:W-:-:S05]  /*16d0*/  IMAD.WIDE R2, R5, 0x4, R2 ;  /* 0x0000000405027825 */ /* 0x004fca00078e0202 */
[----:B------:R-:W-:Y:S01]  /*16e0*/  STG.E desc[UR12][R2.64], RZ ;  /* 0x000000ff02007986 */ /* 0x000fe2000c10190c */
[----:B------:R-:W-:Y:S05]  /*16f0*/  EXIT ;  /* 0x000000000000794d */ /* 0x000fea0003800000 */
.L_x_67:
        /* <DEDUP_REMOVED lines=16> */
.L_x_139:


//--------------------- .text._ZN7cutlass13device_kernelIN5flash19enable_sm80_to_sm89INS1_16FlashAttnBwdSm80INS1_25CollectiveMainloopBwdSm80ILi2ELi2EN4cute5tupleIJNS5_1CILi128EEES8_NS7_ILi64EEEEEENS_6half_tEfNS_4arch4Sm80ELb1ELb0ELb1ELb1ELb0ELb0ELb0ELb0ELi2ELi4ELi4ELi4ELb0EEENS1_21CollectiveEpilogueBwdISA_SB_SD_Li256ELb1ELb0ELi2EEENS1_25SingleTileBwdLPTSchedulerILb1ELi128ELb0EEEEEEEEEvNT_6ParamsE --------------------------
	.section	.text._ZN7cutlass13device_kernelIN5flash19enable_sm80_to_sm89INS1_16FlashAttnBwdSm80INS1_25CollectiveMainloopBwdSm80ILi2ELi2EN4cute5tupleIJNS5_1CILi128EEES8_NS7_ILi64EEEEEENS_6half_tEfNS_4arch4Sm80ELb1ELb0ELb1ELb1ELb0ELb0ELb0ELb0ELi2ELi4ELi4ELi4ELb0EEENS1_21CollectiveEpilogueBwdISA_SB_SD_Li256ELb1ELb0ELi2EEENS1_25SingleTileBwdLPTSchedulerILb1ELi128ELb0EEEEEEEEEvNT_6ParamsE,"ax",@progbits
	.align	128
.text._ZN7cutlass13device_kernelIN5flash19enable_sm80_to_sm89INS1_16FlashAttnBwdSm80INS1_25CollectiveMainloopBwdSm80ILi2ELi2EN4cute5tupleIJNS5_1CILi128EEES8_NS7_ILi64EEEEEENS_6half_tEfNS_4arch4Sm80ELb1ELb0ELb1ELb1ELb0ELb0ELb0ELb0ELi2ELi4ELi4ELi4ELb0EEENS1_21CollectiveEpilogueBwdISA_SB_SD_Li256ELb1ELb0ELi2EEENS1_25SingleTileBwdLPTSchedulerILb1ELi128ELb0EEEEEEEEEvNT_6ParamsE:
        .type           _ZN7cutlass13device_kernelIN5flash19enable_sm80_to_sm89INS1_16FlashAttnBwdSm80INS1_25CollectiveMainloopBwdSm80ILi2ELi2EN4cute5tupleIJNS5_1CILi128EEES8_NS7_ILi64EEEEEENS_6half_tEfNS_4arch4Sm80ELb1ELb0ELb1ELb1ELb0ELb0ELb0ELb0ELi2ELi4ELi4ELi4ELb0EEENS1_21CollectiveEpilogueBwdISA_SB_SD_Li256ELb1ELb0ELi2EEENS1_25SingleTileBwdLPTSchedulerILb1ELi128ELb0EEEEEEEEEvNT_6ParamsE,@function
        .size           _ZN7cutlass13device_kernelIN5flash19enable_sm80_to_sm89INS1_16FlashAttnBwdSm80INS1_25CollectiveMainloopBwdSm80ILi2ELi2EN4cute5tupleIJNS5_1CILi128EEES8_NS7_ILi64EEEEEENS_6half_tEfNS_4arch4Sm80ELb1ELb0ELb1ELb1ELb0ELb0ELb0ELb0ELi2ELi4ELi4ELi4ELb0EEENS1_21CollectiveEpilogueBwdISA_SB_SD_Li256ELb1ELb0ELi2EEENS1_25SingleTileBwdLPTSchedulerILb1ELi128ELb0EEEEEEEEEvNT_6ParamsE,(.L_x_140 - _ZN7cutlass13device_kernelIN5flash19enable_sm80_to_sm89INS1_16FlashAttnBwdSm80INS1_25CollectiveMainloopBwdSm80ILi2ELi2EN4cute5tupleIJNS5_1CILi128EEES8_NS7_ILi64EEEEEENS_6half_tEfNS_4arch4Sm80ELb1ELb0ELb1ELb1ELb0ELb0ELb0ELb0ELi2ELi4ELi4ELi4ELb0EEENS1_21CollectiveEpilogueBwdISA_SB_SD_Li256ELb1ELb0ELi2EEENS1_25SingleTileBwdLPTSchedulerILb1ELi128ELb0EEEEEEEEEvNT_6ParamsE)
        .other          _ZN7cutlass13device_kernelIN5flash19enable_sm80_to_sm89INS1_16FlashAttnBwdSm80INS1_25CollectiveMainloopBwdSm80ILi2ELi2EN4cute5tupleIJNS5_1CILi128EEES8_NS7_ILi64EEEEEENS_6half_tEfNS_4arch4Sm80ELb1ELb0ELb1ELb1ELb0ELb0ELb0ELb0ELi2ELi4ELi4ELi4ELb0EEENS1_21CollectiveEpilogueBwdISA_SB_SD_Li256ELb1ELb0ELi2EEENS1_25SingleTileBwdLPTSchedulerILb1ELi128ELb0EEEEEEEEEvNT_6ParamsE,@"STO_CUDA_ENTRY STV_DEFAULT"
_ZN7cutlass13device_kernelIN5flash19enable_sm80_to_sm89INS1_16FlashAttnBwdSm80INS1_25CollectiveMainloopBwdSm80ILi2ELi2EN4cute5tupleIJNS5_1CILi128EEES8_NS7_ILi64EEEEEENS_6half_tEfNS_4arch4Sm80ELb1ELb0ELb1ELb1ELb0ELb0ELb0ELb0ELi2ELi4ELi4ELi4ELb0EEENS1_21CollectiveEpilogueBwdISA_SB_SD_Li256ELb1ELb0ELi2EEENS1_25SingleTileBwdLPTSchedulerILb1ELi128ELb0EEEEEEEEEvNT_6ParamsE:
[----:B------:R-:W-:Y:S01]  /*0000*/  LDC R1, c[0x0][0x37c] ;  /* 0x0000df00ff017b82 */ /* 0x000fe20000000800 */
[----:B------:R-:W-:Y:S05]  /*0010*/  EXIT ;  /* 0x000000000000794d */ /* 0x000fea0003800000 */
.L_x_68:
        /* <DEDUP_REMOVED lines=14> */
.L_x_140:


//--------------------- .text._ZN7cutlass13device_kernelIN5flash19enable_sm80_to_sm89INS1_16FlashAttnBwdSm80INS1_25CollectiveMainloopBwdSm80ILi2ELi2EN4cute5tupleIJNS5_1CILi128EEES8_NS7_ILi64EEEEEENS_6half_tEfNS_4arch4Sm80ELb1ELb0ELb1ELb1ELb1ELb0ELb0ELb0ELi2ELi4ELi4ELi4ELb0EEENS1_21CollectiveEpilogueBwdISA_SB_SD_Li256ELb1ELb0ELi2EEENS1_25SingleTileBwdLPTSchedulerILb1ELi128ELb1EEEEEEEEEvNT_6ParamsE --------------------------
	.section	.text._ZN7cutlass13device_kernelIN5flash19enable_sm80_to_sm89INS1_16FlashAttnBwdSm80INS1_25CollectiveMainloopBwdSm80ILi2ELi2EN4cute5tupleIJNS5_1CILi128EEES8_NS7_ILi64EEEEEENS_6half_tEfNS_4arch4Sm80ELb1ELb0ELb1ELb1ELb1ELb0ELb0ELb0ELi2ELi4ELi4ELi4ELb0EEENS1_21CollectiveEpilogueBwdISA_SB_SD_Li256ELb1ELb0ELi2EEENS1_25SingleTileBwdLPTSchedulerILb1ELi128ELb1EEEEEEEEEvNT_6ParamsE,"ax",@progbits
	.align	128
.text._ZN7cutlass13device_kernelIN5flash19enable_sm80_to_sm89INS1_16FlashAttnBwdSm80INS1_25CollectiveMainloopBwdSm80ILi2ELi2EN4cute5tupleIJNS5_1CILi128EEES8_NS7_ILi64EEEEEENS_6half_tEfNS_4arch4Sm80ELb1ELb0ELb1ELb1ELb1ELb0ELb0ELb0ELi2ELi4ELi4ELi4ELb0EEENS1_21CollectiveEpilogueBwdISA_SB_SD_Li256ELb1ELb0ELi2EEENS1_25SingleTileBwdLPTSchedulerILb1ELi128ELb1EEEEEEEEEvNT_6ParamsE:
        .type           _ZN7cutlass13device_kernelIN5flash19enable_sm80_to_sm89INS1_16FlashAttnBwdSm80INS1_25CollectiveMainloopBwdSm80ILi2ELi2EN4cute5tupleIJNS5_1CILi128EEES8_NS7_ILi64EEEEEENS_6half_tEfNS_4arch4Sm80ELb1ELb0ELb1ELb1ELb1ELb0ELb0ELb0ELi2ELi4ELi4ELi4ELb0EEENS1_21CollectiveEpilogueBwdISA_SB_SD_Li256ELb1ELb0ELi2EEENS1_25SingleTileBwdLPTSchedulerILb1ELi128ELb1EEEEEEEEEvNT_6ParamsE,@function
        .size           _ZN7cutlass13device_kernelIN5flash19enable_sm80_to_sm89INS1_16FlashAttnBwdSm80INS1_25CollectiveMainloopBwdSm80ILi2ELi2EN4cute5tupleIJNS5_1CILi128EEES8_NS7_ILi64EEEEEENS_6half_tEfNS_4arch4Sm80ELb1ELb0ELb1ELb1ELb1ELb0ELb0ELb0ELi2ELi4ELi4ELi4ELb0EEENS1_21CollectiveEpilogueBwdISA_SB_SD_Li256ELb1ELb0ELi2EEENS1_25SingleTileBwdLPTSchedulerILb1ELi128ELb1EEEEEEEEEvNT_6ParamsE,(.L_x_141 - _ZN7cutlass13device_kernelIN5flash19enable_sm80_to_sm89INS1_16FlashAttnBwdSm80INS1_25CollectiveMainloopBwdSm80ILi2ELi2EN4cute5tupleIJNS5_1CILi128EEES8_NS7_ILi64EEEEEENS_6half_tEfNS_4arch4Sm80ELb1ELb0ELb1ELb1ELb1ELb0ELb0ELb0ELi2ELi4ELi4ELi4ELb0EEENS1_21CollectiveEpilogueBwdISA_SB_SD_Li256ELb1ELb0ELi2EEENS1_25SingleTileBwdLPTSchedulerILb1ELi128ELb1EEEEEEEEEvNT_6ParamsE)
        .other          _ZN7cutlass13device_kernelIN5flash19enable_sm80_to_sm89INS1_16FlashAttnBwdSm80INS1_25CollectiveMainloopBwdSm80ILi2ELi2EN4cute5tupleIJNS5_1CILi128EEES8_NS7_ILi64EEEEEENS_6half_tEfNS_4arch4Sm80ELb1ELb0ELb1ELb1ELb1ELb0ELb0ELb0ELi2ELi4ELi4ELi4ELb0EEENS1_21CollectiveEpilogueBwdISA_SB_SD_Li256ELb1ELb0ELi2EEENS1_25SingleTileBwdLPTSchedulerILb1ELi128ELb1EEEEEEEEEvNT_6ParamsE,@"STO_CUDA_ENTRY STV_DEFAULT"
_ZN7cutlass13device_kernelIN5flash19enable_sm80_to_sm89INS1_16FlashAttnBwdSm80INS1_25CollectiveMainloopBwdSm80ILi2ELi2EN4cute5tupleIJNS5_1CILi128EEES8_NS7_ILi64EEEEEENS_6half_tEfNS_4arch4Sm80ELb1ELb0ELb1ELb1ELb1ELb0ELb0ELb0ELi2ELi4ELi4ELi4ELb0EEENS1_21CollectiveEpilogueBwdISA_SB_SD_Li256ELb1ELb0ELi2EEENS1_25SingleTileBwdLPTSchedulerILb1ELi128ELb1EEEEEEEEEvNT_6ParamsE:
[----:B------:R-:W-:Y:S01]  /*0000*/  LDC R1, c[0x0][0x37c] ;  /* 0x0000df00ff017b82 */ /* 0x000fe20000000800 */
[----:B------:R-:W-:Y:S05]  /*0010*/  EXIT ;  /* 0x000000000000794d */ /* 0x000fea0003800000 */
.L_x_69:
        /* <DEDUP_REMOVED lines=14> */
.L_x_141:


//--------------------- .text._ZN7cutlass13device_kernelIN5flash19enable_sm80_to_sm89INS1_16FlashAttnBwdSm80INS1_25CollectiveMainloopBwdSm80ILi2ELi2EN4cute5tupleIJNS5_1CILi128EEES8_NS7_ILi64EEEEEENS_6half_tEfNS_4arch4Sm80ELb1ELb0ELb1ELb1ELb0ELb0ELb0ELb0ELi2ELi4ELi4ELi4ELb0EEENS1_24CollectiveEpilogueBwdGQAISA_fSD_Li256ELb1ELb0EEENS1_25SingleTileBwdLPTSchedulerILb1ELi128ELb0EEEEEEEEEvNT_6ParamsE --------------------------
	.section	.text._ZN7cutlass13device_kernelIN5flash19enable_sm80_to_sm89INS1_16FlashAttnBwdSm80INS1_25CollectiveMainloopBwdSm80ILi2ELi2EN4cute5tupleIJNS5_1CILi128EEES8_NS7_ILi64EEEEEENS_6half_tEfNS_4arch4Sm80ELb1ELb0ELb1ELb1ELb0ELb0ELb0ELb0ELi2ELi4ELi4ELi4ELb0EEENS1_24CollectiveEpilogueBwdGQAISA_fSD_Li256ELb1ELb0EEENS1_25SingleTileBwdLPTSchedulerILb1ELi128ELb0EEEEEEEEEvNT_6ParamsE,"ax",@progbits
	.align	128
.text._ZN7cutlass13device_kernelIN5flash19enable_sm80_to_sm89INS1_16FlashAttnBwdSm80INS1_25CollectiveMainloopBwdSm80ILi2ELi2EN4cute5tupleIJNS5_1CILi128EEES8_NS7_ILi64EEEEEENS_6half_tEfNS_4arch4Sm80ELb1ELb0ELb1ELb1ELb0ELb0ELb0ELb0ELi2ELi4ELi4ELi4ELb0EEENS1_24CollectiveEpilogueBwdGQAISA_fSD_Li256ELb1ELb0EEENS1_25SingleTileBwdLPTSchedulerILb1ELi128ELb0EEEEEEEEEvNT_6ParamsE:
        .type           _ZN7cutlass13device_kernelIN5flash19enable_sm80_to_sm89INS1_16FlashAttnBwdSm80INS1_25CollectiveMainloopBwdSm80ILi2ELi2EN4cute5tupleIJNS5_1CILi128EEES8_NS7_ILi64EEEEEENS_6half_tEfNS_4arch4Sm80ELb1ELb0ELb1ELb1ELb0ELb0ELb0ELb0ELi2ELi4ELi4ELi4ELb0EEENS1_24CollectiveEpilogueBwdGQAISA_fSD_Li256ELb1ELb0EEENS1_25SingleTileBwdLPTSchedulerILb1ELi128ELb0EEEEEEEEEvNT_6ParamsE,@function
        .size           _ZN7cutlass13device_kernelIN5flash19enable_sm80_to_sm89INS1_16FlashAttnBwdSm80INS1_25CollectiveMainloopBwdSm80ILi2ELi2EN4cute5tupleIJNS5_1CILi128EEES8_NS7_ILi64EEEEEENS_6half_tEfNS_4arch4Sm80ELb1ELb0ELb1ELb1ELb0ELb0ELb0ELb0ELi2ELi4ELi4ELi4ELb0EEENS1_24CollectiveEpilogueBwdGQAISA_fSD_Li256ELb1ELb0EEENS1_25SingleTileBwdLPTSchedulerILb1ELi128ELb0EEEEEEEEEvNT_6ParamsE,(.L_x_142 - _ZN7cutlass13device_kernelIN5flash19enable_sm80_to_sm89INS1_16FlashAttnBwdSm80INS1_25CollectiveMainloopBwdSm80ILi2ELi2EN4cute5tupleIJNS5_1CILi128EEES8_NS7_ILi64EEEEEENS_6half_tEfNS_4arch4Sm80ELb1ELb0ELb1ELb1ELb0ELb0ELb0ELb0ELi2ELi4ELi4ELi4ELb0EEENS1_24CollectiveEpilogueBwdGQAISA_fSD_Li256ELb1ELb0EEENS1_25SingleTileBwdLPTSchedulerILb1ELi128ELb0EEEEEEEEEvNT_6ParamsE)
        .other          _ZN7cutlass13device_kernelIN5flash19enable_sm80_to_sm89INS1_16FlashAttnBwdSm80INS1_25CollectiveMainloopBwdSm80ILi2ELi2EN4cute5tupleIJNS5_1CILi128EEES8_NS7_ILi64EEEEEENS_6half_tEfNS_4arch4Sm80ELb1ELb0ELb1ELb1ELb0ELb0ELb0ELb0ELi2ELi4ELi4ELi4ELb0EEENS1_24CollectiveEpilogueBwdGQAISA_fSD_Li256ELb1ELb0EEENS1_25SingleTileBwdLPTSchedulerILb1ELi128ELb0EEEEEEEEEvNT_6ParamsE,@"STO_CUDA_ENTRY STV_DEFAULT"
_ZN7cutlass13device_kernelIN5flash19enable_sm80_to_sm89INS1_16FlashAttnBwdSm80INS1_25CollectiveMainloopBwdSm80ILi2ELi2EN4cute5tupleIJNS5_1CILi128EEES8_NS7_ILi64EEEEEENS_6half_tEfNS_4arch4Sm80ELb1ELb0ELb1ELb1ELb0ELb0ELb0ELb0ELi2ELi4ELi4ELi4ELb0EEENS1_24CollectiveEpilogueBwdGQAISA_fSD_Li256ELb1ELb0EEENS1_25SingleTileBwdLPTSchedulerILb1ELi128ELb0EEEEEEEEEvNT_6ParamsE:
[----:B------:R-:W-:Y:S01]  /*0000*/  LDC R1, c[0x0][0x37c] ;  /* 0x0000df00ff017b82 */ /* 0x000fe20000000800 */
[----:B------:R-:W-:Y:S05]  /*0010*/  EXIT ;  /* 0x000000000000794d */ /* 0x000fea0003800000 */
.L_x_70:
        /* <DEDUP_REMOVED lines=14> */
.L_x_142:


//--------------------- .text._ZN7cutlass13device_kernelIN5flash32FlashAttnBwdPostprocessConvertdQIN4cute5tupleIJNS3_1CILi128EEENS5_ILi64EEEEEENS_6half_tEfNS_4arch4Sm80ELi256ENS3_8TiledMMAINS3_8MMA_AtomIJNS3_28SM80_16x8x16_F32F16F16F32_TNEEEENS3_6LayoutINS4_IJNS5_ILi4EEENS5_ILi2EEENS5_ILi1EEEEEENS4_IJSJ_SH_NS5_ILi0EEEEEEEENS4_IJS7_NS5_ILi32EEENS5_ILi16EEEEEEEELb0EEEEEvNT_6ParamsE --------------------------
	.section	.text._ZN7cutlass13device_kernelIN5flash32FlashAttnBwdPostprocessConvertdQIN4cute5tupleIJNS3_1CILi128EEENS5_ILi64EEEEEENS_6half_tEfNS_4arch4Sm80ELi256ENS3_8TiledMMAINS3_8MMA_AtomIJNS3_28SM80_16x8x16_F32F16F16F32_TNEEEENS3_6LayoutINS4_IJNS5_ILi4EEENS5_ILi2EEENS5_ILi1EEEEEENS4_IJSJ_SH_NS5_ILi0EEEEEEEENS4_IJS7_NS5_ILi32EEENS5_ILi16EEEEEEEELb0EEEEEvNT_6ParamsE,"ax",@progbits
	.align	128
.text._ZN7cutlass13device_kernelIN5flash32FlashAttnBwdPostprocessConvertdQIN4cute5tupleIJNS3_1CILi128EEENS5_ILi64EEEEEENS_6half_tEfNS_4arch4Sm80ELi256ENS3_8TiledMMAINS3_8MMA_AtomIJNS3_28SM80_16x8x16_F32F16F16F32_TNEEEENS3_6LayoutINS4_IJNS5_ILi4EEENS5_ILi2EEENS5_ILi1EEEEEENS4_IJSJ_SH_NS5_ILi0EEEEEEEENS4_IJS7_NS5_ILi32EEENS5_ILi16EEEEEEEELb0EEEEEvNT_6ParamsE:
        .type           _ZN7cutlass13device_kernelIN5flash32FlashAttnBwdPostprocessConvertdQIN4cute5tupleIJNS3_1CILi128EEENS5_ILi64EEEEEENS_6half_tEfNS_4arch4Sm80ELi256ENS3_8TiledMMAINS3_8MMA_AtomIJNS3_28SM80_16x8x16_F32F16F16F32_TNEEEENS3_6LayoutINS4_IJNS5_ILi4EEENS5_ILi2EEENS5_ILi1EEEEEENS4_IJSJ_SH_NS5_ILi0EEEEEEEENS4_IJS7_NS5_ILi32EEENS5_ILi16EEEEEEEELb0EEEEEvNT_6ParamsE,@function
        .size           _ZN7cutlass13device_kernelIN5flash32FlashAttnBwdPostprocessConvertdQIN4cute5tupleIJNS3_1CILi128EEENS5_ILi64EEEEEENS_6half_tEfNS_4arch4Sm80ELi256ENS3_8TiledMMAINS3_8MMA_AtomIJNS3_28SM80_16x8x16_F32F16F16F32_TNEEEENS3_6LayoutINS4_IJNS5_ILi4EEENS5_ILi2EEENS5_ILi1EEEEEENS4_IJSJ_SH_NS5_ILi0EEEEEEEENS4_IJS7_NS5_ILi32EEENS5_ILi16EEEEEEEELb0EEEEEvNT_6ParamsE,(.L_x_143 - _ZN7cutlass13device_kernelIN5flash32FlashAttnBwdPostprocessConvertdQIN4cute5tupleIJNS3_1CILi128EEENS5_ILi64EEEEEENS_6half_tEfNS_4arch4Sm80ELi256ENS3_8TiledMMAINS3_8MMA_AtomIJNS3_28SM80_16x8x16_F32F16F16F32_TNEEEENS3_6LayoutINS4_IJNS5_ILi4EEENS5_ILi2EEENS5_ILi1EEEEEENS4_IJSJ_SH_NS5_ILi0EEEEEEEENS4_IJS7_NS5_ILi32EEENS5_ILi16EEEEEEEELb0EEEEEvNT_6ParamsE)
        .other          _ZN7cutlass13device_kernelIN5flash32FlashAttnBwdPostprocessConvertdQIN4cute5tupleIJNS3_1CILi128EEENS5_ILi64EEEEEENS_6half_tEfNS_4arch4Sm80ELi256ENS3_8TiledMMAINS3_8MMA_AtomIJNS3_28SM80_16x8x16_F32F16F16F32_TNEEEENS3_6LayoutINS4_IJNS5_ILi4EEENS5_ILi2EEENS5_ILi1EEEEEENS4_IJSJ_SH_NS5_ILi0EEEEEEEENS4_IJS7_NS5_ILi32EEENS5_ILi16EEEEEEEELb0EEEEEvNT_6ParamsE,@"STO_CUDA_ENTRY STV_DEFAULT"
_ZN7cutlass13device_kernelIN5flash32FlashAttnBwdPostprocessConvertdQIN4cute5tupleIJNS3_1CILi128EEENS5_ILi64EEEEEENS_6half_tEfNS_4arch4Sm80ELi256ENS3_8TiledMMAINS3_8MMA_AtomIJNS3_28SM80_16x8x16_F32F16F16F32_TNEEEENS3_6LayoutINS4_IJNS5_ILi4EEENS5_ILi2EEENS5_ILi1EEEEEENS4_IJSJ_SH_NS5_ILi0EEEEEEEENS4_IJS7_NS5_ILi32EEENS5_ILi16EEEEEEEELb0EEEEEvNT_6ParamsE:
        /* <DEDUP_REMOVED lines=17> */
.L_x_71:
[----:B------:R-:W0:Y:S01]  /*0110*/  LDC.64 R6, c[0x0][0x3e0] ;  /* 0x0000f800ff067b82 */ /* 0x000e220000000a00 */
[----:B------:R-:W1:Y:S01]  /*0120*/  LDCU.64 UR4, c[0x0][0x3e8] ;  /* 0x00007d00ff0477ac */ /* 0x000e620008000a00 */
[----:B0-----:R-:W-:-:S05]  /*0130*/  IMAD.WIDE.U32 R6, R9, 0x4, R6 ;  /* 0x0000000409067825 */ /* 0x001fca00078e0006 */
[----:B------:R-:W2:Y:S01]  /*0140*/  LDG.E R36, desc[UR6][R6.64] ;  /* 0x0000000606247981 */ /* 0x000ea2000c1e1900 */
[----:B-1----:R-:W-:-:S04]  /*0150*/  UISETP.NE.U32.AND UP0, UPT, UR4, URZ, UPT ;  /* 0x000000ff0400728c */ /* 0x002fc8000bf05070 */
[----:B------:R-:W-:Y:S01]  /*0160*/  UISETP.NE.AND.EX UP0, UPT, UR5, URZ, UPT, UP0 ;  /* 0x000000ff0500728c */ /* 0x000fe2000bf05300 */
[--C-:B--2---:R-:W-:Y:S01]  /*0170*/  IMAD R0, R9, 0x80, R36.reuse ;  /* 0x0000008009007824 */ /* 0x104fe200078e0224 */
[----:B------:R-:W-:-:S04]  /*0180*/  SHF.R.S32.HI R37, RZ, 0x1f, R36 ;  /* 0x0000001fff257819 */ /* 0x000fc80000011424 */
[----:B------:R-:W-:-:S04]  /*0190*/  SHF.R.S32.HI R5, RZ, 0x1f, R0 ;  /* 0x0000001fff057819 */ /* 0x000fc80000011400 */
[----:B------:R-:W-:-:S05]  /*01a0*/  LEA.HI R5, R5, R0, RZ, 0x7 ;  /* 0x0000000005057211 */ /* 0x000fca00078f38ff */
[----:B------:R-:W-:-:S05]  /*01b0*/  IMAD.SHL.U32 R5, R5, 0x40, RZ ;  /* 0x0000004005057824 */ /* 0x000fca00078e00ff */
[----:B------:R-:W-:-:S04]  /*01c0*/  LOP3.LUT R4, R5, 0xffffe000, RZ, 0xc0, !PT ;  /* 0xffffe00005047812 */ /* 0x000fc800078ec0ff */
[----:B------:R-:W-:Y:S01]  /*01d0*/  SHF.R.S32.HI R5, RZ, 0x1f, R4 ;  /* 0x0000001fff057819 */ /* 0x000fe20000011404 */
[----:B------:R-:W-:Y:S06]  /*01e0*/  BRA.U !UP0, `(.L_x_74) ;  /* 0x0000000108107547 */ /* 0x000fec000b800000 */
.L_x_73:
[----:B------:R-:W0:Y:S02]  /*01f0*/  LDC.64 R6, c[0x0][0x3e8] ;  /* 0x0000fa00ff067b82 */ /* 0x000e240000000a00 */
[----:B0-----:R-:W-:-:S05]  /*0200*/  IMAD.WIDE.U32 R6, R9, 0x4, R6 ;  /* 0x0000000409067825 */ /* 0x001fca00078e0006 */
[----:B------:R0:W5:Y:S01]  /*0210*/  LDG.E R41, desc[UR6][R6.64] ;  /* 0x0000000606297981 */ /* 0x000162000c1e1900 */
[----:B------:R-:W-:Y:S05]  /*0220*/  BRA `(.L_x_72) ;  /* 0x0000000000087947 */ /* 0x000fea0003800000 */
.L_x_74:
[----:B------:R-:W2:Y:S02]  /*0230*/  LDG.E R7, desc[UR6][R6.64+0x4] ;  /* 0x0000040606077981 */ /* 0x000ea4000c1e1900 */
[----:B--2---:R-:W-:-:S07]  /*0240*/  IADD3 R41, PT, PT, -R36, R7, RZ ;  /* 0x0000000724297210 */ /* 0x004fce0007ffe1ff */
.L_x_72:
        /* <DEDUP_REMOVED lines=13> */
[----:B------:R-:W-:-:S04]  /*0320*/  IADD3 R4, P0, PT, R7, R4, RZ ;  /* 0x0000000407047210 */ /* 0x000fc80007f1e0ff */
[----:B------:R-:W-:-:S03]  /*0330*/  IADD3.X R5, PT, PT, RZ, R5, RZ, P0, !PT ;  /* 0x00000005ff057210 */ /* 0x000fc600007fe4ff */
        /* <DEDUP_REMOVED lines=8> */
[--C-:B------:R-:W-:Y:S01]  /*03c0*/  SHF.R.U32.HI R45, RZ, 0x4, R39.reuse ;  /* 0x00000004ff2d7819 */ /* 0x100fe20000011627 */
[----:B------:R-:W-:Y:S01]  /*03d0*/  IMAD.SHL.U32 R47, R39, 0x8, RZ ;  /* 0x00000008272f7824 */ /* 0x000fe200078e00ff */
[----:B------:R-:W2:Y:S01]  /*03e0*/  LDG.E.128 R4, desc[UR6][R42.64] ;  /* 0x000000062a047981 */ /* 0x000ea2000c1e1d00 */
[----:B------:R-:W-:Y:S02]  /*03f0*/  LOP3.LUT R44, R40, 0x40, RZ, 0xc0, !PT ;  /* 0x00000040282c7812 */ /* 0x000fe400078ec0ff */
[----:B------:R-:W-:Y:S01]  /*0400*/  VIADDMNMX R41, R41, -R2, 0x80, PT ;  /* 0x0000008029297446 */ /* 0x000fe20003800902 */
[----:B------:R-:W3:Y:S01]  /*0410*/  LDG.E.128 R8, desc[UR6][R42.64+0x1000] ;  /* 0x001000062a087981 */ /* 0x000ee2000c1e1d00 */
[C---:B------:R-:W-:Y:S01]  /*0420*/  IMAD.SHL.U32 R38, R39.reuse, 0x400, RZ ;  /* 0x0000040027267824 */ /* 0x040fe200078e00ff */
[----:B------:R-:W-:Y:S01]  /*0430*/  SHF.R.U32.HI R46, RZ, 0x3, R39 ;  /* 0x00000003ff2e7819 */ /* 0x000fe20000011627 */
[----:B------:R-:W1:Y:S01]  /*0440*/  LDCU.64 UR10, c[0x0][0x3d0] ;  /* 0x00007a00ff0a77ac */ /* 0x000e620008000a00 */
[----:B------:R-:W4:Y:S04]  /*0450*/  LDG.E.128 R12, desc[UR6][R42.64+0x2000] ;  /* 0x002000062a0c7981 */ /* 0x000f28000c1e1d00 */
[----:B------:R-:W4:Y:S04]  /*0460*/  LDG.E.128 R16, desc[UR6][R42.64+0x3000] ;  /* 0x003000062a107981 */ /* 0x000f28000c1e1d00 */
[----:B------:R-:W4:Y:S04]  /*0470*/  LDG.E.128 R20, desc[UR6][R42.64+0x4000] ;  /* 0x004000062a147981 */ /* 0x000f28000c1e1d00 */
[----:B------:R-:W4:Y:S04]  /*0480*/  LDG.E.128 R24, desc[UR6][R42.64+0x5000] ;  /* 0x005000062a187981 */ /* 0x000f28000c1e1d00 */
[----:B------:R-:W4:Y:S04]  /*0490*/  LDG.E.128 R28, desc[UR6][R42.64+0x6000] ;  /* 0x006000062a1c7981 */ /* 0x000f28000c1e1d00 */
[----:B------:R5:W4:Y:S01]  /*04a0*/  LDG.E.128 R32, desc[UR6][R42.64+0x7000] ;  /* 0x007000062a207981 */ /* 0x000b22000c1e1d00 */
[----:B0-----:R-:W-:Y:S01]  /*04b0*/  ULEA UR4, UR5, UR4, 0x18 ;  /* 0x0000000405047291 */ /* 0x001fe2000f8ec0ff */
[----:B------:R-:W-:Y:S01]  /*04c0*/  LOP3.LUT R44, R44, 0x8, R45, 0xf8, !PT ;  /* 0x000000082c2c7812 */ /* 0x000fe200078ef82d */
[----:B------:R-:W-:Y:S01]  /*04d0*/  IMAD.SHL.U32 R2, R39, 0x2, RZ ;  /* 0x0000000227027824 */ /* 0x000fe200078e00ff */
[----:B------:R-:W-:Y:S01]  /*04e0*/  LOP3.LUT R45, R47, 0x8, RZ, 0xc0, !PT ;  /* 0x000000082f2d7812 */ /* 0x000fe200078ec0ff */
[C---:B------:R-:W-:Y:S01]  /*04f0*/  VIADD R50, R46.reuse, 0x40 ;  /* 0x000000402e327836 */ /* 0x040fe20000000000 */
[----:B------:R-:W-:Y:S01]  /*0500*/  IADD3 R36, P1, PT, R46, R36, RZ ;  /* 0x000000242e247210 */ /* 0x000fe20007f3e0ff */
[----:B------:R-:W0:Y:S01]  /*0510*/  LDCU UR5, c[0x0][0x3d8] ;  /* 0x00007b00ff0577ac */ /* 0x000e220008000800 */
[----:B------:R-:W-:Y:S01]  /*0520*/  LEA R49, R39, UR4, 0x4 ;  /* 0x0000000427317c11 */ /* 0x000fe2000f8e20ff */
[----:B------:R-:W-:Y:S01]  /*0530*/  BSSY.RECONVERGENT B0, `(.L_x_75) ;  /* 0x0000098000007945 */ /* 0x000fe20003800200 */
[----:B-----5:R-:W-:Y:S01]  /*0540*/  LOP3.LUT R42, R45, 0x40, R2, 0xf8, !PT ;  /* 0x000000402d2a7812 */ /* 0x020fe200078ef802 */
[----:B------:R-:W-:Y:S01]  /*0550*/  IMAD.X R37, RZ, RZ, R37, P1 ;  /* 0x000000ffff257224 */ /* 0x000fe200008e0625 */
[----:B------:R-:W-:-:S02]  /*0560*/  LOP3.LUT R45, R2, 0x7b0, RZ, 0xc0, !PT ;  /* 0x000007b0022d7812 */ /* 0x000fc400078ec0ff */
[----:B------:R-:W-:Y:S01]  /*0570*/  LOP3.LUT R43, R47, 0x300, RZ, 0xc0, !PT ;  /* 0x000003002f2b7812 */ /* 0x000fe200078ec0ff */
[----:B------:R-:W-:Y:S01]  /*0580*/  IMAD.WIDE.U32 R36, R3, 0x80, R36 ;  /* 0x0000008003247825 */ /* 0x000fe200078e0024 */
[----:B------:R-:W-:Y:S02]  /*0590*/  LOP3.LUT R38, R45, 0x1800, R38, 0xf8, !PT ;  /* 0x000018002d267812 */ /* 0x000fe400078ef826 */
[----:B------:R-:W-:Y:S01]  /*05a0*/  LOP3.LUT R43, R43, 0x6, R2, 0xf8, !PT ;  /* 0x000000062b2b7812 */ /* 0x000fe200078ef802 */
[----:B------:R-:W-:Y:S01]  /*05b0*/  IMAD R45, R39, -0xc, R49 ;  /* 0xfffffff4272d7824 */ /* 0x000fe200078e0231 */
[----:B------:R-:W-:Y:S02]  /*05c0*/  LOP3.LUT R2, R47, 0x38, RZ, 0xc0, !PT ;  /* 0x000000382f027812 */ /* 0x000fe400078ec0ff */
[----:B------:R-:W-:Y:S02]  /*05d0*/  IADD3 R48, PT, PT, R46, 0x20, RZ ;  /* 0x000000202e307810 */ /* 0x000fe40007ffe0ff */
[----:B------:R-:W-:-:S02]  /*05e0*/  ISETP.GE.AND P0, PT, R2, UR9, PT ;  /* 0x0000000902007c0c */ /* 0x000fc4000bf06270 */
[--C-:B------:R-:W-:Y:S02]  /*05f0*/  SHF.R.U32.HI R51, RZ, 0x1, R39.reuse ;  /* 0x00000001ff337819 */ /* 0x100fe40000011627 */
[-C--:B------:R-:W-:Y:S02]  /*0600*/  ISETP.GE.OR P2, PT, R48, R41.reuse, P0 ;  /* 0x000000293000720c */ /* 0x080fe40000746670 */
[-C--:B------:R-:W-:Y:S02]  /*0610*/  ISETP.GE.OR P1, PT, R50, R41.reuse, P0 ;  /* 0x000000293200720c */ /* 0x080fe40000726670 */
[----:B------:R-:W-:Y:S02]  /*0620*/  ISETP.GE.OR P3, PT, R46, R41, P0 ;  /* 0x000000292e00720c */ /* 0x000fe40000766670 */
[----:B------:R-:W-:Y:S02]  /*0630*/  SHF.R.U32.HI R39, RZ, 0x2, R39 ;  /* 0x00000002ff277819 */ /* 0x000fe40000011627 */
[----:B------:R-:W-:-:S02]  /*0640*/  LOP3.LUT R43, R43, 0x30, R40, 0xf8, !PT ;  /* 0x000000302b2b7812 */ /* 0x000fc400078ef828 */
[----:B------:R-:W-:-:S04]  /*0650*/  LOP3.LUT R39, R42, 0x8, R39, 0x78, !PT ;  /* 0x000000082a277812 */ /* 0x000fc800078e7827 */
[----:B------:R-:W-:Y:S01]  /*0660*/  LOP3.LUT R38, R38, R39, RZ, 0xfc, !PT ;  /* 0x0000002726267212 */ /* 0x000fe200078efcff */
[----:B--2---:R2:W-:Y:S04]  /*0670*/  STS.128 [R49], R4 ;  /* 0x0000000431007388 */ /* 0x0045e80000000c00 */
[----:B---3--:R-:W-:Y:S04]  /*0680*/  STS.128 [R49+0x1000], R8 ;  /* 0x0010000831007388 */ /* 0x008fe80000000c00 */
[----:B----4-:R-:W-:Y:S04]  /*0690*/  STS.128 [R49+0x2000], R12 ;  /* 0x0020000c31007388 */ /* 0x010fe80000000c00 */
[----:B------:R-:W-:Y:S04]  /*06a0*/  STS.128 [R49+0x3000], R16 ;  /* 0x0030001031007388 */ /* 0x000fe80000000c00 */
[----:B------:R-:W-:Y:S01]  /*06b0*/  STS.128 [R49+0x4000], R20 ;  /* 0x0040001431007388 */ /* 0x000fe20000000c00 */
[----:B--2---:R-:W-:-:S03]  /*06c0*/  VIADD R4, R46, 0x60 ;  /* 0x000000602e047836 */ /* 0x004fc60000000000 */
[----:B------:R-:W-:Y:S02]  /*06d0*/  STS.128 [R49+0x5000], R24 ;  /* 0x0050001831007388 */ /* 0x000fe40000000c00 */
[----:B------:R-:W-:Y:S02]  /*06e0*/  ISETP.GE.OR P0, PT, R4, R41, P0 ;  /* 0x000000290400720c */ /* 0x000fe40000706670 */
[----:B------:R-:W-:Y:S01]  /*06f0*/  STS.128 [R49+0x6000], R28 ;  /* 0x0060001c31007388 */ /* 0x000fe20000000c00 */
[----:B------:R-:W-:-:S03]  /*0700*/  LOP3.LUT R4, R44, 0x8, R51, 0x78, !PT ;  /* 0x000000082c047812 */ /* 0x000fc600078e7833 */
[----:B------:R-:W-:Y:S01]  /*0710*/  STS.128 [R49+0x7000], R32 ;  /* 0x0070002031007388 */ /* 0x000fe20000000c00 */
[----:B------:R-:W-:Y:S01]  /*0720*/  LOP3.LUT R4, R43, R4, RZ, 0xfc, !PT ;  /* 0x000000042b047212 */ /* 0x000fe200078efcff */
[----:B------:R-:W-:Y:S06]  /*0730*/  BAR.SYNC.DEFER_BLOCKING 0x0 ;  /* 0x0000000000007b1d */ /* 0x000fec0000010000 */
[----:B------:R-:W0:Y:S04]  /*0740*/  LDS R29, [R45+0x1400] ;  /* 0x001400002d1d7984 */ /* 0x000e280000000800 */
[----:B------:R-:W2:Y:S04]  /*0750*/  LDS R26, [R45+0x2c00] ;  /* 0x002c00002d1a7984 */ /* 0x000ea80000000800 */
[----:B------:R-:W3:Y:S04]  /*0760*/  LDS R23, [R45+0x3000] ;  /* 0x003000002d177984 */ /* 0x000ee80000000800 */
[----:B------:R-:W4:Y:S04]  /*0770*/  LDS R25, [R45+0x3400] ;  /* 0x003400002d197984 */ /* 0x000f280000000800 */
[----:B------:R-:W5:Y:S04]  /*0780*/  LDS R13, [R45+0x4800] ;  /* 0x004800002d0d7984 */ /* 0x000f680000000800 */
[----:B------:R-:W1:Y:S04]  /*0790*/  LDS R18, [R45+0x4c00] ;  /* 0x004c00002d127984 */ /* 0x000e680000000800 */
[----:B------:R-:W1:Y:S04]  /*07a0*/  LDS R22, [R45+0x3800] ;  /* 0x003800002d167984 */ /* 0x000e680000000800 */
[----:B------:R-:W1:Y:S04]  /*07b0*/  LDS R12, [R45+0x5c00] ;  /* 0x005c00002d0c7984 */ /* 0x000e680000000800 */
[----:B------:R-:W1:Y:S04]  /*07c0*/  LDS R16, [R45+0x4000] ;  /* 0x004000002d107984 */ /* 0x000e680000000800 */
[----:B------:R-:W1:Y:S04]  /*07d0*/  LDS R19, [R45+0x4400] ;  /* 0x004400002d137984 */ /* 0x000e680000000800 */
[----:B------:R-:W1:Y:S01]  /*07e0*/  LDS R50, [R45] ;  /* 0x000000002d327984 */ /* 0x000e620000000800 */
[----:B0-----:R-:W-:-:S03]  /*07f0*/  FMUL.FTZ R34, R29, UR5 ;  /* 0x000000051d227c20 */ /* 0x001fc60008410000 */
[----:B------:R-:W0:Y:S01]  /*0800*/  LDS R48, [R45+0x400] ;  /* 0x000400002d307984 */ /* 0x000e220000000800 */
[----:B--2---:R-:W-:-:S03]  /*0810*/  FMUL.FTZ R35, R26, UR5 ;  /* 0x000000051a237c20 */ /* 0x004fc60008410000 */
[----:B------:R-:W2:Y:S01]  /*0820*/  LDS R15, [R45+0x5000] ;  /* 0x005000002d0f7984 */ /* 0x000ea20000000800 */
[----:B---3--:R-:W-:-:S03]  /*0830*/  FMUL.FTZ R26, R23, UR5 ;  /* 0x00000005171a7c20 */ /* 0x008fc60008410000 */
[----:B------:R-:W3:Y:S01]  /*0840*/  LDS R14, [R45+0x5400] ;  /* 0x005400002d0e7984 */ /* 0x000ee20000000800 */
[----:B----4-:R-:W-:-:S03]  /*0850*/  FMUL.FTZ R25, R25, UR5 ;  /* 0x0000000519197c20 */ /* 0x010fc60008410000 */
[----:B------:R-:W4:Y:S01]  /*0860*/  LDS R30, [R45+0x1000] ;  /* 0x001000002d1e7984 */ /* 0x000f220000000800 */
[----:B-----5:R-:W-:-:S03]  /*0870*/  FMUL.FTZ R13, R13, UR5 ;  /* 0x000000050d0d7c20 */ /* 0x020fc60008410000 */
[----:B------:R-:W5:Y:S01]  /*0880*/  LDS R5, [R45+0x6000] ;  /* 0x006000002d057984 */ /* 0x000f620000000800 */
[----:B-1----:R-:W-:-:S03]  /*0890*/  FMUL.FTZ R18, R18, UR5 ;  /* 0x0000000512127c20 */ /* 0x002fc60008410000 */
[----:B------:R-:W1:Y:S01]  /*08a0*/  LDS R11, [R45+0x6400] ;  /* 0x006400002d0b7984 */ /* 0x000e620000000800 */
[----:B------:R-:W-:Y:S01]  /*08b0*/  FMUL.FTZ R39, R22, UR5 ;  /* 0x0000000516277c20 */ /* 0x000fe20008410000 */
[----:B------:R-:W-:Y:S02]  /*08c0*/  F2FP.F16.F32.PACK_AB R22, R25, R26 ;  /* 0x0000001a1916723e */ /* 0x000fe400000000ff */
[----:B------:R-:W1:Y:S01]  /*08d0*/  LDS R28, [R45+0x1c00] ;  /* 0x001c00002d1c7984 */ /* 0x000e620000000800 */
[----:B------:R-:W-:Y:S01]  /*08e0*/  FMUL.FTZ R26, R12, UR5 ;  /* 0x000000050c1a7c20 */ /* 0x000fe20008410000 */
[----:B------:R-:W-:Y:S02]  /*08f0*/  F2FP.F16.F32.PACK_AB R18, R18, R13 ;  /* 0x0000000d1212723e */ /* 0x000fe400000000ff */
[----:B------:R-:W1:Y:S01]  /*0900*/  LDS R10, [R45+0x6c00] ;  /* 0x006c00002d0a7984 */ /* 0x000e620000000800 */
[----:B------:R-:W1:Y:S01]  /*0910*/  LDC.64 R12, c[0x0][0x3c8] ;  /* 0x0000f200ff0c7b82 */ /* 0x000e620000000a00 */
[----:B------:R-:W-:-:S02]  /*0920*/  FMUL.FTZ R16, R16, UR5 ;  /* 0x0000000510107c20 */ /* 0x000fc40008410000 */
[----:B------:R-:W1:Y:S01]  /*0930*/  LDS R47, [R45+0x800] ;  /* 0x000800002d2f7984 */ /* 0x000e620000000800 */
[----:B------:R-:W-:-:S03]  /*0940*/  FMUL.FTZ R19, R19, UR5 ;  /* 0x0000000513137c20 */ /* 0x000fc60008410000 */
[----:B------:R-:W1:Y:S01]  /*0950*/  LDS R46, [R45+0xc00] ;  /* 0x000c00002d2e7984 */ /* 0x000e620000000800 */
[----:B------:R-:W-:Y:S01]  /*0960*/  FMUL.FTZ R50, R50, UR5 ;  /* 0x0000000532327c20 */ /* 0x000fe20008410000 */
[----:B------:R-:W-:Y:S02]  /*0970*/  F2FP.F16.F32.PACK_AB R16, R19, R16 ;  /* 0x000000101310723e */ /* 0x000fe400000000ff */
[----:B------:R-:W1:Y:S01]  /*0980*/  LDS R32, [R45+0x1800] ;  /* 0x001800002d207984 */ /* 0x000e620000000800 */
[----:B0-----:R-:W-:Y:S01]  /*0990*/  FMUL.FTZ R31, R48, UR5 ;  /* 0x00000005301f7c20 */ /* 0x001fe20008410000 */
[----:B------:R-:W-:Y:S02]  /*09a0*/  LEA R19, R4, UR4, 0x1 ;  /* 0x0000000404137c11 */ /* 0x000fe4000f8e08ff */
[----:B------:R-:W0:Y:S01]  /*09b0*/  LDS R20, [R45+0x2000] ;  /* 0x002000002d147984 */ /* 0x000e220000000800 */
[----:B--2---:R-:W-:Y:S01]  /*09c0*/  FMUL.FTZ R15, R15, UR5 ;  /* 0x000000050f0f7c20 */ /* 0x004fe20008410000 */
[----:B------:R-:W-:-:S02]  /*09d0*/  F2FP.F16.F32.PACK_AB R3, R31, R50 ;  /* 0x000000321f03723e */ /* 0x000fc400000000ff */
[----:B------:R-:W2:Y:S01]  /*09e0*/  LDS R27, [R45+0x2400] ;  /* 0x002400002d1b7984 */ /* 0x000ea20000000800 */
[----:B---3--:R-:W-:-:S03]  /*09f0*/  FMUL.FTZ R14, R14, UR5 ;  /* 0x000000050e0e7c20 */ /* 0x008fc60008410000 */
[----:B------:R-:W3:Y:S01]  /*0a00*/  LDS R21, [R45+0x2800] ;  /* 0x002800002d157984 */ /* 0x000ee20000000800 */
[----:B----4-:R-:W-:Y:S01]  /*0a10*/  FMUL.FTZ R33, R30, UR5 ;  /* 0x000000051e217c20 */ /* 0x010fe20008410000 */
[----:B------:R-:W-:Y:S02]  /*0a20*/  F2FP.F16.F32.PACK_AB R15, R14, R15 ;  /* 0x0000000f0e0f723e */ /* 0x000fe400000000ff */
[----:B------:R-:W4:Y:S01]  /*0a30*/  LDS R24, [R45+0x3c00] ;  /* 0x003c00002d187984 */ /* 0x000f220000000800 */
[----:B-----5:R-:W-:Y:S01]  /*0a40*/  FMUL.FTZ R5, R5, UR5 ;  /* 0x0000000505057c20 */ /* 0x020fe20008410000 */
[----:B------:R-:W-:Y:S02]  /*0a50*/  F2FP.F16.F32.PACK_AB R31, R34, R33 ;  /* 0x00000021221f723e */ /* 0x000fe400000000ff */
[----:B------:R-:W5:Y:S01]  /*0a60*/  LDS R17, [R45+0x5800] ;  /* 0x005800002d117984 */ /* 0x000f620000000800 */
[----:B-1----:R-:W-:-:S03]  /*0a70*/  FMUL.FTZ R14, R11, UR5 ;  /* 0x000000050b0e7c20 */ /* 0x002fc60008410000 */
[----:B------:R-:W1:Y:S01]  /*0a80*/  LDS R6, [R45+0x6800] ;  /* 0x006800002d067984 */ /* 0x000e620000000800 */
[----:B------:R-:W-:Y:S01]  /*0a90*/  FMUL.FTZ R33, R28, UR5 ;  /* 0x000000051c217c20 */ /* 0x000fe20008410000 */
[----:B------:R-:W-:Y:S02]  /*0aa0*/  F2FP.F16.F32.PACK_AB R14, R14, R5 ;  /* 0x000000050e0e723e */ /* 0x000fe400000000ff */
[----:B------:R-:W1:Y:S01]  /*0ab0*/  LDS R8, [R45+0x7000] ;  /* 0x007000002d087984 */ /* 0x000e620000000800 */
[----:B------:R-:W-:-:S03]  /*0ac0*/  FMUL.FTZ R11, R10, UR5 ;  /* 0x000000050a0b7c20 */ /* 0x000fc60008410000 */
[----:B------:R-:W1:Y:S01]  /*0ad0*/  LDS R9, [R45+0x7400] ;  /* 0x007400002d097984 */ /* 0x000e620000000800 */
[----:B------:R-:W-:-:S03]  /*0ae0*/  FMUL.FTZ R47, R47, UR5 ;  /* 0x000000052f2f7c20 */ /* 0x000fc60008410000 */
[----:B------:R-:W1:Y:S01]  /*0af0*/  LDS R7, [R45+0x7800] ;  /* 0x007800002d077984 */ /* 0x000e620000000800 */
[----:B------:R-:W-:-:S03]  /*0b00*/  FMUL.FTZ R46, R46, UR5 ;  /* 0x000000052e2e7c20 */ /* 0x000fc60008410000 */
[----:B------:R-:W1:Y:S01]  /*0b10*/  LDS R29, [R45+0x7c00] ;  /* 0x007c00002d1d7984 */ /* 0x000e620000000800 */
[----:B------:R-:W-:Y:S01]  /*0b20*/  FMUL.FTZ R32, R32, UR5 ;  /* 0x0000000520207c20 */ /* 0x000fe20008410000 */
[----:B------:R-:W-:Y:S02]  /*0b30*/  F2FP.F16.F32.PACK_AB R30, R46, R47 ;  /* 0x0000002f2e1e723e */ /* 0x000fe400000000ff */
[----:B------:R3:W-:Y:S01]  /*0b40*/  STS [R19+0x8000], R3 ;  /* 0x0080000313007388 */ /* 0x0007e20000000800 */
[----:B0-----:R-:W-:Y:S01]  /*0b50*/  FMUL.FTZ R28, R20, UR5 ;  /* 0x00000005141c7c20 */ /* 0x001fe20008410000 */
[----:B------:R-:W-:Y:S01]  /*0b60*/  F2FP.F16.F32.PACK_AB R20, R33, R32 ;  /* 0x000000202114723e */ /* 0x000fe200000000ff */
[----:B--2---:R-:W-:Y:S01]  /*0b70*/  FMUL.FTZ R27, R27, UR5 ;  /* 0x000000051b1b7c20 */ /* 0x004fe20008410000 */
[----:B------:R0:W-:Y:S01]  /*0b80*/  STS [R19+0x8100], R30 ;  /* 0x0081001e13007388 */ /* 0x0001e20000000800 */
[----:B---3--:R-:W-:-:S03]  /*0b90*/  FMUL.FTZ R34, R21, UR5 ;  /* 0x0000000515227c20 */ /* 0x008fc60008410000 */
[----:B------:R-:W-:Y:S01]  /*0ba0*/  F2FP.F16.F32.PACK_AB R21, R27, R28 ;  /* 0x0000001c1b15723e */ /* 0x000fe200000000ff */
[----:B------:R-:W-:Y:S01]  /*0bb0*/  HFMA2 R3, -RZ, RZ, 0, 0 ;  /* 0x00000000ff037431 */ /* 0x000fe200000001ff */
[----:B------:R0:W-:Y:S01]  /*0bc0*/  STS [R19+0x8800], R31 ;  /* 0x0088001f13007388 */ /* 0x0001e20000000800 */
[----:B----4-:R-:W-:Y:S01]  /*0bd0*/  FMUL.FTZ R24, R24, UR5 ;  /* 0x0000000518187c20 */ /* 0x010fe20008410000 */
[----:B------:R-:W-:Y:S02]  /*0be0*/  F2FP.F16.F32.PACK_AB R23, R35, R34 ;  /* 0x000000222317723e */ /* 0x000fe400000000ff */
[----:B------:R0:W-:Y:S01]  /*0bf0*/  STS [R19+0x9000], R21 ;  /* 0x0090001513007388 */ /* 0x0001e20000000800 */
[----:B-----5:R-:W-:Y:S01]  /*0c00*/  FMUL.FTZ R17, R17, UR5 ;  /* 0x0000000511117c20 */ /* 0x020fe20008410000 */
[----:B------:R-:W-:Y:S02]  /*0c10*/  F2FP.F16.F32.PACK_AB R24, R24, R39 ;  /* 0x000000271818723e */ /* 0x000fe400000000ff */
[----:B------:R0:W-:Y:S01]  /*0c20*/  STS [R19+0x9100], R23 ;  /* 0x0091001713007388 */ /* 0x0001e20000000800 */
[----:B------:R-:W-:-:S04]  /*0c30*/  IMAD.WIDE.U32 R4, R12, UR8, R2 ;  /* 0x000000080c047c25 */ /* 0x000fc8000f8e0002 */
[----:B-1----:R-:W-:Y:S01]  /*0c40*/  FMUL.FTZ R6, R6, UR5 ;  /* 0x0000000506067c20 */ /* 0x002fe20008410000 */
[----:B------:R-:W-:Y:S01]  /*0c50*/  F2FP.F16.F32.PACK_AB R17, R26, R17 ;  /* 0x000000111a11723e */ /* 0x000fe200000000ff */
[----:B------:R0:W-:Y:S01]  /*0c60*/  STS [R19+0x8900], R20 ;  /* 0x0089001413007388 */ /* 0x0001e20000000800 */
[----:B------:R-:W-:Y:S01]  /*0c70*/  FMUL.FTZ R8, R8, UR5 ;  /* 0x0000000508087c20 */ /* 0x000fe20008410000 */
[----:B------:R-:W-:Y:S01]  /*0c80*/  IMAD R5, R13, UR8, R5 ;  /* 0x000000080d057c24 */ /* 0x000fe2000f8e0205 */
[----:B------:R-:W-:Y:S01]  /*0c90*/  F2FP.F16.F32.PACK_AB R6, R11, R6 ;  /* 0x000000060b06723e */ /* 0x000fe200000000ff */
[----:B------:R0:W-:Y:S01]  /*0ca0*/  STS [R19+0x9800], R22 ;  /* 0x0098001613007388 */ /* 0x0001e20000000800 */
[----:B------:R-:W-:Y:S01]  /*0cb0*/  FMUL.FTZ R9, R9, UR5 ;  /* 0x0000000509097c20 */ /* 0x000fe20008410000 */
[C---:B------:R-:W-:Y:S02]  /*0cc0*/  IMAD.WIDE.U32 R2, R0.reuse, UR10, R4 ;  /* 0x0000000a00027c25 */ /* 0x040fe4000f8e0004 */
[----:B------:R0:W-:Y:S02]  /*0cd0*/  STS [R19+0x9900], R24 ;  /* 0x0099001813007388 */ /* 0x0001e40000000800 */
[----:B------:R-:W-:Y:S01]  /*0ce0*/  FMUL.FTZ R7, R7, UR5 ;  /* 0x0000000507077c20 */ /* 0x000fe20008410000 */
[----:B------:R-:W-:Y:S01]  /*0cf0*/  F2FP.F16.F32.PACK_AB R8, R9, R8 ;  /* 0x000000080908723e */ /* 0x000fe200000000ff */
[----:B------:R-:W-:Y:S01]  /*0d00*/  IMAD R5, R0, UR11, R3 ;  /* 0x0000000b00057c24 */ /* 0x000fe2000f8e0203 */
[----:B------:R0:W-:Y:S01]  /*0d10*/  STS [R19+0xa000], R16 ;  /* 0x00a0001013007388 */ /* 0x0001e20000000800 */
[----:B------:R-:W-:Y:S01]  /*0d20*/  FMUL.FTZ R10, R29, UR5 ;  /* 0x000000051d0a7c20 */ /* 0x000fe20008410000 */
[----:B------:R-:W-:-:S02]  /*0d30*/  UIADD3 UR5, UPT, UPT, UR4, 0x8000, URZ ;  /* 0x0000800004057890 */ /* 0x000fc4000fffe0ff */
[----:B------:R0:W-:Y:S02]  /*0d40*/  STS [R19+0xa100], R18 ;  /* 0x00a1001213007388 */ /* 0x0001e40000000800 */
[----:B------:R-:W-:Y:S02]  /*0d50*/  F2FP.F16.F32.PACK_AB R7, R10, R7 ;  /* 0x000000070a07723e */ /* 0x000fe400000000ff */
[----:B------:R0:W-:Y:S01]  /*0d60*/  STS [R19+0xb000], R14 ;  /* 0x00b0000e13007388 */ /* 0x0001e20000000800 */
[C---:B------:R-:W-:Y:S02]  /*0d70*/  LEA R9, R38.reuse, UR5, 0x1 ;  /* 0x0000000526097c11 */ /* 0x040fe4000f8e08ff */
[----:B------:R-:W-:Y:S01]  /*0d80*/  LEA R38, R38, UR4, 0x1 ;  /* 0x0000000426267c11 */ /* 0x000fe2000f8e08ff */
[----:B------:R0:W-:Y:S04]  /*0d90*/  STS [R19+0xb100], R6 ;  /* 0x00b1000613007388 */ /* 0x0001e80000000800 */
[----:B------:R0:W-:Y:S04]  /*0da0*/  STS [R19+0xa800], R15 ;  /* 0x00a8000f13007388 */ /* 0x0001e80000000800 */
[----:B------:R0:W-:Y:S04]  /*0db0*/  STS [R19+0xa900], R17 ;  /* 0x00a9001113007388 */ /* 0x0001e80000000800 */
[----:B------:R0:W-:Y:S04]  /*0dc0*/  STS [R19+0xb800], R8 ;  /* 0x00b8000813007388 */ /* 0x0001e80000000800 */
        /* <DEDUP_REMOVED lines=14> */
.L_x_76:
[----:B------:R-:W-:Y:S05]  /*0eb0*/  BSYNC.RECONVERGENT B0 ;  /* 0x0000000000007941 */ /* 0x000fea0003800200 */
.L_x_75:
[----:B01----:R0:W1:Y:S01]  /*0ec0*/  LDS.128 R8, [R38+0x8400] ;  /* 0x0084000026087984 */ /* 0x0030620000000c00 */
[----:B------:R-:W-:Y:S04]  /*0ed0*/  BSSY.RECONVERGENT B0, `(.L_x_77) ;  /* 0x000000f000007945 */ /* 0x000fe80003800200 */
[----:B------:R-:W-:Y:S05]  /*0ee0*/  @P2 BRA `(.L_x_78) ;  /* 0x0000000000342947 */ /* 0x000fea0003800000 */
[----:B------:R-:W2:Y:S01]  /*0ef0*/  LDCU.64 UR4, c[0x0][0x3c0] ;  /* 0x00007800ff0477ac */ /* 0x000ea20008000a00 */
[----:B------:R-:W-:Y:S01]  /*0f00*/  IADD3 R13, P2, PT, R36, 0x20, RZ ;  /* 0x00000020240d7810 */ /* 0x000fe20007f5e0ff */
[----:B------:R-:W-:Y:S01]  /*0f10*/  IMAD.MOV.U32 R6, RZ, RZ, R2 ;  /* 0x000000ffff067224 */ /* 0x000fe200078e0002 */
[----:B------:R-:W3:Y:S02]  /*0f20*/  LDCU.64 UR8, c[0x0][0x3a8] ;  /* 0x00007500ff0877ac */ /* 0x000ee40008000a00 */
[----:B------:R-:W-:Y:S01]  /*0f30*/  IADD3.X R0, PT, PT, RZ, R37, RZ, P2, !PT ;  /* 0x00000025ff007210 */ /* 0x000fe200017fe4ff */
[----:B------:R-:W-:-:S04]  /*0f40*/  IMAD.MOV.U32 R7, RZ, RZ, R5 ;  /* 0x000000ffff077224 */ /* 0x000fc800078e0005 */
[----:B--2---:R-:W-:Y:S02]  /*0f50*/  IMAD R0, R0, UR4, RZ ;  /* 0x0000000400007c24 */ /* 0x004fe4000f8e02ff */
[----:B------:R-:W-:-:S04]  /*0f60*/  IMAD.WIDE.U32 R6, R13, UR4, R6 ;  /* 0x000000040d067c25 */ /* 0x000fc8000f8e0006 */
[----:B------:R-:W-:Y:S01]  /*0f70*/  IMAD R13, R13, UR5, R0 ;  /* 0x000000050d0d7c24 */ /* 0x000fe2000f8e0200 */
[----:B---3--:R-:W-:-:S04]  /*0f80*/  LEA R12, P2, R6, UR8, 0x1 ;  /* 0x00000008060c7c11 */ /* 0x008fc8000f8408ff */
[----:B------:R-:W-:-:S04]  /*0f90*/  IADD3 R7, PT, PT, R7, R13, RZ ;  /* 0x0000000d07077210 */ /* 0x000fc80007ffe0ff */
[----:B------:R-:W-:-:S05]  /*0fa0*/  LEA.HI.X R13, R6, UR9, R7, 0x1, P2 ;  /* 0x00000009060d7c11 */ /* 0x000fca00090f0c07 */
[----:B-1----:R2:W-:Y:S02]  /*0fb0*/  STG.E.128 desc[UR6][R12.64], R8 ;  /* 0x000000080c007986 */ /* 0x0025e4000c101d06 */
.L_x_78:
[----:B------:R-:W-:Y:S05]  /*0fc0*/  BSYNC.RECONVERGENT B0 ;  /* 0x0000000000007941 */ /* 0x000fea0003800200 */
.L_x_77:
[----:B-12---:R1:W2:Y:S01]  /*0fd0*/  LDS.128 R8, [R38+0x8800] ;  /* 0x0088000026087984 */ /* 0x0062a20000000c00 */
[----:B------:R-:W-:Y:S04]  /*0fe0*/  BSSY.RECONVERGENT B0, `(.L_x_79) ;  /* 0x000000f000007945 */ /* 0x000fe80003800200 */
[----:B------:R-:W-:Y:S05]  /*0ff0*/  @P1 BRA `(.L_x_80) ;  /* 0x0000000000341947 */ /* 0x000fea0003800000 */
[----:B------:R-:W3:Y:S01]  /*1000*/  LDCU.64 UR4, c[0x0][0x3c0] ;  /* 0x00007800ff0477ac */ /* 0x000ee20008000a00 */
[----:B------:R-:W-:Y:S01]  /*1010*/  IADD3 R13, P1, PT, R36, 0x40, RZ ;  /* 0x00000040240d7810 */ /* 0x000fe20007f3e0ff */
[----:B------:R-:W-:Y:S01]  /*1020*/  IMAD.MOV.U32 R6, RZ, RZ, R2 ;  /* 0x000000ffff067224 */ /* 0x000fe200078e0002 */
[----:B------:R-:W-:Y:S01]  /*1030*/  MOV R7, R5 ;  /* 0x0000000500077202 */ /* 0x000fe20000000f00 */
[----:B------:R-:W4:Y:S02]  /*1040*/  LDCU.64 UR8, c[0x0][0x3a8] ;  /* 0x00007500ff0877ac */ /* 0x000f240008000a00 */
[----:B------:R-:W-:-:S04]  /*1050*/  IMAD.X R0, RZ, RZ, R37, P1 ;  /* 0x000000ffff007224 */ /* 0x000fc800008e0625 */
[----:B---3--:R-:W-:Y:S02]  /*1060*/  IMAD R0, R0, UR4, RZ ;  /* 0x0000000400007c24 */ /* 0x008fe4000f8e02ff */
[----:B------:R-:W-:-:S04]  /*1070*/  IMAD.WIDE.U32 R6, R13, UR4, R6 ;  /* 0x000000040d067c25 */ /* 0x000fc8000f8e0006 */
[----:B------:R-:W-:Y:S01]  /*1080*/  IMAD R13, R13, UR5, R0 ;  /* 0x000000050d0d7c24 */ /* 0x000fe2000f8e0200 */
[----:B----4-:R-:W-:-:S03]  /*1090*/  LEA R12, P1, R6, UR8, 0x1 ;  /* 0x00000008060c7c11 */ /* 0x010fc6000f8208ff */
[----:B------:R-:W-:-:S05]  /*10a0*/  IMAD.IADD R7, R7, 0x1, R13 ;  /* 0x0000000107077824 */ /* 0x000fca00078e020d */
[----:B------:R-:W-:-:S05]  /*10b0*/  LEA.HI.X R13, R6, UR9, R7, 0x1, P1 ;  /* 0x00000009060d7c11 */ /* 0x000fca00088f0c07 */
[----:B--2---:R3:W-:Y:S02]  /*10c0*/  STG.E.128 desc[UR6][R12.64], R8 ;  /* 0x000000080c007986 */ /* 0x0047e4000c101d06 */
.L_x_80:
[----:B------:R-:W-:Y:S05]  /*10d0*/  BSYNC.RECONVERGENT B0 ;  /* 0x0000000000007941 */ /* 0x000fea0003800200 */
.L_x_79:
[----:B--23--:R2:W3:Y:S01]  /*10e0*/  LDS.128 R8, [R38+0x8c00] ;  /* 0x008c000026087984 */ /* 0x00c4e20000000c00 */
[----:B------:R-:W-:Y:S05]  /*10f0*/  @P0 EXIT ;  /* 0x000000000000094d */ /* 0x000fea0003800000 */
[----:B------:R-:W4:Y:S01]  /*1100*/  LDCU.64 UR4, c[0x0][0x3c0] ;  /* 0x00007800ff0477ac */ /* 0x000f220008000a00 */
[----:B------:R-:W-:Y:S02]  /*1110*/  IADD3 R7, P0, PT, R36, 0x60, RZ ;  /* 0x0000006024077810 */ /* 0x000fe40007f1e0ff */
[----:B------:R-:W-:Y:S01]  /*1120*/  MOV R3, R5 ;  /* 0x0000000500037202 */ /* 0x000fe20000000f00 */
[----:B------:R-:W5:Y:S02]  /*1130*/  LDCU.64 UR8, c[0x0][0x3a8] ;  /* 0x00007500ff0877ac */ /* 0x000f640008000a00 */
[----:B------:R-:W-:-:S04]  /*1140*/  IMAD.X R36, RZ, RZ, R37, P0 ;  /* 0x000000ffff247224 */ /* 0x000fc800000e0625 */
[----:B----4-:R-:W-:Y:S02]  /*1150*/  IMAD R36, R36, UR4, RZ ;  /* 0x0000000424247c24 */ /* 0x010fe4000f8e02ff */
[----:B------:R-:W-:-:S04]  /*1160*/  IMAD.WIDE.U32 R2, R7, UR4, R2 ;  /* 0x0000000407027c25 */ /* 0x000fc8000f8e0002 */
[----:B------:R-:W-:Y:S01]  /*1170*/  IMAD R7, R7, UR5, R36 ;  /* 0x0000000507077c24 */ /* 0x000fe2000f8e0224 */
[----:B-----5:R-:W-:-:S03]  /*1180*/  LEA R4, P0, R2, UR8, 0x1 ;  /* 0x0000000802047c11 */ /* 0x020fc6000f8008ff */
[----:B------:R-:W-:-:S05]  /*1190*/  IMAD.IADD R3, R3, 0x1, R7 ;  /* 0x0000000103037824 */ /* 0x000fca00078e0207 */
[----:B------:R-:W-:-:S05]  /*11a0*/  LEA.HI.X R5, R2, UR9, R3, 0x1, P0 ;  /* 0x0000000902057c11 */ /* 0x000fca00080f0c03 */
[----:B---3--:R-:W-:Y:S01]  /*11b0*/  STG.E.128 desc[UR6][R4.64], R8 ;  /* 0x0000000804007986 */ /* 0x008fe2000c101d06 */
[----:B------:R-:W-:Y:S05]  /*11c0*/  EXIT ;  /* 0x000000000000794d */ /* 0x000fea0003800000 */
.L_x_81:
        /* <DEDUP_REMOVED lines=11> */
.L_x_143:


//--------------------- .text._ZN7cutlass13device_kernelIN5flash19enable_sm80_to_sm89INS1_16FlashAttnBwdSm80INS1_25CollectiveMainloopBwdSm80ILi2ELi2EN4cute5tupleIJNS5_1CILi128EEES8_NS7_ILi64EEEEEENS_6half_tEfNS_4arch4Sm80ELb1ELb0ELb1ELb1ELb1ELb0ELb0ELb0ELi2ELi4ELi4ELi4ELb0EEENS1_24CollectiveEpilogueBwdGQAISA_fSD_Li256ELb1ELb1EEENS1_25SingleTileBwdLPTSchedulerILb1ELi128ELb1EEEEEEEEEvNT_6ParamsE --------------------------
	.section	.text._ZN7cutlass13device_kernelIN5flash19enable_sm80_to_sm89INS1_16FlashAttnBwdSm80INS1_25CollectiveMainloopBwdSm80ILi2ELi2EN4cute5tupleIJNS5_1CILi128EEES8_NS7_ILi64EEEEEENS_6half_tEfNS_4arch4Sm80ELb1ELb0ELb1ELb1ELb1ELb0ELb0ELb0ELi2ELi4ELi4ELi4ELb0EEENS1_24CollectiveEpilogueBwdGQAISA_fSD_Li256ELb1ELb1EEENS1_25SingleTileBwdLPTSchedulerILb1ELi128ELb1EEEEEEEEEvNT_6ParamsE,"ax",@progbits
	.align	128
.text._ZN7cutlass13device_kernelIN5flash19enable_sm80_to_sm89INS1_16FlashAttnBwdSm80INS1_25CollectiveMainloopBwdSm80ILi2ELi2EN4cute5tupleIJNS5_1CILi128EEES8_NS7_ILi64EEEEEENS_6half_tEfNS_4arch4Sm80ELb1ELb0ELb1ELb1ELb1ELb0ELb0ELb0ELi2ELi4ELi4ELi4ELb0EEENS1_24CollectiveEpilogueBwdGQAISA_fSD_Li256ELb1ELb1EEENS1_25SingleTileBwdLPTSchedulerILb1ELi128ELb1EEEEEEEEEvNT_6ParamsE:
        .type           _ZN7cutlass13device_kernelIN5flash19enable_sm80_to_sm89INS1_16FlashAttnBwdSm80INS1_25CollectiveMainloopBwdSm80ILi2ELi2EN4cute5tupleIJNS5_1CILi128EEES8_NS7_ILi64EEEEEENS_6half_tEfNS_4arch4Sm80ELb1ELb0ELb1ELb1ELb1ELb0ELb0ELb0ELi2ELi4ELi4ELi4ELb0EEENS1_24CollectiveEpilogueBwdGQAISA_fSD_Li256ELb1ELb1EEENS1_25SingleTileBwdLPTSchedulerILb1ELi128ELb1EEEEEEEEEvNT_6ParamsE,@function
        .size           _ZN7cutlass13device_kernelIN5flash19enable_sm80_to_sm89INS1_16FlashAttnBwdSm80INS1_25CollectiveMainloopBwdSm80ILi2ELi2EN4cute5tupleIJNS5_1CILi128EEES8_NS7_ILi64EEEEEENS_6half_tEfNS_4arch4Sm80ELb1ELb0ELb1ELb1ELb1ELb0ELb0ELb0ELi2ELi4ELi4ELi4ELb0EEENS1_24CollectiveEpilogueBwdGQAISA_fSD_Li256ELb1ELb1EEENS1_25SingleTileBwdLPTSchedulerILb1ELi128ELb1EEEEEEEEEvNT_6ParamsE,(.L_x_144 - _ZN7cutlass13device_kernelIN5flash19enable_sm80_to_sm89INS1_16FlashAttnBwdSm80INS1_25CollectiveMainloopBwdSm80ILi2ELi2EN4cute5tupleIJNS5_1CILi128EEES8_NS7_ILi64EEEEEENS_6half_tEfNS_4arch4Sm80ELb1ELb0ELb1ELb1ELb1ELb0ELb0ELb0ELi2ELi4ELi4ELi4ELb0EEENS1_24CollectiveEpilogueBwdGQAISA_fSD_Li256ELb1ELb1EEENS1_25SingleTileBwdLPTSchedulerILb1ELi128ELb1EEEEEEEEEvNT_6ParamsE)
        .other          _ZN7cutlass13device_kernelIN5flash19enable_sm80_to_sm89INS1_16FlashAttnBwdSm80INS1_25CollectiveMainloopBwdSm80ILi2ELi2EN4cute5tupleIJNS5_1CILi128EEES8_NS7_ILi64EEEEEENS_6half_tEfNS_4arch4Sm80ELb1ELb0ELb1ELb1ELb1ELb0ELb0ELb0ELi2ELi4ELi4ELi4ELb0EEENS1_24CollectiveEpilogueBwdGQAISA_fSD_Li256ELb1ELb1EEENS1_25SingleTileBwdLPTSchedulerILb1ELi128ELb1EEEEEEEEEvNT_6ParamsE,@"STO_CUDA_ENTRY STV_DEFAULT"
_ZN7cutlass13device_kernelIN5flash19enable_sm80_to_sm89INS1_16FlashAttnBwdSm80INS1_25CollectiveMainloopBwdSm80ILi2ELi2EN4cute5tupleIJNS5_1CILi128EEES8_NS7_ILi64EEEEEENS_6half_tEfNS_4arch4Sm80ELb1ELb0ELb1ELb1ELb1ELb0ELb0ELb0ELi2ELi4ELi4ELi4ELb0EEENS1_24CollectiveEpilogueBwdGQAISA_fSD_Li256ELb1ELb1EEENS1_25SingleTileBwdLPTSchedulerILb1ELi128ELb1EEEEEEEEEvNT_6ParamsE:
[----:B------:R-:W-:Y:S01]  /*0000*/  LDC R1, c[0x0][0x37c] ;  /* 0x0000df00ff017b82 */ /* 0x000fe20000000800 */
[----:B------:R-:W-:Y:S05]  /*0010*/  EXIT ;  /* 0x000000000000794d */ /* 0x000fea0003800000 */
.L_x_82:
        /* <DEDUP_REMOVED lines=14> */
.L_x_144:


//--------------------- .text._ZN7cutlass13device_kernelIN5flash22FlashAttnBwdPreprocessIN4cute5tupleIJNS3_1CILi128EEENS5_ILi64EEEEEENS_6half_tEfNS_4arch4Sm80ELb1ELb1EEEEEvNT_6ParamsE --------------------------
	.section	.text._ZN7cutlass13device_kernelIN5flash22FlashAttnBwdPreprocessIN4cute5tupleIJNS3_1CILi128EEENS5_ILi64EEEEEENS_6half_tEfNS_4arch4Sm80ELb1ELb1EEEEEvNT_6ParamsE,"ax",@progbits
	.align	128
.text._ZN7cutlass13device_kernelIN5flash22FlashAttnBwdPreprocessIN4cute5tupleIJNS3_1CILi128EEENS5_ILi64EEEEEENS_6half_tEfNS_4arch4Sm80ELb1ELb1EEEEEvNT_6ParamsE:
        .type           _ZN7cutlass13device_kernelIN5flash22FlashAttnBwdPreprocessIN4cute5tupleIJNS3_1CILi128EEENS5_ILi64EEEEEENS_6half_tEfNS_4arch4Sm80ELb1ELb1EEEEEvNT_6ParamsE,@function
        .size           _ZN7cutlass13device_kernelIN5flash22FlashAttnBwdPreprocessIN4cute5tupleIJNS3_1CILi128EEENS5_ILi64EEEEEENS_6half_tEfNS_4arch4Sm80ELb1ELb1EEEEEvNT_6ParamsE,(.L_x_145 - _ZN7cutlass13device_kernelIN5flash22FlashAttnBwdPreprocessIN4cute5tupleIJNS3_1CILi128EEENS5_ILi64EEEEEENS_6half_tEfNS_4arch4Sm80ELb1ELb1EEEEEvNT_6ParamsE)
        .other          _ZN7cutlass13device_kernelIN5flash22FlashAttnBwdPreprocessIN4cute5tupleIJNS3_1CILi128EEENS5_ILi64EEEEEENS_6half_tEfNS_4arch4Sm80ELb1ELb1EEEEEvNT_6ParamsE,@"STO_CUDA_ENTRY STV_DEFAULT"
_ZN7cutlass13device_kernelIN5flash22FlashAttnBwdPreprocessIN4cute5tupleIJNS3_1CILi128EEENS5_ILi64EEEEEENS_6half_tEfNS_4arch4Sm80ELb1ELb1EEEEEvNT_6ParamsE:
        /* <DEDUP_REMOVED lines=18> */
.L_x_83:
        /* <DEDUP_REMOVED lines=12> */
.L_x_85:
[----:B------:R-:W0:Y:S02]  /*01e0*/  LDC.64 R4, c[0x0][0x468] ;  /* 0x00011a00ff047b82 */ /* 0x000e240000000a00 */
[----:B0-----:R-:W-:-:S05]  /*01f0*/  IMAD.WIDE.U32 R4, R2, 0x4, R4 ;  /* 0x0000000402047825 */ /* 0x001fca00078e0004 */
[----:B------:R0:W5:Y:S01]  /*0200*/  LDG.E R53, desc[UR4][R4.64] ;  /* 0x0000000404357981 */ /* 0x000162000c1e1900 */
[----:B------:R-:W-:Y:S05]  /*0210*/  BRA `(.L_x_84) ;  /* 0x0000000000087947 */ /* 0x000fea0003800000 */
.L_x_86:
[----:B------:R-:W2:Y:S02]  /*0220*/  LDG.E R5, desc[UR4][R4.64+0x4] ;  /* 0x0000040404057981 */ /* 0x000ea4000c1e1900 */
[----:B--2---:R-:W-:-:S07]  /*0230*/  IADD3 R53, PT, PT, -R42, R5, RZ ;  /* 0x000000052a357210 */ /* 0x004fce0007ffe1ff */
.L_x_84:
[----:B0-----:R-:W0:Y:S01]  /*0240*/  S2R R4, SR_TID.X ;  /* 0x0000000000047919 */ /* 0x001e220000002100 */
[----:B------:R-:W-:Y:S02]  /*0250*/  SHF.L.U32 R5, R0, 0x7, RZ ;  /* 0x0000000700057819 */ /* 0x000fe400000006ff */
[----:B------:R-:W-:Y:S02]  /*0260*/  ISETP.NE.AND.EX P0, PT, R7, RZ, PT, P0 ;  /* 0x000000ff0700720c */ /* 0x000fe40003f05300 */
[----:B-----5:R-:W-:-:S13]  /*0270*/  ISETP.GT.AND P1, PT, R53, R5, PT ;  /* 0x000000053500720c */ /* 0x020fda0003f24270 */
[----:B------:R-:W-:Y:S05]  /*0280*/  @!P1 EXIT P0 ;  /* 0x000000000000994d */ /* 0x000fea0000000000 */
[----:B------:R-:W1:Y:S01]  /*0290*/  LDCU UR7, c[0x0][0x38c] ;  /* 0x00007180ff0777ac */ /* 0x000e620008000800 */
[----:B------:R-:W2:Y:S01]  /*02a0*/  LDC.64 R10, c[0x0][0x3a0] ;  /* 0x0000e800ff0a7b82 */ /* 0x000ea20000000a00 */
[----:B0-----:R-:W-:Y:S02]  /*02b0*/  SHF.L.U32 R44, R4, 0x3, RZ ;  /* 0x00000003042c7819 */ /* 0x001fe400000006ff */
[----:B------:R-:W-:Y:S02]  /*02c0*/  SHF.R.U32.HI R6, RZ, 0x3, R4 ;  /* 0x00000003ff067819 */ /* 0x000fe40000011604 */
[----:B------:R-:W-:Y:S02]  /*02d0*/  LOP3.LUT R44, R44, 0x38, RZ, 0xc0, !PT ;  /* 0x000000382c2c7812 */ /* 0x000fe400078ec0ff */
[----:B------:R-:W-:Y:S01]  /*02e0*/  IADD3 R7, PT, PT, -R5, R53, RZ ;  /* 0x0000003505077210 */ /* 0x000fe20007ffe1ff */
[----:B------:R-:W0:Y:S01]  /*02f0*/  LDC.64 R14, c[0x0][0x3c0] ;  /* 0x0000f000ff0e7b82 */ /* 0x000e220000000a00 */
[----:B------:R-:W-:-:S02]  /*0300*/  IADD3 R40, PT, PT, R6, 0x20, RZ ;  /* 0x0000002006287810 */ /* 0x000fc40007ffe0ff */
[----:B------:R-:W-:Y:S02]  /*0310*/  MOV R45, RZ ;  /* 0x000000ff002d7202 */ /* 0x000fe40000000f00 */
[----:B------:R-:W-:Y:S02]  /*0320*/  IADD3 R34, P4, PT, R6, R42, RZ ;  /* 0x0000002a06227210 */ /* 0x000fe40007f9e0ff */
[----:B------:R-:W-:Y:S01]  /*0330*/  SEL R41, R2, RZ, !P3 ;  /* 0x000000ff02297207 */ /* 0x000fe20005800000 */
[----:B------:R-:W3:Y:S01]  /*0340*/  LDC.64 R22, c[0x0][0x3a8] ;  /* 0x0000ea00ff167b82 */ /* 0x000ee20000000a00 */
[----:B-1----:R-:W-:Y:S02]  /*0350*/  ISETP.GE.AND P0, PT, R44, UR7, PT ;  /* 0x000000072c007c0c */ /* 0x002fe4000bf06270 */
[----:B------:R-:W-:Y:S02]  /*0360*/  IADD3.X R35, PT, PT, RZ, R43, RZ, P4, !PT ;  /* 0x0000002bff237210 */ /* 0x000fe400027fe4ff */
[----:B------:R-:W-:-:S02]  /*0370*/  ISETP.GE.OR P1, PT, R40, R7, P0 ;  /* 0x000000072800720c */ /* 0x000fc40000726670 */
[----:B------:R-:W-:Y:S01]  /*0380*/  ISETP.GE.OR P2, PT, R6, R7, P0 ;  /* 0x000000070600720c */ /* 0x000fe20000746670 */
[----:B--2---:R-:W-:Y:S01]  /*0390*/  IMAD.WIDE.U32 R8, R10, UR6, R44 ;  /* 0x000000060a087c25 */ /* 0x004fe2000f8e002c */
[----:B------:R-:W1:Y:S01]  /*03a0*/  LDC.64 R30, c[0x0][0x3b8] ;  /* 0x0000ee00ff1e7b82 */ /* 0x000e620000000a00 */
[----:B------:R-:W-:Y:S02]  /*03b0*/  IADD3 R52, PT, PT, R6, 0x60, RZ ;  /* 0x0000006006347810 */ /* 0x000fe40007ffe0ff */
[----:B------:R-:W-:Y:S02]  /*03c0*/  IMAD R9, R11, UR6, R9 ;  /* 0x000000060b097c24 */ /* 0x000fe4000f8e0209 */
[----:B------:R-:W-:-:S03]  /*03d0*/  IMAD.WIDE.U32 R34, R0, 0x80, R34 ;  /* 0x0000008000227825 */ /* 0x000fc600078e0022 */
[----:B------:R-:W2:Y:S01]  /*03e0*/  LDC.64 R10, c[0x0][0x3c8] ;  /* 0x0000f200ff0a7b82 */ /* 0x000ea20000000a00 */
[----:B0-----:R-:W-:Y:S01]  /*03f0*/  IMAD.WIDE.U32 R12, R14, UR6, R44 ;  /* 0x000000060e0c7c25 */ /* 0x001fe2000f8e002c */
[----:B------:R-:W-:Y:S02]  /*0400*/  IADD3 R45, PT, PT, R6, 0x40, RZ ;  /* 0x00000040062d7810 */ /* 0x000fe40007ffe0ff */
[----:B------:R-:W-:Y:S01]  /*0410*/  @!P1 IADD3 R19, P4, PT, R34, 0x20, RZ ;  /* 0x0000002022139810 */ /* 0x000fe20007f9e0ff */
[----:B------:R-:W-:Y:S01]  /*0420*/  IMAD R13, R15, UR6, R13 ;  /* 0x000000060f0d7c24 */ /* 0x000fe2000f8e020d */
[-C--:B------:R-:W-:Y:S01]  /*0430*/  ISETP.GE.OR P3, PT, R45, R7.reuse, P0 ;  /* 0x000000072d00720c */ /* 0x080fe20000766670 */
[C---:B---3--:R-:W-:Y:S01]  /*0440*/  IMAD.WIDE.U32 R32, R41.reuse, R22, R8 ;  /* 0x0000001629207225 */ /* 0x048fe200078e0008 */
[----:B------:R-:W0:Y:S01]  /*0450*/  @!P1 LDC.64 R36, c[0x0][0x398] ;  /* 0x0000e600ff249b82 */ /* 0x000e220000000a00 */
[----:B------:R-:W-:Y:S02]  /*0460*/  ISETP.GE.OR P0, PT, R52, R7, P0 ;  /* 0x000000073400720c */ /* 0x000fe40000706670 */
[----:B------:R-:W-:Y:S01]  /*0470*/  @!P1 IADD3.X R9, PT, PT, RZ, R35, RZ, P4, !PT ;  /* 0x00000023ff099210 */ /* 0x000fe200027fe4ff */
[----:B------:R-:W-:Y:S01]  /*0480*/  IMAD R23, R41, R23, R33 ;  /* 0x0000001729177224 */ /* 0x000fe200078e0221 */
[----:B------:R-:W-:-:S02]  /*0490*/  @!P1 IADD3 R27, P5, PT, R34, 0x20, RZ ;  /* 0x00000020221b9810 */ /* 0x000fc40007fbe0ff */
[-C--:B------:R-:W-:Y:S01]  /*04a0*/  @!P1 MOV R22, R32.reuse ;  /* 0x0000002000169202 */ /* 0x080fe20000000f00 */
[----:B------:R-:W3:Y:S01]  /*04b0*/  @!P2 LDC.64 R20, c[0x0][0x398] ;  /* 0x0000e600ff14ab82 */ /* 0x000ee20000000a00 */
[----:B------:R-:W-:Y:S02]  /*04c0*/  @!P2 MOV R8, R32 ;  /* 0x000000200008a202 */ /* 0x000fe40000000f00 */
[-C--:B------:R-:W-:Y:S02]  /*04d0*/  @!P3 MOV R59, R23.reuse ;  /* 0x00000017003bb202 */ /* 0x080fe40000000f00 */
[C---:B------:R-:W-:Y:S02]  /*04e0*/  @!P3 IADD3 R26, P6, PT, R34.reuse, 0x40, RZ ;  /* 0x00000040221ab810 */ /* 0x040fe40007fde0ff */
[----:B------:R-:W-:Y:S01]  /*04f0*/  @!P0 MOV R33, R23 ;  /* 0x0000001700218202 */ /* 0x000fe20000000f00 */
[C---:B--2---:R-:W-:Y:S01]  /*0500*/  IMAD.WIDE.U32 R24, R41.reuse, R10, R12 ;  /* 0x0000000a29187225 */ /* 0x044fe200078e000c */
[----:B------:R-:W-:Y:S01]  /*0510*/  @!P1 IADD3.X R13, PT, PT, RZ, R35, RZ, P5, !PT ;  /* 0x00000023ff0d9210 */ /* 0x000fe20002ffe4ff */
[----:B------:R-:W2:Y:S01]  /*0520*/  LDC.64 R14, c[0x0][0x3b8] ;  /* 0x0000ee00ff0e7b82 */ /* 0x000ea20000000a00 */
[C---:B------:R-:W-:Y:S01]  /*0530*/  @!P3 IADD3 R48, P4, PT, R34.reuse, 0x40, RZ ;  /* 0x000000402230b810 */ /* 0x040fe20007f9e0ff */
[----:B------:R-:W-:Y:S01]  /*0540*/  IMAD R25, R41, R11, R25 ;  /* 0x0000000b29197224 */ /* 0x000fe200078e0219 */
[----:B------:R-:W-:Y:S01]  /*0550*/  @!P0 IADD3 R55, P5, PT, R34, 0x60, RZ ;  /* 0x0000006022378810 */ /* 0x000fe20007fbe0ff */
[----:B-1----:R-:W-:Y:S01]  /*0560*/  @!P1 IMAD R12, R13, R30, RZ ;  /* 0x0000001e0d0c9224 */ /* 0x002fe200078e02ff */
[----:B------:R-:W-:Y:S01]  /*0570*/  @!P3 IADD3.X R50, PT, PT, RZ, R35, RZ, P4, !PT ;  /* 0x00000023ff32b210 */ /* 0x000fe200027fe4ff */
[-C--:B0-----:R-:W-:Y:S01]  /*0580*/  @!P1 IMAD R10, R9, R36.reuse, RZ ;  /* 0x00000024090a9224 */ /* 0x081fe200078e02ff */
[----:B------:R-:W-:Y:S01]  /*0590*/  @!P2 MOV R9, R23 ;  /* 0x000000170009a202 */ /* 0x000fe20000000f00 */
[----:B------:R-:W-:Y:S01]  /*05a0*/  @!P1 IMAD.WIDE.U32 R22, R19, R36, R22 ;  /* 0x0000002413169225 */ /* 0x000fe200078e0016 */
[----:B------:R-:W0:Y:S01]  /*05b0*/  @!P1 LDC.64 R16, c[0x0][0x380] ;  /* 0x0000e000ff109b82 */ /* 0x000e220000000a00 */
[----:B------:R-:W-:-:S02]  /*05c0*/  @!P0 IADD3.X R28, PT, PT, RZ, R35, RZ, P5, !PT ;  /* 0x00000023ff1c8210 */ /* 0x000fc40002ffe4ff */
[----:B------:R-:W-:Y:S01]  /*05d0*/  @!P1 IMAD R37, R19, R37, R10 ;  /* 0x0000002513259224 */ /* 0x000fe200078e020a */
[----:B------:R-:W-:Y:S01]  /*05e0*/  @!P3 MOV R58, R32 ;  /* 0x00000020003ab202 */ /* 0x000fe20000000f00 */
[----:B---3--:R-:W-:Y:S02]  /*05f0*/  @!P2 IMAD R10, R35, R20, RZ ;  /* 0x00000014230aa224 */ /* 0x008fe400078e02ff */
[----:B------:R-:W-:Y:S01]  /*0600*/  @!P1 IMAD.WIDE.U32 R18, R27, R30, R24 ;  /* 0x0000001e1b129225 */ /* 0x000fe200078e0018 */
[----:B------:R-:W1:Y:S01]  /*0610*/  LDC.64 R46, c[0x0][0x3b0] ;  /* 0x0000ec00ff2e7b82 */ /* 0x000e620000000a00 */
[----:B------:R-:W-:Y:S02]  /*0620*/  @!P1 IADD3 R23, PT, PT, R23, R37, RZ ;  /* 0x0000002517179210 */ /* 0x000fe40007ffe0ff */
[C---:B------:R-:W-:Y:S02]  /*0630*/  @!P2 IMAD R30, R34.reuse, R21, R10 ;  /* 0x00000015221ea224 */ /* 0x040fe400078e020a */
[----:B------:R-:W-:-:S03]  /*0640*/  @!P2 IMAD.WIDE.U32 R20, R34, R20, R8 ;  /* 0x000000142214a225 */ /* 0x000fc600078e0008 */
[----:B------:R-:W3:Y:S01]  /*0650*/  @!P3 LDC.64 R8, c[0x0][0x398] ;  /* 0x0000e600ff08bb82 */ /* 0x000ee20000000a00 */
[----:B------:R-:W-:Y:S01]  /*0660*/  @!P1 IMAD R31, R27, R31, R12 ;  /* 0x0000001f1b1f9224 */ /* 0x000fe200078e020c */
[----:B------:R-:W-:Y:S01]  /*0670*/  @!P3 IADD3.X R27, PT, PT, RZ, R35, RZ, P6, !PT ;  /* 0x00000023ff1bb210 */ /* 0x000fe200037fe4ff */
[----:B--2---:R-:W-:Y:S01]  /*0680*/  @!P2 IMAD R29, R35, R14, RZ ;  /* 0x0000000e231da224 */ /* 0x004fe200078e02ff */
[----:B------:R-:W-:Y:S02]  /*0690*/  @!P2 IADD3 R30, PT, PT, R21, R30, RZ ;  /* 0x0000001e151ea210 */ /* 0x000fe40007ffe0ff */
[C---:B------:R-:W-:Y:S01]  /*06a0*/  @!P0 IADD3 R49, P6, PT, R34.reuse, 0x60, RZ ;  /* 0x0000006022318810 */ /* 0x040fe20007fde0ff */
[----:B------:R-:W-:Y:S01]  /*06b0*/  @!P2 IMAD R29, R34, R15, R29 ;  /* 0x0000000f221da224 */ /* 0x000fe200078e021d */
[----:B------:R-:W2:Y:S01]  /*06c0*/  @!P2 LDC.64 R12, c[0x0][0x380] ;  /* 0x0000e000ff0cab82 */ /* 0x000ea20000000a00 */
[----:B0-----:R-:W-:Y:S01]  /*06d0*/  @!P1 LEA R56, P4, R22, R16, 0x1 ;  /* 0x0000001016389211 */ /* 0x001fe200078808ff */
[----:B------:R-:W-:Y:S01]  /*06e0*/  @!P2 IMAD.WIDE.U32 R14, R34, R14, R24 ;  /* 0x0000000e220ea225 */ /* 0x000fe200078e0018 */
[----:B------:R-:W-:-:S02]  /*06f0*/  @!P1 IADD3 R16, PT, PT, R19, R31, RZ ;  /* 0x0000001f13109210 */ /* 0x000fc40007ffe0ff */
[----:B------:R-:W-:Y:S02]  /*0700*/  @!P1 LEA.HI.X R57, R22, R17, R23, 0x1, P4 ;  /* 0x0000001116399211 */ /* 0x000fe400020f0c17 */
[----:B------:R-:W-:Y:S01]  /*0710*/  @!P2 IADD3 R29, PT, PT, R15, R29, RZ ;  /* 0x0000001d0f1da210 */ /* 0x000fe20007ffe0ff */
[----:B------:R-:W0:Y:S01]  /*0720*/  @!P0 LDC.64 R38, c[0x0][0x398] ;  /* 0x0000e600ff268b82 */ /* 0x000e220000000a00 */
[C---:B-1----:R-:W-:Y:S02]  /*0730*/  @!P1 LEA R46, P5, R18.reuse, R46, 0x1 ;  /* 0x0000002e122e9211 */ /* 0x042fe400078a08ff */
[----:B------:R-:W-:Y:S02]  /*0740*/  @!P0 IADD3.X R51, PT, PT, RZ, R35, RZ, P6, !PT ;  /* 0x00000023ff338210 */ /* 0x000fe400037fe4ff */
[----:B------:R-:W-:-:S03]  /*0750*/  @!P1 LEA.HI.X R47, R18, R47, R16, 0x1, P5 ;  /* 0x0000002f122f9211 */ /* 0x000fc600028f0c10 */
[----:B------:R-:W1:Y:S01]  /*0760*/  LDC.64 R10, c[0x0][0x3b0] ;  /* 0x0000ec00ff0a7b82 */ /* 0x000e620000000a00 */
[-C--:B---3--:R-:W-:Y:S02]  /*0770*/  @!P3 IMAD R27, R27, R8.reuse, RZ ;  /* 0x000000081b1bb224 */ /* 0x088fe400078e02ff */
[----:B------:R-:W-:-:S04]  /*0780*/  @!P3 IMAD.WIDE.U32 R58, R26, R8, R58 ;  /* 0x000000081a3ab225 */ /* 0x000fc800078e003a */
[----:B------:R-:W-:Y:S01]  /*0790*/  @!P3 IMAD R54, R26, R9, R27 ;  /* 0x000000091a36b224 */ /* 0x000fe200078e021b */
[C---:B--2---:R-:W-:Y:S01]  /*07a0*/  @!P2 LEA R18, P4, R20.reuse, R12, 0x1 ;  /* 0x0000000c1412a211 */ /* 0x044fe200078808ff */
[----:B------:R-:W2:Y:S01]  /*07b0*/  LDC.64 R26, c[0x0][0x3b8] ;  /* 0x0000ee00ff1a7b82 */ /* 0x000ea20000000a00 */
[----:B------:R-:W-:Y:S02]  /*07c0*/  CS2R R8, SRZ ;  /* 0x0000000000087805 */ /* 0x000fe4000001ff00 */
[----:B------:R-:W-:Y:S02]  /*07d0*/  @!P2 LEA.HI.X R19, R20, R13, R30, 0x1, P4 ;  /* 0x0000000d1413a211 */ /* 0x000fe400020f0c1e */
[----:B------:R-:W-:Y:S01]  /*07e0*/  CS2R R12, SRZ ;  /* 0x00000000000c7805 */ /* 0x000fe2000001ff00 */
[----:B0-----:R-:W-:Y:S02]  /*07f0*/  @!P0 IMAD R28, R28, R38, RZ ;  /* 0x000000261c1c8224 */ /* 0x001fe400078e02ff */
[----:B------:R-:W0:Y:S02]  /*0800*/  LDC.64 R30, c[0x0][0x3b8] ;  /* 0x0000ee00ff1e7b82 */ /* 0x000e240000000a00 */
[----:B------:R-:W-:Y:S01]  /*0810*/  @!P0 IMAD R39, R55, R39, R28 ;  /* 0x0000002737278224 */ /* 0x000fe200078e021c */
[----:B-1----:R-:W-:-:S05]  /*0820*/  @!P2 LEA R16, P5, R14, R10, 0x1 ;  /* 0x0000000a0e10a211 */ /* 0x002fca00078a08ff */
[----:B------:R-:W1:Y:S01]  /*0830*/  LDC.64 R34, c[0x0][0x3b0] ;  /* 0x0000ec00ff227b82 */ /* 0x000e620000000a00 */
[----:B------:R-:W-:Y:S02]  /*0840*/  @!P2 LEA.HI.X R17, R14, R11, R29, 0x1, P5 ;  /* 0x0000000b0e11a211 */ /* 0x000fe400028f0c1d */
[----:B------:R-:W-:Y:S02]  /*0850*/  CS2R R10, SRZ ;  /* 0x00000000000a7805 */ /* 0x000fe4000001ff00 */
[----:B------:R-:W-:-:S03]  /*0860*/  CS2R R14, SRZ ;  /* 0x00000000000e7805 */ /* 0x000fc6000001ff00 */
[----:B------:R-:W3:Y:S01]  /*0870*/  @!P3 LDC.64 R28, c[0x0][0x380] ;  /* 0x0000e000ff1cbb82 */ /* 0x000ee20000000a00 */
[----:B------:R-:W-:Y:S01]  /*0880*/  @!P0 IMAD.WIDE.U32 R60, R55, R38, R32 ;  /* 0x00000026373c8225 */ /* 0x000fe200078e0020 */
[----:B------:R4:W3:Y:S01]  /*0890*/  @!P2 LDG.E.128 R8, desc[UR4][R18.64] ;  /* 0x000000041208a981 */ /* 0x0008e2000c1e1d00 */
[----:B------:R-:W-:-:S05]  /*08a0*/  CS2R R20, SRZ ;  /* 0x0000000000147805 */ /* 0x000fca000001ff00 */
[----:B------:R-:W1:Y:S01]  /*08b0*/  @!P0 LDC.64 R36, c[0x0][0x380] ;  /* 0x0000e000ff248b82 */ /* 0x000e620000000a00 */
[----:B------:R2:W3:Y:S01]  /*08c0*/  @!P2 LDG.E.128 R12, desc[UR4][R16.64] ;  /* 0x00000004100ca981 */ /* 0x0004e2000c1e1d00 */
[----:B------:R-:W-:Y:S02]  /*08d0*/  CS2R R22, SRZ ;  /* 0x0000000000167805 */ /* 0x000fe4000001ff00 */
[----:B----4-:R-:W-:-:S04]  /*08e0*/  CS2R R18, SRZ ;  /* 0x0000000000127805 */ /* 0x010fc8000001ff00 */
[----:B------:R-:W4:Y:S01]  /*08f0*/  LDC.64 R32, c[0x0][0x3b0] ;  /* 0x0000ec00ff207b82 */ /* 0x000f220000000a00 */
[----:B------:R3:W4:Y:S01]  /*0900*/  @!P1 LDG.E.128 R20, desc[UR4][R46.64] ;  /* 0x000000042e149981 */ /* 0x000722000c1e1d00 */
[----:B--2---:R-:W-:Y:S01]  /*0910*/  CS2R R16, SRZ ;  /* 0x0000000000107805 */ /* 0x004fe2000001ff00 */
[----:B------:R-:W-:-:S05]  /*0920*/  @!P3 IMAD R50, R50, R26, RZ ;  /* 0x0000001a3232b224 */ /* 0x000fca00078e02ff */
[----:B------:R2:W4:Y:S01]  /*0930*/  @!P1 LDG.E.128 R16, desc[UR4][R56.64] ;  /* 0x0000000438109981 */ /* 0x000522000c1e1d00 */
[----:B------:R-:W-:Y:S01]  /*0940*/  @!P3 IADD3 R54, PT, PT, R59, R54, RZ ;  /* 0x000000363b36b210 */ /* 0x000fe20007ffe0ff */
[----:B------:R-:W-:Y:S01]  /*0950*/  @!P3 IMAD R27, R48, R27, R50 ;  /* 0x0000001b301bb224 */ /* 0x000fe200078e0232 */
[----:B---3--:R-:W-:Y:S02]  /*0960*/  @!P3 LEA R46, P1, R58, R28, 0x1 ;  /* 0x0000001c3a2eb211 */ /* 0x008fe400078208ff */
[----:B--2---:R-:W-:Y:S02]  /*0970*/  @!P0 MOV R56, R24 ;  /* 0x0000001800388202 */ /* 0x004fe40000000f00 */
[----:B------:R-:W-:Y:S01]  /*0980*/  @!P0 MOV R57, R25 ;  /* 0x0000001900398202 */ /* 0x000fe20000000f00 */
[----:B------:R-:W-:-:S04]  /*0990*/  @!P3 IMAD.WIDE.U32 R24, R48, R26, R24 ;  /* 0x0000001a3018b225 */ /* 0x000fc800078e0018 */
[-C--:B0-----:R-:W-:Y:S02]  /*09a0*/  @!P0 IMAD R26, R51, R30.reuse, RZ ;  /* 0x0000001e331a8224 */ /* 0x081fe400078e02ff */
[----:B------:R-:W-:Y:S01]  /*09b0*/  @!P0 IMAD.WIDE.U32 R56, R49, R30, R56 ;  /* 0x0000001e31388225 */ /* 0x000fe200078e0038 */
[----:B------:R-:W-:-:S03]  /*09c0*/  @!P3 LEA.HI.X R47, R58, R29, R54, 0x1, P1 ;  /* 0x0000001d3a2fb211 */ /* 0x000fc600008f0c36 */
[----:B------:R-:W-:Y:S01]  /*09d0*/  @!P0 IMAD R31, R49, R31, R26 ;  /* 0x0000001f311f8224 */ /* 0x000fe200078e021a */
[----:B------:R-:W-:Y:S02]  /*09e0*/  @!P0 IADD3 R39, PT, PT, R61, R39, RZ ;  /* 0x000000273d278210 */ /* 0x000fe40007ffe0ff */
[----:B-1----:R-:W-:Y:S02]  /*09f0*/  @!P0 LEA R50, P1, R60, R36, 0x1 ;  /* 0x000000243c328211 */ /* 0x002fe400078208ff */
[----:B------:R-:W-:Y:S02]  /*0a00*/  @!P3 IADD3 R27, PT, PT, R25, R27, RZ ;  /* 0x0000001b191bb210 */ /* 0x000fe40007ffe0ff */
[----:B------:R-:W-:Y:S02]  /*0a10*/  @!P3 LEA R34, P2, R24, R34, 0x1 ;  /* 0x000000221822b211 */ /* 0x000fe400078408ff */
[----:B------:R-:W-:Y:S02]  /*0a20*/  CS2R R28, SRZ ;  /* 0x00000000001c7805 */ /* 0x000fe4000001ff00 */
[----:B------:R-:W-:-:S02]  /*0a30*/  @!P0 IADD3 R36, PT, PT, R57, R31, RZ ;  /* 0x0000001f39248210 */ /* 0x000fc40007ffe0ff */
[----:B------:R-:W-:Y:S02]  /*0a40*/  CS2R R30, SRZ ;  /* 0x00000000001e7805 */ /* 0x000fe4000001ff00 */
[----:B------:R-:W-:Y:S02]  /*0a50*/  @!P0 LEA.HI.X R51, R60, R37, R39, 0x1, P1 ;  /* 0x000000253c338211 */ /* 0x000fe400008f0c27 */
[----:B------:R-:W-:Y:S02]  /*0a60*/  @!P3 LEA.HI.X R35, R24, R35, R27, 0x1, P2 ;  /* 0x000000231823b211 */ /* 0x000fe400010f0c1b */
[C---:B----4-:R-:W-:Y:S02]  /*0a70*/  @!P0 LEA R48, P1, R56.reuse, R32, 0x1 ;  /* 0x0000002038308211 */ /* 0x050fe400078208ff */
[----:B------:R-:W-:Y:S02]  /*0a80*/  CS2R R24, SRZ ;  /* 0x0000000000187805 */ /* 0x000fe4000001ff00 */
[----:B------:R-:W-:Y:S01]  /*0a90*/  CS2R R26, SRZ ;  /* 0x00000000001a7805 */ /* 0x000fe2000001ff00 */
[----:B------:R0:W2:Y:S01]  /*0aa0*/  @!P3 LDG.E.128 R28, desc[UR4][R34.64] ;  /* 0x00000004221cb981 */ /* 0x0000a2000c1e1d00 */
[----:B------:R-:W-:-:S02]  /*0ab0*/  @!P0 LEA.HI.X R49, R56, R33, R36, 0x1, P1 ;  /* 0x0000002138318211 */ /* 0x000fc400008f0c24 */
[----:B------:R-:W-:Y:S02]  /*0ac0*/  CS2R R32, SRZ ;  /* 0x0000000000207805 */ /* 0x000fe4000001ff00 */
[----:B------:R-:W-:Y:S02]  /*0ad0*/  CS2R R36, SRZ ;  /* 0x0000000000247805 */ /* 0x000fe4000001ff00 */
[----:B------:R-:W-:Y:S01]  /*0ae0*/  CS2R R38, SRZ ;  /* 0x0000000000267805 */ /* 0x000fe2000001ff00 */
[----:B------:R1:W3:Y:S01]  /*0af0*/  @!P3 LDG.E.128 R24, desc[UR4][R46.64] ;  /* 0x000000042e18b981 */ /* 0x0002e2000c1e1d00 */
[----:B0-----:R-:W-:-:S04]  /*0b00*/  CS2R R34, SRZ ;  /* 0x0000000000227805 */ /* 0x001fc8000001ff00 */
[----:B------:R0:W4:Y:S01]  /*0b10*/  @!P0 LDG.E.128 R36, desc[UR4][R48.64] ;  /* 0x0000000430248981 */ /* 0x000122000c1e1d00 */
[----:B-1----:R-:W1:Y:S03]  /*0b20*/  LDC.64 R46, c[0x0][0x400] ;  /* 0x00010000ff2e7b82 */ /* 0x002e660000000a00 */
[----:B------:R0:W4:Y:S01]  /*0b30*/  @!P0 LDG.E.128 R32, desc[UR4][R50.64] ;  /* 0x0000000432208981 */ /* 0x000122000c1e1d00 */
[----:B------:R-:W-:-:S04]  /*0b40*/  ISETP.GE.AND P0, PT, R4, R7, PT ;  /* 0x000000070400720c */ /* 0x000fc80003f06270 */
[----:B------:R-:W-:Y:S01]  /*0b50*/  ISETP.GT.U32.OR P0, PT, R4, 0x7f, P0 ;  /* 0x0000007f0400780c */ /* 0x000fe20000704470 */
[----:B0-----:R-:W0:-:S12]  /*0b60*/  LDC.64 R48, c[0x0][0x408] ;  /* 0x00010200ff307b82 */ /* 0x001e180000000a00 */
        /* <DEDUP_REMOVED lines=8> */
[----:B------:R-:W-:-:S04]  /*0bf0*/  @!P0 LEA R50, P1, R42, R50, 0x2 ;  /* 0x000000322a328211 */ /* 0x000fc800078210ff */
[----:B------:R-:W-:Y:S02]  /*0c00*/  @!P0 LEA.HI.X R51, R42, R51, R49, 0x2, P1 ;  /* 0x000000332a338211 */ /* 0x000fe400008f1431 */
[----:B------:R-:W-:-:S06]  /*0c10*/  MOV R49, 0x7f800000 ;  /* 0x7f80000000317802 */ /* 0x000fcc0000000f00 */
[----:B------:R0:W5:Y:S01]  /*0c20*/  @!P0 LDG.E R49, desc[UR4][R50.64] ;  /* 0x0000000432318981 */ /* 0x000162000c1e1900 */
[----:B------:R-:W-:Y:S01]  /*0c30*/  ISETP.NE.AND P1, PT, R44, RZ, PT ;  /* 0x000000ff2c00720c */ /* 0x000fe20003f25270 */
[----:B------:R-:W-:Y:S01]  /*0c40*/  BSSY.RECONVERGENT B0, `(.L_x_87) ;  /* 0x00000a4000007945 */ /* 0x000fe20003800200 */
[--C-:B------:R-:W-:Y:S02]  /*0c50*/  HADD2.F32 R47, -RZ, R8.reuse.H1_H1 ;  /* 0x30000008ff2f7230 */ /* 0x100fe40000004100 */
[----:B------:R-:W-:Y:S02]  /*0c60*/  HADD2.F32 R42, -RZ, R8.H0_H0 ;  /* 0x20000008ff2a7230 */ /* 0x000fe40000004100 */
[--C-:B------:R-:W-:Y:S02]  /*0c70*/  HADD2.F32 R48, -RZ, R12.reuse.H1_H1 ;  /* 0x3000000cff307230 */ /* 0x100fe40000004100 */
[----:B------:R-:W-:-:S03]  /*0c80*/  HADD2.F32 R55, -RZ, R12.H0_H0 ;  /* 0x2000000cff377230 */ /* 0x000fc60000004100 */
[----:B------:R-:W-:Y:S01]  /*0c90*/  FMUL.FTZ R59, R47, R48 ;  /* 0x000000302f3b7220 */ /* 0x000fe20000410000 */
[--C-:B------:R-:W-:Y:S02]  /*0ca0*/  HADD2.F32 R48, -RZ, R14.reuse.H0_H0 ;  /* 0x2000000eff307230 */ /* 0x100fe40000004100 */
[----:B------:R-:W-:Y:S02]  /*0cb0*/  HADD2.F32 R47, -RZ, R14.H1_H1 ;  /* 0x3000000eff2f7230 */ /* 0x000fe40000004100 */
[----:B------:R-:W-:Y:S02]  /*0cc0*/  HADD2.F32 R57, -RZ, R20.H1_H1 ;  /* 0x30000014ff397230 */ /* 0x000fe40000004100 */
[----:B------:R-:W-:Y:S01]  /*0cd0*/  FFMA.FTZ R55, R42, R55, R59 ;  /* 0x000000372a377223 */ /* 0x000fe2000001003b */
[----:B------:R-:W-:Y:S02]  /*0ce0*/  HADD2.F32 R8, -RZ, R9.H0_H0 ;  /* 0x20000009ff087230 */ /* 0x000fe40000004100 */
[----:B0-----:R-:W-:-:S02]  /*0cf0*/  HADD2.F32 R51, -RZ, R13.H0_H0 ;  /* 0x2000000dff337230 */ /* 0x001fc40000004100 */
[--C-:B------:R-:W-:Y:S02]  /*0d00*/  HADD2.F32 R14, -RZ, R16.reuse.H1_H1 ;  /* 0x30000010ff0e7230 */ /* 0x100fe40000004100 */
[----:B------:R-:W-:Y:S02]  /*0d10*/  HADD2.F32 R50, -RZ, R13.H1_H1 ;  /* 0x3000000dff327230 */ /* 0x000fe40000004100 */
[--C-:B------:R-:W-:Y:S02]  /*0d20*/  HADD2.F32 R13, -RZ, R15.reuse.H0_H0 ;  /* 0x2000000fff0d7230 */ /* 0x100fe40000004100 */
[----:B------:R-:W-:Y:S02]  /*0d30*/  HADD2.F32 R12, -RZ, R15.H1_H1 ;  /* 0x3000000fff0c7230 */ /* 0x000fe40000004100 */
[----:B------:R-:W-:Y:S01]  /*0d40*/  FMUL.FTZ R57, R14, R57 ;  /* 0x000000390e397220 */ /* 0x000fe20000410000 */
[----:B------:R-:W-:Y:S02]  /*0d50*/  HADD2.F32 R16, -RZ, R16.H0_H0 ;  /* 0x20000010ff107230 */ /* 0x000fe40000004100 */
[----:B------:R-:W-:-:S02]  /*0d60*/  HADD2.F32 R15, -RZ, R20.H0_H0 ;  /* 0x20000014ff0f7230 */ /* 0x000fc40000004100 */
[----:B------:R-:W-:Y:S01]  /*0d70*/  FFMA.FTZ R14, R8, R51, R55 ;  /* 0x00000033080e7223 */ /* 0x000fe20000010037 */
[----:B------:R-:W-:Y:S02]  /*0d80*/  HADD2.F32 R43, -RZ, R9.H1_H1 ;  /* 0x30000009ff2b7230 */ /* 0x000fe40000004100 */
[----:B------:R-:W-:Y:S02]  /*0d90*/  HADD2.F32 R8, -RZ, R17.H0_H0 ;  /* 0x20000011ff087230 */ /* 0x000fe40000004100 */
[----:B------:R-:W-:Y:S01]  /*0da0*/  FFMA.FTZ R15, R16, R15, R57 ;  /* 0x0000000f100f7223 */ /* 0x000fe20000010039 */
[----:B------:R-:W-:Y:S02]  /*0db0*/  HADD2.F32 R51, -RZ, R21.H0_H0 ;  /* 0x20000015ff337230 */ /* 0x000fe40000004100 */
[----:B------:R-:W-:Y:S01]  /*0dc0*/  FFMA.FTZ R50, R43, R50, R14 ;  /* 0x000000322b327223 */ /* 0x000fe2000001000e */
[----:B------:R-:W-:Y:S02]  /*0dd0*/  HADD2.F32 R9, -RZ, R10.H0_H0 ;  /* 0x2000000aff097230 */ /* 0x000fe40000004100 */
[----:B------:R-:W-:-:S02]  /*0de0*/  HADD2.F32 R17, -RZ, R17.H1_H1 ;  /* 0x30000011ff117230 */ /* 0x000fc40000004100 */
[----:B------:R-:W-:Y:S01]  /*0df0*/  FFMA.FTZ R16, R8, R51, R15 ;  /* 0x0000003308107223 */ /* 0x000fe2000001000f */
[----:B------:R-:W-:Y:S02]  /*0e00*/  HADD2.F32 R14, -RZ, R21.H1_H1 ;  /* 0x30000015ff0e7230 */ /* 0x000fe40000004100 */
[----:B------:R-:W-:Y:S01]  /*0e10*/  FFMA.FTZ R15, R9, R48, R50 ;  /* 0x00000030090f7223 */ /* 0x000fe20000010032 */
[----:B------:R-:W-:Y:S02]  /*0e20*/  HADD2.F32 R46, -RZ, R10.H1_H1 ;  /* 0x3000000aff2e7230 */ /* 0x000fe40000004100 */
[----:B------:R-:W-:Y:S02]  /*0e30*/  HADD2.F32 R8, -RZ, R18.H0_H0 ;  /* 0x20000012ff087230 */ /* 0x000fe40000004100 */
[----:B------:R-:W-:Y:S01]  /*0e40*/  FFMA.FTZ R17, R17, R14, R16 ;  /* 0x0000000e11117223 */ /* 0x000fe20000010010 */
[----:B------:R-:W-:Y:S02]  /*0e50*/  HADD2.F32 R9, -RZ, R22.H0_H0 ;  /* 0x20000016ff097230 */ /* 0x000fe40000004100 */
[----:B------:R-:W-:Y:S01]  /*0e60*/  FFMA.FTZ R47, R46, R47, R15 ;  /* 0x0000002f2e2f7223 */ /* 0x000fe2000001000f */
[----:B------:R-:W-:-:S02]  /*0e70*/  HADD2.F32 R10, -RZ, R11.H0_H0 ;  /* 0x2000000bff0a7230 */ /* 0x000fc40000004100 */
[----:B------:R-:W-:Y:S02]  /*0e80*/  HADD2.F32 R18, -RZ, R18.H1_H1 ;  /* 0x30000012ff127230 */ /* 0x000fe40000004100 */
[----:B------:R-:W-:Y:S01]  /*0e90*/  FFMA.FTZ R17, R8, R9, R17 ;  /* 0x0000000908117223 */ /* 0x000fe20000010011 */
[----:B------:R-:W-:Y:S02]  /*0ea0*/  HADD2.F32 R15, -RZ, R22.H1_H1 ;  /* 0x30000016ff0f7230 */ /* 0x000fe40000004100 */
[----:B------:R-:W-:Y:S01]  /*0eb0*/  FFMA.FTZ R8, R10, R13, R47 ;  /* 0x0000000d0a087223 */ /* 0x000fe2000001002f */
[----:B------:R-:W-:Y:S02]  /*0ec0*/  HADD2.F32 R11, -RZ, R11.H1_H1 ;  /* 0x3000000bff0b7230 */ /* 0x000fe40000004100 */
[----:B------:R-:W-:Y:S01]  /*0ed0*/  FFMA.FTZ R15, R18, R15, R17 ;  /* 0x0000000f120f7223 */ /* 0x000fe20000010011 */
[----:B------:R-:W-:Y:S02]  /*0ee0*/  HADD2.F32 R9, -RZ, R23.H0_H0 ;  /* 0x20000017ff097230 */ /* 0x000fe40000004100 */
[----:B------:R-:W-:Y:S01]  /*0ef0*/  FFMA.FTZ R11, R11, R12, R8 ;  /* 0x0000000c0b0b7223 */ /* 0x000fe20000010008 */
[----:B--2---:R-:W-:-:S02]  /*0f00*/  HADD2.F32 R21, -RZ, R28.H1_H1 ;  /* 0x3000001cff157230 */ /* 0x004fc40000004100 */
[----:B------:R-:W-:Y:S02]  /*0f10*/  HADD2.F32 R8, -RZ, R23.H1_H1 ;  /* 0x30000017ff087230 */ /* 0x000fe40000004100 */
[--C-:B---3--:R-:W-:Y:S02]  /*0f20*/  HADD2.F32 R17, -RZ, R24.reuse.H0_H0 ;  /* 0x20000018ff117230 */ /* 0x108fe40000004100 */
[----:B------:R-:W-:Y:S02]  /*0f30*/  HADD2.F32 R24, -RZ, R24.H1_H1 ;  /* 0x30000018ff187230 */ /* 0x000fe40000004100 */
[----:B------:R-:W-:Y:S02]  /*0f40*/  HADD2.F32 R22, -RZ, R28.H0_H0 ;  /* 0x2000001cff167230 */ /* 0x000fe40000004100 */
[----:B----4-:R-:W-:Y:S02]  /*0f50*/  HADD2.F32 R23, -RZ, R36.H1_H1 ;  /* 0x30000024ff177230 */ /* 0x010fe40000004100 */
[----:B------:R-:W-:Y:S01]  /*0f60*/  FMUL.FTZ R24, R24, R21 ;  /* 0x0000001518187220 */ /* 0x000fe20000410000 */
[----:B------:R-:W-:-:S02]  /*0f70*/  HADD2.F32 R18, -RZ, R32.H1_H1 ;  /* 0x30000020ff127230 */ /* 0x000fc40000004100 */
[--C-:B------:R-:W-:Y:S02]  /*0f80*/  HADD2.F32 R43, -RZ, R29.reuse.H0_H0 ;  /* 0x2000001dff2b7230 */ /* 0x100fe40000004100 */
        /* <DEDUP_REMOVED lines=10> */
[----:B------:R-:W-:Y:S02]  /*1030*/  HADD2.F32 R25, -RZ, R25.H1_H1 ;  /* 0x30000019ff197230 */ /* 0x000fe40000004100 */
[----:B------:R-:W-:Y:S02]  /*1040*/  HADD2.F32 R10, -RZ, R19.H0_H0 ;  /* 0x20000013ff0a7230 */ /* 0x000fe40000004100 */
        /* <DEDUP_REMOVED lines=23> */
[----:B------:R-:W-:Y:S02]  /*11c0*/  HADD2.F32 R19, -RZ, R19.H1_H1 ;  /* 0x30000013ff137230 */ /* 0x000fe40000004100 */
[----:B------:R-:W-:-:S02]  /*11d0*/  HADD2.F32 R27, -RZ, R27.H1_H1 ;  /* 0x3000001bff1b7230 */ /* 0x000fc40000004100 */
[----:B------:R-:W-:Y:S01]  /*11e0*/  FFMA.FTZ R16, R13, R16, R34 ;  /* 0x000000100d107223 */ /* 0x000fe20000010022 */
[----:B------:R-:W-:Y:S02]  /*11f0*/  HADD2.F32 R12, -RZ, R31.H1_H1 ;  /* 0x3000001fff0c7230 */ /* 0x000fe40000004100 */
[----:B------:R-:W-:Y:S02]  /*1200*/  HADD2.F32 R35, -RZ, R35.H1_H1 ;  /* 0x30000023ff237230 */ /* 0x000fe40000004100 */
[----:B------:R-:W-:Y:S02]  /*1210*/  HADD2.F32 R14, -RZ, R39.H1_H1 ;  /* 0x30000027ff0e7230 */ /* 0x000fe40000004100 */
[----:B------:R-:W-:Y:S01]  /*1220*/  FFMA.FTZ R10, R19, R8, R10 ;  /* 0x00000008130a7223 */ /* 0x000fe2000001000a */
[----:B------:R-:W-:Y:S01]  /*1230*/  FFMA.FTZ R12, R27, R12, R26 ;  /* 0x0000000c1b0c7223 */ /* 0x000fe2000001001a */
[----:B------:R-:W0:Y:S01]  /*1240*/  SHFL.BFLY PT, R8, R11, 0x4, 0x1f ;  /* 0x0c801f000b087f89 */ /* 0x000e2200000e0000 */
[----:B------:R-:W-:-:S03]  /*1250*/  FFMA.FTZ R35, R35, R14, R16 ;  /* 0x0000000e23237223 */ /* 0x000fc60000010010 */
[----:B------:R-:W1:Y:S04]  /*1260*/  SHFL.BFLY PT, R9, R10, 0x4, 0x1f ;  /* 0x0c801f000a097f89 */ /* 0x000e6800000e0000 */
[----:B------:R-:W2:Y:S04]  /*1270*/  SHFL.BFLY PT, R13, R12, 0x4, 0x1f ;  /* 0x0c801f000c0d7f89 */ /* 0x000ea800000e0000 */
[----:B------:R-:W3:Y:S01]  /*1280*/  SHFL.BFLY PT, R18, R35, 0x4, 0x1f ;  /* 0x0c801f0023127f89 */ /* 0x000ee200000e0000 */
[----:B0-----:R-:W-:Y:S01]  /*1290*/  FADD.FTZ R8, R11, R8 ;  /* 0x000000080b087221 */ /* 0x001fe20000010000 */
[----:B-1----:R-:W-:-:S04]  /*12a0*/  FADD.FTZ R14, R10, R9 ;  /* 0x000000090a0e7221 */ /* 0x002fc80000010000 */
[----:B------:R-:W0:Y:S01]  /*12b0*/  SHFL.BFLY PT, R9, R8, 0x2, 0x1f ;  /* 0x0c401f0008097f89 */ /* 0x000e2200000e0000 */
[----:B--2---:R-:W-:Y:S01]  /*12c0*/  FADD.FTZ R16, R12, R13 ;  /* 0x0000000d0c107221 */ /* 0x004fe20000010000 */
[----:B---3--:R-:W-:Y:S02]  /*12d0*/  FADD.FTZ R18, R35, R18 ;  /* 0x0000001223127221 */ /* 0x008fe40000010000 */
[----:B------:R-:W1:Y:S04]  /*12e0*/  SHFL.BFLY PT, R13, R14, 0x2, 0x1f ;  /* 0x0c401f000e0d7f89 */ /* 0x000e6800000e0000 */
[----:B------:R-:W2:Y:S04]  /*12f0*/  SHFL.BFLY PT, R17, R16, 0x2, 0x1f ;  /* 0x0c401f0010117f89 */ /* 0x000ea800000e0000 */
[----:B------:R-:W3:Y:S01]  /*1300*/  SHFL.BFLY PT, R11, R18, 0x2, 0x1f ;  /* 0x0c401f00120b7f89 */ /* 0x000ee200000e0000 */
[----:B------:R-:W-:Y:S01]  /*1310*/  IADD3 R20, PT, PT, R53, 0x7f, RZ ;  /* 0x0000007f35147810 */ /* 0x000fe20007ffe0ff */
[----:B0-----:R-:W-:-:S03]  /*1320*/  FADD.FTZ R12, R8, R9 ;  /* 0x00000009080c7221 */ /* 0x001fc60000010000 */
[----:B------:R-:W-:-:S04]  /*1330*/  SHF.R.S32.HI R9, RZ, 0x1f, R20 ;  /* 0x0000001fff097819 */ /* 0x000fc80000011414 */
[-C--:B------:R-:W-:Y:S01]  /*1340*/  LEA.HI R9, R9, R20.reuse, RZ, 0x7 ;  /* 0x0000001409097211 */ /* 0x080fe200078f38ff */
[----:B-1----:R-:W-:Y:S02]  /*1350*/  FADD.FTZ R15, R14, R13 ;  /* 0x0000000d0e0f7221 */ /* 0x002fe40000010000 */
[----:B------:R-:W0:Y:S01]  /*1360*/  SHFL.BFLY PT, R13, R12, 0x1, 0x1f ;  /* 0x0c201f000c0d7f89 */ /* 0x000e2200000e0000 */
[----:B--2---:R-:W-:Y:S01]  /*1370*/  FADD.FTZ R17, R16, R17 ;  /* 0x0000001110117221 */ /* 0x004fe20000010000 */
[----:B------:R-:W-:Y:S01]  /*1380*/  LOP3.LUT R9, R9, 0xffffff80, RZ, 0xc0, !PT ;  /* 0xffffff8009097812 */ /* 0x000fe200078ec0ff */
[----:B---3--:R-:W-:Y:S01]  /*1390*/  FADD.FTZ R19, R18, R11 ;  /* 0x0000000b12137221 */ /* 0x008fe20000010000 */
[----:B------:R-:W1:Y:S02]  /*13a0*/  SHFL.BFLY PT, R14, R15, 0x1, 0x1f ;  /* 0x0c201f000f0e7f89 */ /* 0x000e6400000e0000 */
[----:B------:R-:W-:Y:S01]  /*13b0*/  IADD3 R21, PT, PT, R5, R20, -R9 ;  /* 0x0000001405157210 */ /* 0x000fe20007ffe809 */
[----:B------:R-:W2:Y:S01]  /*13c0*/  LDC.64 R10, c[0x0][0x440] ;  /* 0x00011000ff0a7b82 */ /* 0x000ea20000000a00 */
[----:B------:R-:W3:Y:S04]  /*13d0*/  SHFL.BFLY PT, R16, R17, 0x1, 0x1f ;  /* 0x0c201f0011107f89 */ /* 0x000ee800000e0000 */
[----:B------:R-:W4:Y:S03]  /*13e0*/  SHFL.BFLY PT, R18, R19, 0x1, 0x1f ;  /* 0x0c201f0013127f89 */ /* 0x000f2600000e0000 */
[----:B------:R-:W2:Y:S01]  /*13f0*/  LDC.64 R8, c[0x0][0x448] ;  /* 0x00011200ff087b82 */ /* 0x000ea20000000a00 */
[----:B------:R-:W-:-:S02]  /*1400*/  IADD3 R21, PT, PT, R20, -R21, RZ ;  /* 0x8000001514157210 */ /* 0x000fc40007ffe0ff */
[----:B------:R-:W-:Y:S02]  /*1410*/  SHF.L.U32 R20, R0, 0xd, RZ ;  /* 0x0000000d00147819 */ /* 0x000fe400000006ff */
[----:B------:R-:W-:-:S04]  /*1420*/  SHF.L.U32 R23, R4, 0x2, RZ ;  /* 0x0000000204177819 */ /* 0x000fc800000006ff */
[----:B------:R-:W-:Y:S02]  /*1430*/  LOP3.LUT R23, R23, R20, RZ, 0xfc, !PT ;  /* 0x0000001417177212 */ /* 0x000fe400078efcff */
[----:B------:R-:W-:Y:S02]  /*1440*/  SHF.L.U32 R20, R3, 0x6, RZ ;  /* 0x0000000603147819 */ /* 0x000fe400000006ff */
[----:B------:R-:W-:Y:S01]  /*1450*/  ISETP.GE.AND P0, PT, R4, R21, PT ;  /* 0x000000150400720c */ /* 0x000fe20003f06270 */
[----:B0-----:R-:W-:Y:S01]  /*1460*/  FADD.FTZ R21, R12, R13 ;  /* 0x0000000d0c157221 */ /* 0x001fe20000010000 */
[----:B------:R-:W-:Y:S01]  /*1470*/  IADD3 R12, P2, PT, R20, R23, RZ ;  /* 0x00000017140c7210 */ /* 0x000fe20007f5e0ff */
[----:B-1----:R-:W-:Y:S01]  /*1480*/  FADD.FTZ R22, R15, R14 ;  /* 0x0000000e0f167221 */ /* 0x002fe20000010000 */
[----:B------:R-:W-:Y:S01]  /*1490*/  ISETP.GT.U32.OR P0, PT, R4, 0x7f, P0 ;  /* 0x0000007f0400780c */ /* 0x000fe20000704470 */
[----:B---3--:R-:W-:Y:S01]  /*14a0*/  FADD.FTZ R23, R17, R16 ;  /* 0x0000001011177221 */ /* 0x008fe20000010000 */
[----:B------:R-:W-:-:S02]  /*14b0*/  LEA.HI.X.SX32 R13, R20, RZ, 0x1, P2 ;  /* 0x000000ff140d7211 */ /* 0x000fc400010f0eff */
[----:B------:R-:W-:Y:S01]  /*14c0*/  SHF.R.S32.HI R20, RZ, 0x1f, R3 ;  /* 0x0000001fff147819 */ /* 0x000fe20000011403 */
[----:B----4-:R-:W-:Y:S01]  /*14d0*/  FADD.FTZ R18, R19, R18 ;  /* 0x0000001213127221 */ /* 0x010fe20000010000 */
[----:B------:R-:W-:Y:S07]  /*14e0*/  @P1 BRA `(.L_x_88) ;  /* 0x0000000000641947 */ /* 0x000fee0003800000 */
[----:B------:R-:W0:Y:S01]  /*14f0*/  LDC.64 R16, c[0x0][0x3e8] ;  /* 0x0000fa00ff107b82 */ /* 0x000e220000000a00 */
[----:B------:R-:W1:Y:S01]  /*1500*/  LDCU.64 UR8, c[0x0][0x3f0] ;  /* 0x00007e00ff0877ac */ /* 0x000e620008000a00 */
[----:B------:R-:W-:Y:S02]  /*1510*/  IADD3 R14, P1, PT, R5, R3, RZ ;  /* 0x00000003050e7210 */ /* 0x000fe40007f3e0ff */
[-C--:B------:R-:W-:Y:S01]  /*1520*/  ISETP.GE.AND P4, PT, R6, R7.reuse, PT ;  /* 0x000000070600720c */ /* 0x080fe20003f86270 */
[----:B------:R-:W3:Y:S01]  /*1530*/  LDCU.64 UR10, c[0x0][0x3d0] ;  /* 0x00007a00ff0a77ac */ /* 0x000ee20008000a00 */
[----:B------:R-:W-:Y:S02]  /*1540*/  IADD3.X R15, PT, PT, RZ, R20, RZ, P1, !PT ;  /* 0x00000014ff0f7210 */ /* 0x000fe40000ffe4ff */
[-C--:B------:R-:W-:Y:S02]  /*1550*/  ISETP.GE.AND P1, PT, R52, R7.reuse, PT ;  /* 0x000000073400720c */ /* 0x080fe40003f26270 */
[----:B------:R-:W-:Y:S01]  /*1560*/  ISETP.GE.AND P3, PT, R40, R7, PT ;  /* 0x000000072800720c */ /* 0x000fe20003f66270 */
[----:B0-----:R-:W-:-:S04]  /*1570*/  IMAD.WIDE.U32 R14, R16, UR6, R14 ;  /* 0x00000006100e7c25 */ /* 0x001fc8000f8e000e */
[----:B------:R-:W-:Y:S01]  /*1580*/  IMAD R15, R17, UR6, R15 ;  /* 0x00000006110f7c24 */ /* 0x000fe2000f8e020f */
[----:B------:R-:W-:Y:S01]  /*1590*/  FSEL R17, R22, RZ, !P3 ;  /* 0x000000ff16117208 */ /* 0x000fe20005800000 */
[----:B-1----:R-:W-:-:S04]  /*15a0*/  IMAD.WIDE.U32 R14, R41, UR8, R14 ;  /* 0x00000008290e7c25 */ /* 0x002fc8000f8e000e */
[----:B------:R-:W-:Y:S01]  /*15b0*/  IMAD R16, R41, UR9, R15 ;  /* 0x0000000929107c24 */ /* 0x000fe2000f8e020f */
[----:B------:R-:W-:-:S04]  /*15c0*/  IADD3 R15, P2, PT, R6, R14, RZ ;  /* 0x0000000e060f7210 */ /* 0x000fc80007f5e0ff */
[----:B------:R-:W-:Y:S02]  /*15d0*/  IADD3.X R16, PT, PT, RZ, R16, RZ, P2, !PT ;  /* 0x00000010ff107210 */ /* 0x000fe400017fe4ff */
[----:B---3--:R-:W-:Y:S02]  /*15e0*/  LEA R14, P5, R15, UR10, 0x2 ;  /* 0x0000000a0f0e7c11 */ /* 0x008fe4000f8a10ff */
[----:B------:R-:W-:Y:S02]  /*15f0*/  ISETP.GE.AND P2, PT, R45, R7, PT ;  /* 0x000000072d00720c */ /* 0x000fe40003f46270 */
[----:B------:R-:W-:Y:S02]  /*1600*/  FSEL R7, R21, RZ, !P4 ;  /* 0x000000ff15077208 */ /* 0x000fe40006000000 */
[----:B------:R-:W-:Y:S02]  /*1610*/  LEA.HI.X R15, R15, UR11, R16, 0x2, P5 ;  /* 0x0000000b0f0f7c11 */ /* 0x000fe4000a8f1410 */
[----:B------:R-:W-:-:S02]  /*1620*/  FSEL R19, R23, RZ, !P2 ;  /* 0x000000ff17137208 */ /* 0x000fc40005000000 */
[----:B------:R-:W-:Y:S01]  /*1630*/  FSEL R21, R18, RZ, !P1 ;  /* 0x000000ff12157208 */ /* 0x000fe20004800000 */
[----:B------:R0:W-:Y:S04]  /*1640*/  STG.E desc[UR4][R14.64], R7 ;  /* 0x000000070e007986 */ /* 0x0001e8000c101904 */
[----:B------:R0:W-:Y:S04]  /*1650*/  STG.E desc[UR4][R14.64+0x80], R17 ;  /* 0x000080110e007986 */ /* 0x0001e8000c101904 */
[----:B------:R0:W-:Y:S04]  /*1660*/  STG.E desc[UR4][R14.64+0x100], R19 ;  /* 0x000100130e007986 */ /* 0x0001e8000c101904 */
[----:B------:R0:W-:Y:S02]  /*1670*/  STG.E desc[UR4][R14.64+0x180], R21 ;  /* 0x000180150e007986 */ /* 0x0001e4000c101904 */
.L_x_88:
[----:B------:R-:W-:Y:S05]  /*1680*/  BSYNC.RECONVERGENT B0 ;  /* 0x0000000000007941 */ /* 0x000fea0003800200 */
.L_x_87:
[----:B------:R-:W-:Y:S04]  /*1690*/  BSSY.RECONVERGENT B0, `(.L_x_89) ;  /* 0x0000012000007945 */ /* 0x000fe80003800200 */
[----:B------:R-:W-:Y:S05]  /*16a0*/  @P0 BRA `(.L_x_90) ;  /* 0x0000000000400947 */ /* 0x000fea0003800000 */
[----:B0-----:R-:W0:Y:S01]  /*16b0*/  LDC.64 R14, c[0x0][0x418] ;  /* 0x00010600ff0e7b82 */ /* 0x001e220000000a00 */
[----:B------:R-:W-:Y:S01]  /*16c0*/  IADD3 R6, PT, PT, R5, R4, RZ ;  /* 0x0000000405067210 */ /* 0x000fe20007ffe0ff */
[----:B------:R-:W1:Y:S03]  /*16d0*/  LDCU.64 UR8, c[0x0][0x420] ;  /* 0x00008400ff0877ac */ /* 0x000e660008000a00 */
[----:B------:R-:W-:Y:S01]  /*16e0*/  IADD3 R6, P0, PT, R6, R3, RZ ;  /* 0x0000000306067210 */ /* 0x000fe20007f1e0ff */
[C---:B-----5:R-:W-:Y:S02]  /*16f0*/  FMUL.FTZ R3, R49.reuse, 1.4426950216293334961 ;  /* 0x3fb8aa3b31037820 */ /* 0x060fe40000410000 */
[----:B------:R-:W3:Y:S01]  /*1700*/  LDC.64 R16, c[0x0][0x410] ;  /* 0x00010400ff107b82 */ /* 0x000ee20000000a00 */
[----:B------:R-:W-:Y:S02]  /*1710*/  IADD3.X R7, PT, PT, RZ, R20, RZ, P0, !PT ;  /* 0x00000014ff077210 */ /* 0x000fe400007fe4ff */
[----:B------:R-:W-:-:S04]  /*1720*/  FSETP.NEU.FTZ.AND P0, PT, R49, -INF , PT ;  /* 0xff8000003100780b */ /* 0x000fc80003f1d000 */
[----:B------:R-:W-:Y:S01]  /*1730*/  FSEL R3, R3, RZ, P0 ;  /* 0x000000ff03037208 */ /* 0x000fe20000000000 */
[----:B0-----:R-:W-:-:S04]  /*1740*/  IMAD.WIDE.U32 R6, R14, UR6, R6 ;  /* 0x000000060e067c25 */ /* 0x001fc8000f8e0006 */
[----:B------:R-:W-:Y:S02]  /*1750*/  IMAD R7, R15, UR6, R7 ;  /* 0x000000060f077c24 */ /* 0x000fe4000f8e0207 */
[----:B-1----:R-:W-:-:S04]  /*1760*/  IMAD.WIDE.U32 R6, R41, UR8, R6 ;  /* 0x0000000829067c25 */ /* 0x002fc8000f8e0006 */
[----:B------:R-:W-:Y:S01]  /*1770*/  IMAD R5, R41, UR9, R7 ;  /* 0x0000000929057c24 */ /* 0x000fe2000f8e0207 */
[----:B---3--:R-:W-:-:S04]  /*1780*/  LEA R14, P1, R6, R16, 0x2 ;  /* 0x00000010060e7211 */ /* 0x008fc800078210ff */
[----:B------:R-:W-:-:S05]  /*1790*/  LEA.HI.X R15, R6, R17, R5, 0x2, P1 ;  /* 0x00000011060f7211 */ /* 0x000fca00008f1405 */
[----:B------:R1:W-:Y:S04]  /*17a0*/  STG.E desc[UR4][R14.64], R3 ;  /* 0x000000030e007986 */ /* 0x0003e8000c101904 */
.L_x_90:
[----:B------:R-:W-:Y:S05]  /*17b0*/  BSYNC.RECONVERGENT B0 ;  /* 0x0000000000007941 */ /* 0x000fea0003800200 */
.L_x_89:
[----:B------:R-:W3:Y:S01]  /*17c0*/  LDCU.64 UR10, c[0x0][0x458] ;  /* 0x00008b00ff0a77ac */ /* 0x000ee20008000a00 */
[----:B--2---:R-:W-:Y:S01]  /*17d0*/  IMAD.WIDE.U32 R12, R10, UR6, R12 ;  /* 0x000000060a0c7c25 */ /* 0x004fe2000f8e000c */
[----:B------:R-:W2:Y:S03]  /*17e0*/  LDCU.64 UR8, c[0x0][0x428] ;  /* 0x00008500ff0877ac */ /* 0x000ea60008000a00 */
[----:B------:R-:W-:Y:S02]  /*17f0*/  IMAD R13, R11, UR6, R13 ;  /* 0x000000060b0d7c24 */ /* 0x000fe4000f8e020d */
[----:B0-----:R-:W-:-:S04]  /*1800*/  IMAD.WIDE.U32 R6, R41, R8, R12 ;  /* 0x0000000829067225 */ /* 0x001fc800078e000c */
[----:B------:R-:W-:Y:S01]  /*1810*/  IMAD R9, R41, R9, R7 ;  /* 0x0000000929097224 */ /* 0x000fe200078e0207 */
[----:B---3--:R-:W-:-:S04]  /*1820*/  ISETP.NE.U32.AND P0, PT, RZ, UR10, PT ;  /* 0x0000000aff007c0c */ /* 0x008fc8000bf05070 */
[----:B------:R-:W-:Y:S02]  /*1830*/  ISETP.NE.AND.EX P0, PT, RZ, UR11, PT, P0 ;  /* 0x0000000bff007c0c */ /* 0x000fe4000bf05300 */
[----:B--2---:R-:W-:Y:S02]  /*1840*/  LEA R8, P1, R6, UR8, 0x2 ;  /* 0x0000000806087c11 */ /* 0x004fe4000f8210ff */
[----:B------:R-:W-:Y:S02]  /*1850*/  ISETP.NE.OR P0, PT, R4, RZ, !P0 ;  /* 0x000000ff0400720c */ /* 0x000fe40004705670 */
        /* <DEDUP_REMOVED lines=10> */
[----:B-1----:R-:W1:Y:S01]  /*1900*/  LDC R3, c[0x0][0x390] ;  /* 0x0000e400ff037b82 */ /* 0x002e620000000800 */
[----:B------:R-:W2:Y:S07]  /*1910*/  LDCU UR7, c[0x0][0x450] ;  /* 0x00008a00ff0777ac */ /* 0x000eae0008000800 */
[----:B------:R-:W3:Y:S01]  /*1920*/  LDC.64 R4, c[0x0][0x458] ;  /* 0x00011600ff047b82 */ /* 0x000ee20000000a00 */
[----:B--2---:R-:W-:-:S04]  /*1930*/  IMAD R0, R0, UR7, R2 ;  /* 0x0000000700007c24 */ /* 0x004fc8000f8e0202 */
[----:B-1----:R-:W-:-:S04]  /*1940*/  IMAD R3, R0, R3, UR6 ;  /* 0x0000000600037e24 */ /* 0x002fc8000f8e0203 */
[----:B---3--:R-:W-:-:S05]  /*1950*/  IMAD.WIDE R2, R3, 0x4, R4 ;  /* 0x0000000403027825 */ /* 0x008fca00078e0204 */
[----:B------:R-:W-:Y:S01]  /*1960*/  STG.E desc[UR4][R2.64], RZ ;  /* 0x000000ff02007986 */ /* 0x000fe2000c101904 */
[----:B------:R-:W-:Y:S05]  /*1970*/  EXIT ;  /* 0x000000000000794d */ /* 0x000fea0003800000 */
.L_x_91:
        /* <DEDUP_REMOVED lines=16> */
.L_x_145:


//--------------------- .nv.shared._ZN7cutlass13device_kernelIN5flash19enable_sm80_to_sm89INS1_16FlashAttnBwdSm80INS1_25CollectiveMainloopBwdSm80ILi2ELi2EN4cute5tupleIJNS5_1CILi64EEENS7_ILi128EEES8_EEENS_6half_tEfNS_4arch4Sm80ELb0ELb0ELb1ELb0ELb0ELb0ELb0ELb0ELi2ELi2ELi4ELi2ELb1EEENS1_21CollectiveEpilogueBwdISA_SB_SD_Li256ELb0ELb0ELi2EEENS1_19SingleTileSchedulerILb0ELb0ELb0ELi128EEEEEEEEEvNT_6ParamsE --------------------------
	.section	.nv.shared._ZN7cutlass13device_kernelIN5flash19enable_sm80_to_sm89INS1_16FlashAttnBwdSm80INS1_25CollectiveMainloopBwdSm80ILi2ELi2EN4cute5tupleIJNS5_1CILi64EEENS7_ILi128EEES8_EEENS_6half_tEfNS_4arch4Sm80ELb0ELb0ELb1ELb0ELb0ELb0ELb0ELb0ELi2ELi2ELi4ELi2ELb1EEENS1_21CollectiveEpilogueBwdISA_SB_SD_Li256ELb0ELb0ELi2EEENS1_19SingleTileSchedulerILb0ELb0ELb0ELi128EEEEEEEEEvNT_6ParamsE,"aw",@nobits
	.sectionflags	@""
	.align	16
	.zero		1024


//--------------------- .nv.shared.reserved.0     --------------------------
	.section	.nv.shared.reserved.0,"aw",@nobits
	.weak		__nv_reservedSMEM_offset_0_alias
	.size		__nv_reservedSMEM_offset_0_alias, 0, 64
	.other		__nv_reservedSMEM_offset_0_alias,@"STO_CUDA_RESERVED_SHARED STV_DEFAULT"
__nv_reservedSMEM_offset_0_alias:
	.zero		0
	.zero		64


//--------------------- .nv.global                --------------------------
	.section	.nv.global,"aw",@nobits
.nv.global:
	.type		_ZN73_INTERNAL_e48e4f46_37_flash_bwd_hdim64_fp16_softcap_sm80_cu_744032ad_28434cute1_E,@object
	.size		_ZN73_INTERNAL_e48e4f46_37_flash_bwd_hdim64_fp16_softcap_sm80_cu_744032ad_28434cute1_E,(_ZN73_INTERNAL_e48e4f46_37_flash_bwd_hdim64_fp16_softcap_sm80_cu_744032ad_28434cuda3std3__45__cpo6cbeginE - _ZN73_INTERNAL_e48e4f46_37_flash_bwd_hdim64_fp16_softcap_sm80_cu_744032ad_28434cute1_E)
_ZN73_INTERNAL_e48e4f46_37_flash_bwd_hdim64_fp16_softcap_sm80_cu_744032ad_28434cute1_E:
	.zero		1
	.type		_ZN73_INTERNAL_e48e4f46_37_flash_bwd_hdim64_fp16_softcap_sm80_cu_744032ad_28434cuda3std3__45__cpo6cbeginE,@object
	.size		_ZN73_INTERNAL_e48e4f46_37_flash_bwd_hdim64_fp16_softcap_sm80_cu_744032ad_28434cuda3std3__45__cpo6cbeginE,(_ZN73_INTERNAL_e48e4f46_37_flash_bwd_hdim64_fp16_softcap_sm80_cu_744032ad_28434cuda3std3__48in_placeE - _ZN73_INTERNAL_e48e4f46_37_flash_bwd_hdim64_fp16_softcap_sm80_cu_744032ad_28434cuda3std3__45__cpo6cbeginE)
_ZN73_INTERNAL_e48e4f46_37_flash_bwd_hdim64_fp16_softcap_sm80_cu_744032ad_28434cuda3std3__45__cpo6cbeginE:
	.zero		1
	.type		_ZN73_INTERNAL_e48e4f46_37_flash_bwd_hdim64_fp16_softcap_sm80_cu_744032ad_28434cuda3std3__48in_placeE,@object
	.size		_ZN73_INTERNAL_e48e4f46_37_flash_bwd_hdim64_fp16_softcap_sm80_cu_744032ad_28434cuda3std3__48in_placeE,(_ZN73_INTERNAL_e48e4f46_37_flash_bwd_hdim64_fp16_softcap_sm80_cu_744032ad_28434cuda3std6ranges3__45__cpo9iter_moveE - _ZN73_INTERNAL_e48e4f46_37_flash_bwd_hdim64_fp16_softcap_sm80_cu_744032ad_28434cuda3std3__48in_placeE)
_ZN73_INTERNAL_e48e4f46_37_flash_bwd_hdim64_fp16_softcap_sm80_cu_744032ad_28434cuda3std3__48in_placeE:
	.zero		1
	.type		_ZN73_INTERNAL_e48e4f46_37_flash_bwd_hdim64_fp16_softcap_sm80_cu_744032ad_28434cuda3std6ranges3__45__cpo9iter_moveE,@object
	.size		_ZN73_INTERNAL_e48e4f46_37_flash_bwd_hdim64_fp16_softcap_sm80_cu_744032ad_28434cuda3std6ranges3__45__cpo9iter_moveE,(_ZN73_INTERNAL_e48e4f46_37_flash_bwd_hdim64_fp16_softcap_sm80_cu_744032ad_28434cuda3std3__45__cpo5beginE - _ZN73_INTERNAL_e48e4f46_37_flash_bwd_hdim64_fp16_softcap_sm80_cu_744032ad_28434cuda3std6ranges3__45__cpo9iter_moveE)
_ZN73_INTERNAL_e48e4f46_37_flash_bwd_hdim64_fp16_softcap_sm80_cu_744032ad_28434cuda3std6ranges3__45__cpo9iter_moveE:
	.zero		1
	.type		_ZN73_INTERNAL_e48e4f46_37_flash_bwd_hdim64_fp16_softcap_sm80_cu_744032ad_28434cuda3std3__45__cpo5beginE,@object
	.size		_ZN73_INTERNAL_e48e4f46_37_flash_bwd_hdim64_fp16_softcap_sm80_cu_744032ad_28434cuda3std3__45__cpo5beginE,(_ZN73_INTERNAL_e48e4f46_37_flash_bwd_hdim64_fp16_softcap_sm80_cu_744032ad_28434cuda3std3__475_GLOBAL__N__e48e4f46_37_flash_bwd_hdim64_fp16_softcap_sm80_cu_744032ad_28436ignoreE - _ZN73_INTERNAL_e48e4f46_37_flash_bwd_hdim64_fp16_softcap_sm80_cu_744032ad_28434cuda3std3__45__cpo5beginE)
_ZN73_INTERNAL_e48e4f46_37_flash_bwd_hdim64_fp16_softcap_sm80_cu_744032ad_28434cuda3std3__45__cpo5beginE:
	.zero		1
	.type		_ZN73_INTERNAL_e48e4f46_37_flash_bwd_hdim64_fp16_softcap_sm80_cu_744032ad_28434cuda3std3__475_GLOBAL__N__e48e4f46_37_flash_bwd_hdim64_fp16_softcap_sm80_cu_744032ad_28436ignoreE,@object
	.size		_ZN73_INTERNAL_e48e4f46_37_flash_bwd_hdim64_fp16_softcap_sm80_cu_744032ad_28434cuda3std3__475_GLOBAL__N__e48e4f46_37_flash_bwd_hdim64_fp16_softcap_sm80_cu_744032ad_28436ignoreE,(_ZN73_INTERNAL_e48e4f46_37_flash_bwd_hdim64_fp16_softcap_sm80_cu_744032ad_28434cute7productE - _ZN73_INTERNAL_e48e4f46_37_flash_bwd_hdim64_fp16_softcap_sm80_cu_744032ad_28434cuda3std3__475_GLOBAL__N__e48e4f46_37_flash_bwd_hdim64_fp16_softcap_sm80_cu_744032ad_28436ignoreE)
_ZN73_INTERNAL_e48e4f46_37_flash_bwd_hdim64_fp16_softcap_sm80_cu_744032ad_28434cuda3std3__475_GLOBAL__N__e48e4f46_37_flash_bwd_hdim64_fp16_softcap_sm80_cu_744032ad_28436ignoreE:
	.zero		1
	.type		_ZN73_INTERNAL_e48e4f46_37_flash_bwd_hdim64_fp16_softcap_sm80_cu_744032ad_28434cute7productE,@object
	.size		_ZN73_INTERNAL_e48e4f46_37_flash_bwd_hdim64_fp16_softcap_sm80_cu_744032ad_28434cute7productE,(_ZN73_INTERNAL_e48e4f46_37_flash_bwd_hdim64_fp16_softcap_sm80_cu_744032ad_28434cuda3std3__45__cpo3endE - _ZN73_INTERNAL_e48e4f46_37_flash_bwd_hdim64_fp16_softcap_sm80_cu_744032ad_28434cute7productE)
_ZN73_INTERNAL_e48e4f46_37_flash_bwd_hdim64_fp16_softcap_sm80_cu_744032ad_28434cute7productE:
	.zero		1
	.type		_ZN73_INTERNAL_e48e4f46_37_flash_bwd_hdim64_fp16_softcap_sm80_cu_744032ad_28434cuda3std3__45__cpo3endE,@object
	.size		_ZN73_INTERNAL_e48e4f46_37_flash_bwd_hdim64_fp16_softcap_sm80_cu_744032ad_28434cuda3std3__45__cpo3endE,(_ZN73_INTERNAL_e48e4f46_37_flash_bwd_hdim64_fp16_softcap_sm80_cu_744032ad_28434cuda3std3__419piecewise_constructE - _ZN73_INTERNAL_e48e4f46_37_flash_bwd_hdim64_fp16_softcap_sm80_cu_744032ad_28434cuda3std3__45__cpo3endE)
_ZN73_INTERNAL_e48e4f46_37_flash_bwd_hdim64_fp16_softcap_sm80_cu_744032ad_28434cuda3std3__45__cpo3endE:
	.zero		1
	.type		_ZN73_INTERNAL_e48e4f46_37_flash_bwd_hdim64_fp16_softcap_sm80_cu_744032ad_28434cuda3std3__419piecewise_constructE,@object
	.size		_ZN73_INTERNAL_e48e4f46_37_flash_bwd_hdim64_fp16_softcap_sm80_cu_744032ad_28434cuda3std3__419piecewise_constructE,(_ZN73_INTERNAL_e48e4f46_37_flash_bwd_hdim64_fp16_softcap_sm80_cu_744032ad_28434cuda3std3__45__cpo4cendE - _ZN73_INTERNAL_e48e4f46_37_flash_bwd_hdim64_fp16_softcap_sm80_cu_744032ad_28434cuda3std3__419piecewise_constructE)
_ZN73_INTERNAL_e48e4f46_37_flash_bwd_hdim64_fp16_softcap_sm80_cu_744032ad_28434cuda3std3__419piecewise_constructE:
	.zero		1
	.type		_ZN73_INTERNAL_e48e4f46_37_flash_bwd_hdim64_fp16_softcap_sm80_cu_744032ad_28434cuda3std3__45__cpo4cendE,@object
	.size		_ZN73_INTERNAL_e48e4f46_37_flash_bwd_hdim64_fp16_softcap_sm80_cu_744032ad_28434cuda3std3__45__cpo4cendE,(_ZN73_INTERNAL_e48e4f46_37_flash_bwd_hdim64_fp16_softcap_sm80_cu_744032ad_28434cuda3std6ranges3__45__cpo4swapE - _ZN73_INTERNAL_e48e4f46_37_flash_bwd_hdim64_fp16_softcap_sm80_cu_744032ad_28434cuda3std3__45__cpo4cendE)
_ZN73_INTERNAL_e48e4f46_37_flash_bwd_hdim64_fp16_softcap_sm80_cu_744032ad_28434cuda3std3__45__cpo4cendE:
	.zero		1
	.type		_ZN73_INTERNAL_e48e4f46_37_flash_bwd_hdim64_fp16_softcap_sm80_cu_744032ad_28434cuda3std6ranges3__45__cpo4swapE,@object
	.size		_ZN73_INTERNAL_e48e4f46_37_flash_bwd_hdim64_fp16_softcap_sm80_cu_744032ad_28434cuda3std6ranges3__45__cpo4swapE,(.L_7 - _ZN73_INTERNAL_e48e4f46_37_flash_bwd_hdim64_fp16_softcap_sm80_cu_744032ad_28434cuda3std6ranges3__45__cpo4swapE)
_ZN73_INTERNAL_e48e4f46_37_flash_bwd_hdim64_fp16_softcap_sm80_cu_744032ad_28434cuda3std6ranges3__45__cpo4swapE:
	.zero		1
.L_7:


//--------------------- .nv.shared._ZN7cutlass13device_kernelIN5flash19enable_sm80_to_sm89INS1_16FlashAttnBwdSm80INS1_25CollectiveMainloopBwdSm80ILi2ELi2EN4cute5tupleIJNS5_1CILi64EEENS7_ILi128EEES8_EEENS_6half_tEfNS_4arch4Sm80ELb0ELb0ELb1ELb0ELb1ELb0ELb0ELb0ELi2ELi2ELi4ELi2ELb1EEENS1_21CollectiveEpilogueBwdISA_SB_SD_Li256ELb0ELb0ELi2EEENS1_19SingleTileSchedulerILb0ELb0ELb0ELi128EEEEEEEEEvNT_6ParamsE --------------------------
	.section	.nv.shared._ZN7cutlass13device_kernelIN5flash19enable_sm80_to_sm89INS1_16FlashAttnBwdSm80INS1_25CollectiveMainloopBwdSm80ILi2ELi2EN4cute5tupleIJNS5_1CILi64EEENS7_ILi128EEES8_EEENS_6half_tEfNS_4arch4Sm80ELb0ELb0ELb1ELb0ELb1ELb0ELb0ELb0ELi2ELi2ELi4ELi2ELb1EEENS1_21CollectiveEpilogueBwdISA_SB_SD_Li256ELb0ELb0ELi2EEENS1_19SingleTileSchedulerILb0ELb0ELb0ELi128EEEEEEEEEvNT_6ParamsE,"aw",@nobits
	.sectionflags	@""
	.align	16
	.zero		1024


//--------------------- .nv.shared._ZN7cutlass13device_kernelIN5flash19enable_sm80_to_sm89INS1_16FlashAttnBwdSm80INS1_25CollectiveMainloopBwdSm80ILi2ELi2EN4cute5tupleIJNS5_1CILi64EEENS7_ILi128EEES8_EEENS_6half_tEfNS_4arch4Sm80ELb0ELb0ELb1ELb0ELb0ELb0ELb0ELb0ELi2ELi2ELi4ELi2ELb1EEENS1_24CollectiveEpilogueBwdGQAISA_fSD_Li256ELb0ELb0EEENS1_19SingleTileSchedulerILb0ELb0ELb0ELi128EEEEEEEEEvNT_6ParamsE --------------------------
	.section	.nv.shared._ZN7cutlass13device_kernelIN5flash19enable_sm80_to_sm89INS1_16FlashAttnBwdSm80INS1_25CollectiveMainloopBwdSm80ILi2ELi2EN4cute5tupleIJNS5_1CILi64EEENS7_ILi128EEES8_EEENS_6half_tEfNS_4arch4Sm80ELb0ELb0ELb1ELb0ELb0ELb0ELb0ELb0ELi2ELi2ELi4ELi2ELb1EEENS1_24CollectiveEpilogueBwdGQAISA_fSD_Li256ELb0ELb0EEENS1_19SingleTileSchedulerILb0ELb0ELb0ELi128EEEEEEEEEvNT_6ParamsE,"aw",@nobits
	.sectionflags	@""
	.align	16
	.zero		1024


//--------------------- .nv.shared._ZN7cutlass13device_kernelIN5flash19enable_sm80_to_sm89INS1_16FlashAttnBwdSm80INS1_25CollectiveMainloopBwdSm80ILi2ELi2EN4cute5tupleIJNS5_1CILi64EEENS7_ILi128EEES8_EEENS_6half_tEfNS_4arch4Sm80ELb0ELb0ELb1ELb0ELb1ELb0ELb0ELb0ELi2ELi2ELi4ELi2ELb1EEENS1_24CollectiveEpilogueBwdGQAISA_fSD_Li256ELb0ELb1EEENS1_19SingleTileSchedulerILb0ELb0ELb0ELi128EEEEEEEEEvNT_6ParamsE --------------------------
	.section	.nv.shared._ZN7cutlass13device_kernelIN5flash19enable_sm80_to_sm89INS1_16FlashAttnBwdSm80INS1_25CollectiveMainloopBwdSm80ILi2ELi2EN4cute5tupleIJNS5_1CILi64EEENS7_ILi128EEES8_EEENS_6half_tEfNS_4arch4Sm80ELb0ELb0ELb1ELb0ELb1ELb0ELb0ELb0ELi2ELi2ELi4ELi2ELb1EEENS1_24CollectiveEpilogueBwdGQAISA_fSD_Li256ELb0ELb1EEENS1_19SingleTileSchedulerILb0ELb0ELb0ELi128EEEEEEEEEvNT_6ParamsE,"aw",@nobits
	.sectionflags	@""
	.align	16
	.zero		1024


//--------------------- .nv.shared._ZN7cutlass13device_kernelIN5flash19enable_sm80_to_sm89INS1_16FlashAttnBwdSm80INS1_25CollectiveMainloopBwdSm80ILi2ELi2EN4cute5tupleIJNS5_1CILi64EEENS7_ILi128EEES8_EEENS_6half_tEfNS_4arch4Sm80ELb0ELb0ELb1ELb1ELb0ELb0ELb0ELb0ELi2ELi2ELi4ELi2ELb1EEENS1_21CollectiveEpilogueBwdISA_SB_SD_Li256ELb1ELb0ELi2EEENS1_19SingleTileSchedulerILb1ELb0ELb0ELi128EEEEEEEEEvNT_6ParamsE --------------------------
	.section	.nv.shared._ZN7cutlass13device_kernelIN5flash19enable_sm80_to_sm89INS1_16FlashAttnBwdSm80INS1_25CollectiveMainloopBwdSm80ILi2ELi2EN4cute5tupleIJNS5_1CILi64EEENS7_ILi128EEES8_EEENS_6half_tEfNS_4arch4Sm80ELb0ELb0ELb1ELb1ELb0ELb0ELb0ELb0ELi2ELi2ELi4ELi2ELb1EEENS1_21CollectiveEpilogueBwdISA_SB_SD_Li256ELb1ELb0ELi2EEENS1_19SingleTileSchedulerILb1ELb0ELb0ELi128EEEEEEEEEvNT_6ParamsE,"aw",@nobits
	.sectionflags	@""
	.align	16
	.zero		1024


//--------------------- .nv.shared._ZN7cutlass13device_kernelIN5flash19enable_sm80_to_sm89INS1_16FlashAttnBwdSm80INS1_25CollectiveMainloopBwdSm80ILi2ELi2EN4cute5tupleIJNS5_1CILi64EEENS7_ILi128EEES8_EEENS_6half_tEfNS_4arch4Sm80ELb0ELb0ELb1ELb1ELb1ELb0ELb0ELb0ELi2ELi2ELi4ELi2ELb1EEENS1_21CollectiveEpilogueBwdISA_SB_SD_Li256ELb1ELb0ELi2EEENS1_19SingleTileSchedulerILb1ELb0ELb0ELi128EEEEEEEEEvNT_6ParamsE --------------------------
	.section	.nv.shared._ZN7cutlass13device_kernelIN5flash19enable_sm80_to_sm89INS1_16FlashAttnBwdSm80INS1_25CollectiveMainloopBwdSm80ILi2ELi2EN4cute5tupleIJNS5_1CILi64EEENS7_ILi128EEES8_EEENS_6half_tEfNS_4arch4Sm80ELb0ELb0ELb1ELb1ELb1ELb0ELb0ELb0ELi2ELi2ELi4ELi2ELb1EEENS1_21CollectiveEpilogueBwdISA_SB_SD_Li256ELb1ELb0ELi2EEENS1_19SingleTileSchedulerILb1ELb0ELb0ELi128EEEEEEEEEvNT_6ParamsE,"aw",@nobits
	.sectionflags	@""
	.align	16
	.zero		1024


//--------------------- .nv.shared._ZN7cutlass13device_kernelIN5flash19enable_sm80_to_sm89INS1_16FlashAttnBwdSm80INS1_25CollectiveMainloopBwdSm80ILi2ELi2EN4cute5tupleIJNS5_1CILi64EEENS7_ILi128EEES8_EEENS_6half_tEfNS_4arch4Sm80ELb0ELb0ELb1ELb1ELb0ELb0ELb0ELb0ELi2ELi2ELi4ELi2ELb1EEENS1_24CollectiveEpilogueBwdGQAISA_fSD_Li256ELb1ELb0EEENS1_19SingleTileSchedulerILb1ELb0ELb0ELi128EEEEEEEEEvNT_6ParamsE --------------------------
	.section	.nv.shared._ZN7cutlass13device_kernelIN5flash19enable_sm80_to_sm89INS1_16FlashAttnBwdSm80INS1_25CollectiveMainloopBwdSm80ILi2ELi2EN4cute5tupleIJNS5_1CILi64EEENS7_ILi128EEES8_EEENS_6half_tEfNS_4arch4Sm80ELb0ELb0ELb1ELb1ELb0ELb0ELb0ELb0ELi2ELi2ELi4ELi2ELb1EEENS1_24CollectiveEpilogueBwdGQAISA_fSD_Li256ELb1ELb0EEENS1_19SingleTileSchedulerILb1ELb0ELb0ELi128EEEEEEEEEvNT_6ParamsE,"aw",@nobits
	.sectionflags	@""
	.align	16
	.zero		1024


//--------------------- .nv.shared._ZN7cutlass13device_kernelIN5flash19enable_sm80_to_sm89INS1_16FlashAttnBwdSm80INS1_25CollectiveMainloopBwdSm80ILi2ELi2EN4cute5tupleIJNS5_1CILi64EEENS7_ILi128EEES8_EEENS_6half_tEfNS_4arch4Sm80ELb0ELb0ELb1ELb1ELb1ELb0ELb0ELb0ELi2ELi2ELi4ELi2ELb1EEENS1_24CollectiveEpilogueBwdGQAISA_fSD_Li256ELb1ELb1EEENS1_19SingleTileSchedulerILb1ELb0ELb0ELi128EEEEEEEEEvNT_6ParamsE --------------------------
	.section	.nv.shared._ZN7cutlass13device_kernelIN5flash19enable_sm80_to_sm89INS1_16FlashAttnBwdSm80INS1_25CollectiveMainloopBwdSm80ILi2ELi2EN4cute5tupleIJNS5_1CILi64EEENS7_ILi128EEES8_EEENS_6half_tEfNS_4arch4Sm80ELb0ELb0ELb1ELb1ELb1ELb0ELb0ELb0ELi2ELi2ELi4ELi2ELb1EEENS1_24CollectiveEpilogueBwdGQAISA_fSD_Li256ELb1ELb1EEENS1_19SingleTileSchedulerILb1ELb0ELb0ELi128EEEEEEEEEvNT_6ParamsE,"aw",@nobits
	.sectionflags	@""
	.align	16
	.zero		1024


//--------------------- .nv.shared._ZN7cutlass13device_kernelIN5flash19enable_sm80_to_sm89INS1_16FlashAttnBwdSm80INS1_25CollectiveMainloopBwdSm80ILi2ELi2EN4cute5tupleIJNS5_1CILi64EEENS7_ILi128EEES8_EEENS_6half_tEfNS_4arch4Sm80ELb0ELb1ELb1ELb0ELb0ELb0ELb0ELb0ELi2ELi2ELi4ELi2ELb1EEENS1_21CollectiveEpilogueBwdISA_SB_SD_Li256ELb0ELb0ELi2EEENS1_19SingleTileSchedulerILb0ELb0ELb0ELi128EEEEEEEEEvNT_6ParamsE --------------------------
	.section	.nv.shared._ZN7cutlass13device_kernelIN5flash19enable_sm80_to_sm89INS1_16FlashAttnBwdSm80INS1_25CollectiveMainloopBwdSm80ILi2ELi2EN4cute5tupleIJNS5_1CILi64EEENS7_ILi128EEES8_EEENS_6half_tEfNS_4arch4Sm80ELb0ELb1ELb1ELb0ELb0ELb0ELb0ELb0ELi2ELi2ELi4ELi2ELb1EEENS1_21CollectiveEpilogueBwdISA_SB_SD_Li256ELb0ELb0ELi2EEENS1_19SingleTileSchedulerILb0ELb0ELb0ELi128EEEEEEEEEvNT_6ParamsE,"aw",@nobits
	.sectionflags	@""
	.align	16
	.zero		1024


//--------------------- .nv.shared._ZN7cutlass13device_kernelIN5flash19enable_sm80_to_sm89INS1_16FlashAttnBwdSm80INS1_25CollectiveMainloopBwdSm80ILi2ELi2EN4cute5tupleIJNS5_1CILi64EEENS7_ILi128EEES8_EEENS_6half_tEfNS_4arch4Sm80ELb0ELb1ELb1ELb0ELb1ELb0ELb0ELb0ELi2ELi2ELi4ELi2ELb1EEENS1_21CollectiveEpilogueBwdISA_SB_SD_Li256ELb0ELb0ELi2EEENS1_19SingleTileSchedulerILb0ELb0ELb0ELi128EEEEEEEEEvNT_6ParamsE --------------------------
	.section	.nv.shared._ZN7cutlass13device_kernelIN5flash19enable_sm80_to_sm89INS1_16FlashAttnBwdSm80INS1_25CollectiveMainloopBwdSm80ILi2ELi2EN4cute5tupleIJNS5_1CILi64EEENS7_ILi128EEES8_EEENS_6half_tEfNS_4arch4Sm80ELb0ELb1ELb1ELb0ELb1ELb0ELb0ELb0ELi2ELi2ELi4ELi2ELb1EEENS1_21CollectiveEpilogueBwdISA_SB_SD_Li256ELb0ELb0ELi2EEENS1_19SingleTileSchedulerILb0ELb0ELb0ELi128EEEEEEEEEvNT_6ParamsE,"aw",@nobits
	.sectionflags	@""
	.align	16
	.zero		1024


//--------------------- .nv.shared._ZN7cutlass13device_kernelIN5flash19enable_sm80_to_sm89INS1_16FlashAttnBwdSm80INS1_25CollectiveMainloopBwdSm80ILi2ELi2EN4cute5tupleIJNS5_1CILi64EEENS7_ILi128EEES8_EEENS_6half_tEfNS_4arch4Sm80ELb0ELb1ELb1ELb0ELb0ELb0ELb0ELb0ELi2ELi2ELi4ELi2ELb1EEENS1_24CollectiveEpilogueBwdGQAISA_fSD_Li256ELb0ELb0EEENS1_19SingleTileSchedulerILb0ELb0ELb0ELi128EEEEEEEEEvNT_6ParamsE --------------------------
	.section	.nv.shared._ZN7cutlass13device_kernelIN5flash19enable_sm80_to_sm89INS1_16FlashAttnBwdSm80INS1_25CollectiveMainloopBwdSm80ILi2ELi2EN4cute5tupleIJNS5_1CILi64EEENS7_ILi128EEES8_EEENS_6half_tEfNS_4arch4Sm80ELb0ELb1ELb1ELb0ELb0ELb0ELb0ELb0ELi2ELi2ELi4ELi2ELb1EEENS1_24CollectiveEpilogueBwdGQAISA_fSD_Li256ELb0ELb0EEENS1_19SingleTileSchedulerILb0ELb0ELb0ELi128EEEEEEEEEvNT_6ParamsE,"aw",@nobits
	.sectionflags	@""
	.align	16
	.zero		1024


//--------------------- .nv.shared._ZN7cutlass13device_kernelIN5flash19enable_sm80_to_sm89INS1_16FlashAttnBwdSm80INS1_25CollectiveMainloopBwdSm80ILi2ELi2EN4cute5tupleIJNS5_1CILi64EEENS7_ILi128EEES8_EEENS_6half_tEfNS_4arch4Sm80ELb0ELb1ELb1ELb0ELb1ELb0ELb0ELb0ELi2ELi2ELi4ELi2ELb1EEENS1_24CollectiveEpilogueBwdGQAISA_fSD_Li256ELb0ELb1EEENS1_19SingleTileSchedulerILb0ELb0ELb0ELi128EEEEEEEEEvNT_6ParamsE --------------------------
	.section	.nv.shared._ZN7cutlass13device_kernelIN5flash19enable_sm80_to_sm89INS1_16FlashAttnBwdSm80INS1_25CollectiveMainloopBwdSm80ILi2ELi2EN4cute5tupleIJNS5_1CILi64EEENS7_ILi128EEES8_EEENS_6half_tEfNS_4arch4Sm80ELb0ELb1ELb1ELb0ELb1ELb0ELb0ELb0ELi2ELi2ELi4ELi2ELb1EEENS1_24CollectiveEpilogueBwdGQAISA_fSD_Li256ELb0ELb1EEENS1_19SingleTileSchedulerILb0ELb0ELb0ELi128EEEEEEEEEvNT_6ParamsE,"aw",@nobits
	.sectionflags	@""
	.align	16
	.zero		1024


//--------------------- .nv.shared._ZN7cutlass13device_kernelIN5flash19enable_sm80_to_sm89INS1_16FlashAttnBwdSm80INS1_25CollectiveMainloopBwdSm80ILi2ELi2EN4cute5tupleIJNS5_1CILi64EEENS7_ILi128EEES8_EEENS_6half_tEfNS_4arch4Sm80ELb0ELb1ELb1ELb1ELb0ELb0ELb0ELb0ELi2ELi2ELi4ELi2ELb1EEENS1_21CollectiveEpilogueBwdISA_SB_SD_Li256ELb1ELb0ELi2EEENS1_19SingleTileSchedulerILb1ELb0ELb0ELi128EEEEEEEEEvNT_6ParamsE --------------------------
	.section	.nv.shared._ZN7cutlass13device_kernelIN5flash19enable_sm80_to_sm89INS1_16FlashAttnBwdSm80INS1_25CollectiveMainloopBwdSm80ILi2ELi2EN4cute5tupleIJNS5_1CILi64EEENS7_ILi128EEES8_EEENS_6half_tEfNS_4arch4Sm80ELb0ELb1ELb1ELb1ELb0ELb0ELb0ELb0ELi2ELi2ELi4ELi2ELb1EEENS1_21CollectiveEpilogueBwdISA_SB_SD_Li256ELb1ELb0ELi2EEENS1_19SingleTileSchedulerILb1ELb0ELb0ELi128EEEEEEEEEvNT_6ParamsE,"aw",@nobits
	.sectionflags	@""
	.align	16
	.zero		1024


//--------------------- .nv.shared._ZN7cutlass13device_kernelIN5flash19enable_sm80_to_sm89INS1_16FlashAttnBwdSm80INS1_25CollectiveMainloopBwdSm80ILi2ELi2EN4cute5tupleIJNS5_1CILi64EEENS7_ILi128EEES8_EEENS_6half_tEfNS_4arch4Sm80ELb0ELb1ELb1ELb1ELb1ELb0ELb0ELb0ELi2ELi2ELi4ELi2ELb1EEENS1_21CollectiveEpilogueBwdISA_SB_SD_Li256ELb1ELb0ELi2EEENS1_19SingleTileSchedulerILb1ELb0ELb0ELi128EEEEEEEEEvNT_6ParamsE --------------------------
	.section	.nv.shared._ZN7cutlass13device_kernelIN5flash19enable_sm80_to_sm89INS1_16FlashAttnBwdSm80INS1_25CollectiveMainloopBwdSm80ILi2ELi2EN4cute5tupleIJNS5_1CILi64EEENS7_ILi128EEES8_EEENS_6half_tEfNS_4arch4Sm80ELb0ELb1ELb1ELb1ELb1ELb0ELb0ELb0ELi2ELi2ELi4ELi2ELb1EEENS1_21CollectiveEpilogueBwdISA_SB_SD_Li256ELb1ELb0ELi2EEENS1_19SingleTileSchedulerILb1ELb0ELb0ELi128EEEEEEEEEvNT_6ParamsE,"aw",@nobits
	.sectionflags	@""
	.align	16
	.zero		1024


//--------------------- .nv.shared._ZN7cutlass13device_kernelIN5flash19enable_sm80_to_sm89INS1_16FlashAttnBwdSm80INS1_25CollectiveMainloopBwdSm80ILi2ELi2EN4cute5tupleIJNS5_1CILi64EEENS7_ILi128EEES8_EEENS_6half_tEfNS_4arch4Sm80ELb0ELb1ELb1ELb1ELb0ELb0ELb0ELb0ELi2ELi2ELi4ELi2ELb1EEENS1_24CollectiveEpilogueBwdGQAISA_fSD_Li256ELb1ELb0EEENS1_19SingleTileSchedulerILb1ELb0ELb0ELi128EEEEEEEEEvNT_6ParamsE --------------------------
	.section	.nv.shared._ZN7cutlass13device_kernelIN5flash19enable_sm80_to_sm89INS1_16FlashAttnBwdSm80INS1_25CollectiveMainloopBwdSm80ILi2ELi2EN4cute5tupleIJNS5_1CILi64EEENS7_ILi128EEES8_EEENS_6half_tEfNS_4arch4Sm80ELb0ELb1ELb1ELb1ELb0ELb0ELb0ELb0ELi2ELi2ELi4ELi2ELb1EEENS1_24CollectiveEpilogueBwdGQAISA_fSD_Li256ELb1ELb0EEENS1_19SingleTileSchedulerILb1ELb0ELb0ELi128EEEEEEEEEvNT_6ParamsE,"aw",@nobits
	.sectionflags	@""
	.align	16
	.zero		1024


//--------------------- .nv.shared._ZN7cutlass13device_kernelIN5flash19enable_sm80_to_sm89INS1_16FlashAttnBwdSm80INS1_25CollectiveMainloopBwdSm80ILi2ELi2EN4cute5tupleIJNS5_1CILi64EEENS7_ILi128EEES8_EEENS_6half_tEfNS_4arch4Sm80ELb0ELb1ELb1ELb1ELb1ELb0ELb0ELb0ELi2ELi2ELi4ELi2ELb1EEENS1_24CollectiveEpilogueBwdGQAISA_fSD_Li256ELb1ELb1EEENS1_19SingleTileSchedulerILb1ELb0ELb0ELi128EEEEEEEEEvNT_6ParamsE --------------------------
	.section	.nv.shared._ZN7cutlass13device_kernelIN5flash19enable_sm80_to_sm89INS1_16FlashAttnBwdSm80INS1_25CollectiveMainloopBwdSm80ILi2ELi2EN4cute5tupleIJNS5_1CILi64EEENS7_ILi128EEES8_EEENS_6half_tEfNS_4arch4Sm80ELb0ELb1ELb1ELb1ELb1ELb0ELb0ELb0ELi2ELi2ELi4ELi2ELb1EEENS1_24CollectiveEpilogueBwdGQAISA_fSD_Li256ELb1ELb1EEENS1_19SingleTileSchedulerILb1ELb0ELb0ELi128EEEEEEEEEvNT_6ParamsE,"aw",@nobits
	.sectionflags	@""
	.align	16
	.zero		1024


//--------------------- .nv.shared._ZN7cutlass13device_kernelIN5flash19enable_sm80_to_sm89INS1_16FlashAttnBwdSm80INS1_25CollectiveMainloopBwdSm80ILi2ELi2EN4cute5tupleIJNS5_1CILi64EEENS7_ILi128EEES8_EEENS_6half_tEfNS_4arch4Sm80ELb1ELb0ELb1ELb0ELb0ELb0ELb0ELb0ELi2ELi2ELi4ELi2ELb1EEENS1_21CollectiveEpilogueBwdISA_SB_SD_Li256ELb0ELb0ELi2EEENS1_25SingleTileBwdLPTSchedulerILb0ELi128ELb0EEEEEEEEEvNT_6ParamsE --------------------------
	.section	.nv.shared._ZN7cutlass13device_kernelIN5flash19enable_sm80_to_sm89INS1_16FlashAttnBwdSm80INS1_25CollectiveMainloopBwdSm80ILi2ELi2EN4cute5tupleIJNS5_1CILi64EEENS7_ILi128EEES8_EEENS_6half_tEfNS_4arch4Sm80ELb1ELb0ELb1ELb0ELb0ELb0ELb0ELb0ELi2ELi2ELi4ELi2ELb1EEENS1_21CollectiveEpilogueBwdISA_SB_SD_Li256ELb0ELb0ELi2EEENS1_25SingleTileBwdLPTSchedulerILb0ELi128ELb0EEEEEEEEEvNT_6ParamsE,"aw",@nobits
	.sectionflags	@""
	.align	16
	.zero		1024


//--------------------- .nv.shared._ZN7cutlass13device_kernelIN5flash19enable_sm80_to_sm89INS1_16FlashAttnBwdSm80INS1_25CollectiveMainloopBwdSm80ILi2ELi2EN4cute5tupleIJNS5_1CILi64EEENS7_ILi128EEES8_EEENS_6half_tEfNS_4arch4Sm80ELb1ELb0ELb1ELb0ELb1ELb0ELb0ELb0ELi2ELi2ELi4ELi2ELb1EEENS1_21CollectiveEpilogueBwdISA_SB_SD_Li256ELb0ELb0ELi2EEENS1_25SingleTileBwdLPTSchedulerILb0ELi128ELb1EEEEEEEEEvNT_6ParamsE --------------------------
	.section	.nv.shared._ZN7cutlass13device_kernelIN5flash19enable_sm80_to_sm89INS1_16FlashAttnBwdSm80INS1_25CollectiveMainloopBwdSm80ILi2ELi2EN4cute5tupleIJNS5_1CILi64EEENS7_ILi128EEES8_EEENS_6half_tEfNS_4arch4Sm80ELb1ELb0ELb1ELb0ELb1ELb0ELb0ELb0ELi2ELi2ELi4ELi2ELb1EEENS1_21CollectiveEpilogueBwdISA_SB_SD_Li256ELb0ELb0ELi2EEENS1_25SingleTileBwdLPTSchedulerILb0ELi128ELb1EEEEEEEEEvNT_6ParamsE,"aw",@nobits
	.sectionflags	@""
	.align	16
	.zero		1024


//--------------------- .nv.shared._ZN7cutlass13device_kernelIN5flash19enable_sm80_to_sm89INS1_16FlashAttnBwdSm80INS1_25CollectiveMainloopBwdSm80ILi2ELi2EN4cute5tupleIJNS5_1CILi64EEENS7_ILi128EEES8_EEENS_6half_tEfNS_4arch4Sm80ELb1ELb0ELb1ELb0ELb0ELb0ELb0ELb0ELi2ELi2ELi4ELi2ELb1EEENS1_24CollectiveEpilogueBwdGQAISA_fSD_Li256ELb0ELb0EEENS1_25SingleTileBwdLPTSchedulerILb0ELi128ELb0EEEEEEEEEvNT_6ParamsE --------------------------
	.section	.nv.shared._ZN7cutlass13device_kernelIN5flash19enable_sm80_to_sm89INS1_16FlashAttnBwdSm80INS1_25CollectiveMainloopBwdSm80ILi2ELi2EN4cute5tupleIJNS5_1CILi64EEENS7_ILi128EEES8_EEENS_6half_tEfNS_4arch4Sm80ELb1ELb0ELb1ELb0ELb0ELb0ELb0ELb0ELi2ELi2ELi4ELi2ELb1EEENS1_24CollectiveEpilogueBwdGQAISA_fSD_Li256ELb0ELb0EEENS1_25SingleTileBwdLPTSchedulerILb0ELi128ELb0EEEEEEEEEvNT_6ParamsE,"aw",@nobits
	.sectionflags	@""
	.align	16
	.zero		1024


//--------------------- .nv.shared._ZN7cutlass13device_kernelIN5flash19enable_sm80_to_sm89INS1_16FlashAttnBwdSm80INS1_25CollectiveMainloopBwdSm80ILi2ELi2EN4cute5tupleIJNS5_1CILi64EEENS7_ILi128EEES8_EEENS_6half_tEfNS_4arch4Sm80ELb1ELb0ELb1ELb0ELb1ELb0ELb0ELb0ELi2ELi2ELi4ELi2ELb1EEENS1_24CollectiveEpilogueBwdGQAISA_fSD_Li256ELb0ELb1EEENS1_25SingleTileBwdLPTSchedulerILb0ELi128ELb1EEEEEEEEEvNT_6ParamsE --------------------------
	.section	.nv.shared._ZN7cutlass13device_kernelIN5flash19enable_sm80_to_sm89INS1_16FlashAttnBwdSm80INS1_25CollectiveMainloopBwdSm80ILi2ELi2EN4cute5tupleIJNS5_1CILi64EEENS7_ILi128EEES8_EEENS_6half_tEfNS_4arch4Sm80ELb1ELb0ELb1ELb0ELb1ELb0ELb0ELb0ELi2ELi2ELi4ELi2ELb1EEENS1_24CollectiveEpilogueBwdGQAISA_fSD_Li256ELb0ELb1EEENS1_25SingleTileBwdLPTSchedulerILb0ELi128ELb1EEEEEEEEEvNT_6ParamsE,"aw",@nobits
	.sectionflags	@""
	.align	16
	.zero		1024


//--------------------- .nv.shared._ZN7cutlass13device_kernelIN5flash22FlashAttnBwdPreprocessIN4cute5tupleIJNS3_1CILi64EEES6_EEENS_6half_tEfNS_4arch4Sm80ELb1ELb0EEEEEvNT_6ParamsE --------------------------
	.section	.nv.shared._ZN7cutlass13device_kernelIN5flash22FlashAttnBwdPreprocessIN4cute5tupleIJNS3_1CILi64EEES6_EEENS_6half_tEfNS_4arch4Sm80ELb1ELb0EEEEEvNT_6ParamsE,"aw",@nobits
	.sectionflags	@""
	.align	16
	.zero		1024


//--------------------- .nv.shared._ZN7cutlass13device_kernelIN5flash19enable_sm80_to_sm89INS1_16FlashAttnBwdSm80INS1_25CollectiveMainloopBwdSm80ILi2ELi2EN4cute5tupleIJNS5_1CILi64EEENS7_ILi128EEES8_EEENS_6half_tEfNS_4arch4Sm80ELb1ELb0ELb1ELb1ELb0ELb0ELb0ELb0ELi2ELi2ELi4ELi2ELb1EEENS1_21CollectiveEpilogueBwdISA_SB_SD_Li256ELb1ELb0ELi2EEENS1_25SingleTileBwdLPTSchedulerILb1ELi128ELb0EEEEEEEEEvNT_6ParamsE --------------------------
	.section	.nv.shared._ZN7cutlass13device_kernelIN5flash19enable_sm80_to_sm89INS1_16FlashAttnBwdSm80INS1_25CollectiveMainloopBwdSm80ILi2ELi2EN4cute5tupleIJNS5_1CILi64EEENS7_ILi128EEES8_EEENS_6half_tEfNS_4arch4Sm80ELb1ELb0ELb1ELb1ELb0ELb0ELb0ELb0ELi2ELi2ELi4ELi2ELb1EEENS1_21CollectiveEpilogueBwdISA_SB_SD_Li256ELb1ELb0ELi2EEENS1_25SingleTileBwdLPTSchedulerILb1ELi128ELb0EEEEEEEEEvNT_6ParamsE,"aw",@nobits
	.sectionflags	@""
	.align	16
	.zero		1024


//--------------------- .nv.shared._ZN7cutlass13device_kernelIN5flash19enable_sm80_to_sm89INS1_16FlashAttnBwdSm80INS1_25CollectiveMainloopBwdSm80ILi2ELi2EN4cute5tupleIJNS5_1CILi64EEENS7_ILi128EEES8_EEENS_6half_tEfNS_4arch4Sm80ELb1ELb0ELb1ELb1ELb1ELb0ELb0ELb0ELi2ELi2ELi4ELi2ELb1EEENS1_21CollectiveEpilogueBwdISA_SB_SD_Li256ELb1ELb0ELi2EEENS1_25SingleTileBwdLPTSchedulerILb1ELi128ELb1EEEEEEEEEvNT_6ParamsE --------------------------
	.section	.nv.shared._ZN7cutlass13device_kernelIN5flash19enable_sm80_to_sm89INS1_16FlashAttnBwdSm80INS1_25CollectiveMainloopBwdSm80ILi2ELi2EN4cute5tupleIJNS5_1CILi64EEENS7_ILi128EEES8_EEENS_6half_tEfNS_4arch4Sm80ELb1ELb0ELb1ELb1ELb1ELb0ELb0ELb0ELi2ELi2ELi4ELi2ELb1EEENS1_21CollectiveEpilogueBwdISA_SB_SD_Li256ELb1ELb0ELi2EEENS1_25SingleTileBwdLPTSchedulerILb1ELi128ELb1EEEEEEEEEvNT_6ParamsE,"aw",@nobits
	.sectionflags	@""
	.align	16
	.zero		1024


//--------------------- .nv.shared._ZN7cutlass13device_kernelIN5flash19enable_sm80_to_sm89INS1_16FlashAttnBwdSm80INS1_25CollectiveMainloopBwdSm80ILi2ELi2EN4cute5tupleIJNS5_1CILi64EEENS7_ILi128EEES8_EEENS_6half_tEfNS_4arch4Sm80ELb1ELb0ELb1ELb1ELb0ELb0ELb0ELb0ELi2ELi2ELi4ELi2ELb1EEENS1_24CollectiveEpilogueBwdGQAISA_fSD_Li256ELb1ELb0EEENS1_25SingleTileBwdLPTSchedulerILb1ELi128ELb0EEEEEEEEEvNT_6ParamsE --------------------------
	.section	.nv.shared._ZN7cutlass13device_kernelIN5flash19enable_sm80_to_sm89INS1_16FlashAttnBwdSm80INS1_25CollectiveMainloopBwdSm80ILi2ELi2EN4cute5tupleIJNS5_1CILi64EEENS7_ILi128EEES8_EEENS_6half_tEfNS_4arch4Sm80ELb1ELb0ELb1ELb1ELb0ELb0ELb0ELb0ELi2ELi2ELi4ELi2ELb1EEENS1_24CollectiveEpilogueBwdGQAISA_fSD_Li256ELb1ELb0EEENS1_25SingleTileBwdLPTSchedulerILb1ELi128ELb0EEEEEEEEEvNT_6ParamsE,"aw",@nobits
	.sectionflags	@""
	.align	16
	.zero		1024


//--------------------- .nv.shared._ZN7cutlass13device_kernelIN5flash32FlashAttnBwdPostprocessConvertdQIN4cute5tupleIJNS3_1CILi64EEES6_EEENS_6half_tEfNS_4arch4Sm80ELi256ENS3_8TiledMMAINS3_8MMA_AtomIJNS3_28SM80_16x8x16_F32F16F16F32_TNEEEENS3_6LayoutINS4_IJNS5_ILi2EEENS5_ILi4EEENS5_ILi1EEEEEENS4_IJSI_SG_NS5_ILi0EEEEEEEENS4_IJNS5_ILi32EEES6_NS5_ILi16EEEEEEEELb0EEEEEvNT_6ParamsE --------------------------
	.section	.nv.shared._ZN7cutlass13device_kernelIN5flash32FlashAttnBwdPostprocessConvertdQIN4cute5tupleIJNS3_1CILi64EEES6_EEENS_6half_tEfNS_4arch4Sm80ELi256ENS3_8TiledMMAINS3_8MMA_AtomIJNS3_28SM80_16x8x16_F32F16F16F32_TNEEEENS3_6LayoutINS4_IJNS5_ILi2EEENS5_ILi4EEENS5_ILi1EEEEEENS4_IJSI_SG_NS5_ILi0EEEEEEEENS4_IJNS5_ILi32EEES6_NS5_ILi16EEEEEEEELb0EEEEEvNT_6ParamsE,"aw",@nobits
	.sectionflags	@""
	.align	16
	.zero		1024


//--------------------- .nv.shared._ZN7cutlass13device_kernelIN5flash19enable_sm80_to_sm89INS1_16FlashAttnBwdSm80INS1_25CollectiveMainloopBwdSm80ILi2ELi2EN4cute5tupleIJNS5_1CILi64EEENS7_ILi128EEES8_EEENS_6half_tEfNS_4arch4Sm80ELb1ELb0ELb1ELb1ELb1ELb0ELb0ELb0ELi2ELi2ELi4ELi2ELb1EEENS1_24CollectiveEpilogueBwdGQAISA_fSD_Li256ELb1ELb1EEENS1_25SingleTileBwdLPTSchedulerILb1ELi128ELb1EEEEEEEEEvNT_6ParamsE --------------------------
	.section	.nv.shared._ZN7cutlass13device_kernelIN5flash19enable_sm80_to_sm89INS1_16FlashAttnBwdSm80INS1_25CollectiveMainloopBwdSm80ILi2ELi2EN4cute5tupleIJNS5_1CILi64EEENS7_ILi128EEES8_EEENS_6half_tEfNS_4arch4Sm80ELb1ELb0ELb1ELb1ELb1ELb0ELb0ELb0ELi2ELi2ELi4ELi2ELb1EEENS1_24CollectiveEpilogueBwdGQAISA_fSD_Li256ELb1ELb1EEENS1_25SingleTileBwdLPTSchedulerILb1ELi128ELb1EEEEEEEEEvNT_6ParamsE,"aw",@nobits
	.sectionflags	@""
	.align	16
	.zero		1024


//--------------------- .nv.shared._ZN7cutlass13device_kernelIN5flash22FlashAttnBwdPreprocessIN4cute5tupleIJNS3_1CILi64EEES6_EEENS_6half_tEfNS_4arch4Sm80ELb1ELb1EEEEEvNT_6ParamsE --------------------------
	.section	.nv.shared._ZN7cutlass13device_kernelIN5flash22FlashAttnBwdPreprocessIN4cute5tupleIJNS3_1CILi64EEES6_EEENS_6half_tEfNS_4arch4Sm80ELb1ELb1EEEEEvNT_6ParamsE,"aw",@nobits
	.sectionflags	@""
	.align	16
	.zero		1024


//--------------------- .nv.shared._ZN7cutlass13device_kernelIN5flash19enable_sm80_to_sm89INS1_16FlashAttnBwdSm80INS1_25CollectiveMainloopBwdSm80ILi2ELi2EN4cute5tupleIJNS5_1CILi128EEES8_NS7_ILi64EEEEEENS_6half_tEfNS_4arch4Sm80ELb0ELb0ELb1ELb0ELb0ELb0ELb0ELb0ELi2ELi4ELi4ELi4ELb0EEENS1_21CollectiveEpilogueBwdISA_SB_SD_Li256ELb0ELb0ELi2EEENS1_19SingleTileSchedulerILb0ELb0ELb0ELi128EEEEEEEEEvNT_6ParamsE --------------------------
	.section	.nv.shared._ZN7cutlass13device_kernelIN5flash19enable_sm80_to_sm89INS1_16FlashAttnBwdSm80INS1_25CollectiveMainloopBwdSm80ILi2ELi2EN4cute5tupleIJNS5_1CILi128EEES8_NS7_ILi64EEEEEENS_6half_tEfNS_4arch4Sm80ELb0ELb0ELb1ELb0ELb0ELb0ELb0ELb0ELi2ELi4ELi4ELi4ELb0EEENS1_21CollectiveEpilogueBwdISA_SB_SD_Li256ELb0ELb0ELi2EEENS1_19SingleTileSchedulerILb0ELb0ELb0ELi128EEEEEEEEEvNT_6ParamsE,"aw",@nobits
	.sectionflags	@""
	.align	16
	.zero		1024


//--------------------- .nv.shared._ZN7cutlass13device_kernelIN5flash19enable_sm80_to_sm89INS1_16FlashAttnBwdSm80INS1_25CollectiveMainloopBwdSm80ILi2ELi2EN4cute5tupleIJNS5_1CILi128EEES8_NS7_ILi64EEEEEENS_6half_tEfNS_4arch4Sm80ELb0ELb0ELb1ELb0ELb1ELb0ELb0ELb0ELi2ELi4ELi4ELi4ELb0EEENS1_21CollectiveEpilogueBwdISA_SB_SD_Li256ELb0ELb0ELi2EEENS1_19SingleTileSchedulerILb0ELb0ELb0ELi128EEEEEEEEEvNT_6ParamsE --------------------------
	.section	.nv.shared._ZN7cutlass13device_kernelIN5flash19enable_sm80_to_sm89INS1_16FlashAttnBwdSm80INS1_25CollectiveMainloopBwdSm80ILi2ELi2EN4cute5tupleIJNS5_1CILi128EEES8_NS7_ILi64EEEEEENS_6half_tEfNS_4arch4Sm80ELb0ELb0ELb1ELb0ELb1ELb0ELb0ELb0ELi2ELi4ELi4ELi4ELb0EEENS1_21CollectiveEpilogueBwdISA_SB_SD_Li256ELb0ELb0ELi2EEENS1_19SingleTileSchedulerILb0ELb0ELb0ELi128EEEEEEEEEvNT_6ParamsE,"aw",@nobits
	.sectionflags	@""
	.align	16
	.zero		1024


//--------------------- .nv.shared._ZN7cutlass13device_kernelIN5flash19enable_sm80_to_sm89INS1_16FlashAttnBwdSm80INS1_25CollectiveMainloopBwdSm80ILi2ELi2EN4cute5tupleIJNS5_1CILi128EEES8_NS7_ILi64EEEEEENS_6half_tEfNS_4arch4Sm80ELb0ELb0ELb1ELb0ELb0ELb0ELb0ELb0ELi2ELi4ELi4ELi4ELb0EEENS1_24CollectiveEpilogueBwdGQAISA_fSD_Li256ELb0ELb0EEENS1_19SingleTileSchedulerILb0ELb0ELb0ELi128EEEEEEEEEvNT_6ParamsE --------------------------
	.section	.nv.shared._ZN7cutlass13device_kernelIN5flash19enable_sm80_to_sm89INS1_16FlashAttnBwdSm80INS1_25CollectiveMainloopBwdSm80ILi2ELi2EN4cute5tupleIJNS5_1CILi128EEES8_NS7_ILi64EEEEEENS_6half_tEfNS_4arch4Sm80ELb0ELb0ELb1ELb0ELb0ELb0ELb0ELb0ELi2ELi4ELi4ELi4ELb0EEENS1_24CollectiveEpilogueBwdGQAISA_fSD_Li256ELb0ELb0EEENS1_19SingleTileSchedulerILb0ELb0ELb0ELi128EEEEEEEEEvNT_6ParamsE,"aw",@nobits
	.sectionflags	@""
	.align	16
	.zero		1024


//--------------------- .nv.shared._ZN7cutlass13device_kernelIN5flash19enable_sm80_to_sm89INS1_16FlashAttnBwdSm80INS1_25CollectiveMainloopBwdSm80ILi2ELi2EN4cute5tupleIJNS5_1CILi128EEES8_NS7_ILi64EEEEEENS_6half_tEfNS_4arch4Sm80ELb0ELb0ELb1ELb0ELb1ELb0ELb0ELb0ELi2ELi4ELi4ELi4ELb0EEENS1_24CollectiveEpilogueBwdGQAISA_fSD_Li256ELb0ELb1EEENS1_19SingleTileSchedulerILb0ELb0ELb0ELi128EEEEEEEEEvNT_6ParamsE --------------------------
	.section	.nv.shared._ZN7cutlass13device_kernelIN5flash19enable_sm80_to_sm89INS1_16FlashAttnBwdSm80INS1_25CollectiveMainloopBwdSm80ILi2ELi2EN4cute5tupleIJNS5_1CILi128EEES8_NS7_ILi64EEEEEENS_6half_tEfNS_4arch4Sm80ELb0ELb0ELb1ELb0ELb1ELb0ELb0ELb0ELi2ELi4ELi4ELi4ELb0EEENS1_24CollectiveEpilogueBwdGQAISA_fSD_Li256ELb0ELb1EEENS1_19SingleTileSchedulerILb0ELb0ELb0ELi128EEEEEEEEEvNT_6ParamsE,"aw",@nobits
	.sectionflags	@""
	.align	16
	.zero		1024


//--------------------- .nv.shared._ZN7cutlass13device_kernelIN5flash19enable_sm80_to_sm89INS1_16FlashAttnBwdSm80INS1_25CollectiveMainloopBwdSm80ILi2ELi2EN4cute5tupleIJNS5_1CILi128EEES8_NS7_ILi64EEEEEENS_6half_tEfNS_4arch4Sm80ELb0ELb0ELb1ELb1ELb0ELb0ELb0ELb0ELi2ELi4ELi4ELi4ELb0EEENS1_21CollectiveEpilogueBwdISA_SB_SD_Li256ELb1ELb0ELi2EEENS1_19SingleTileSchedulerILb1ELb0ELb0ELi128EEEEEEEEEvNT_6ParamsE --------------------------
	.section	.nv.shared._ZN7cutlass13device_kernelIN5flash19enable_sm80_to_sm89INS1_16FlashAttnBwdSm80INS1_25CollectiveMainloopBwdSm80ILi2ELi2EN4cute5tupleIJNS5_1CILi128EEES8_NS7_ILi64EEEEEENS_6half_tEfNS_4arch4Sm80ELb0ELb0ELb1ELb1ELb0ELb0ELb0ELb0ELi2ELi4ELi4ELi4ELb0EEENS1_21CollectiveEpilogueBwdISA_SB_SD_Li256ELb1ELb0ELi2EEENS1_19SingleTileSchedulerILb1ELb0ELb0ELi128EEEEEEEEEvNT_6ParamsE,"aw",@nobits
	.sectionflags	@""
	.align	16
	.zero		1024


//--------------------- .nv.shared._ZN7cutlass13device_kernelIN5flash19enable_sm80_to_sm89INS1_16FlashAttnBwdSm80INS1_25CollectiveMainloopBwdSm80ILi2ELi2EN4cute5tupleIJNS5_1CILi128EEES8_NS7_ILi64EEEEEENS_6half_tEfNS_4arch4Sm80ELb0ELb0ELb1ELb1ELb1ELb0ELb0ELb0ELi2ELi4ELi4ELi4ELb0EEENS1_21CollectiveEpilogueBwdISA_SB_SD_Li256ELb1ELb0ELi2EEENS1_19SingleTileSchedulerILb1ELb0ELb0ELi128EEEEEEEEEvNT_6ParamsE --------------------------
	.section	.nv.shared._ZN7cutlass13device_kernelIN5flash19enable_sm80_to_sm89INS1_16FlashAttnBwdSm80INS1_25CollectiveMainloopBwdSm80ILi2ELi2EN4cute5tupleIJNS5_1CILi128EEES8_NS7_ILi64EEEEEENS_6half_tEfNS_4arch4Sm80ELb0ELb0ELb1ELb1ELb1ELb0ELb0ELb0ELi2ELi4ELi4ELi4ELb0EEENS1_21CollectiveEpilogueBwdISA_SB_SD_Li256ELb1ELb0ELi2EEENS1_19SingleTileSchedulerILb1ELb0ELb0ELi128EEEEEEEEEvNT_6ParamsE,"aw",@nobits
	.sectionflags	@""
	.align	16
	.zero		1024


//--------------------- .nv.shared._ZN7cutlass13device_kernelIN5flash19enable_sm80_to_sm89INS1_16FlashAttnBwdSm80INS1_25CollectiveMainloopBwdSm80ILi2ELi2EN4cute5tupleIJNS5_1CILi128EEES8_NS7_ILi64EEEEEENS_6half_tEfNS_4arch4Sm80ELb0ELb0ELb1ELb1ELb0ELb0ELb0ELb0ELi2ELi4ELi4ELi4ELb0EEENS1_24CollectiveEpilogueBwdGQAISA_fSD_Li256ELb1ELb0EEENS1_19SingleTileSchedulerILb1ELb0ELb0ELi128EEEEEEEEEvNT_6ParamsE --------------------------
	.section	.nv.shared._ZN7cutlass13device_kernelIN5flash19enable_sm80_to_sm89INS1_16FlashAttnBwdSm80INS1_25CollectiveMainloopBwdSm80ILi2ELi2EN4cute5tupleIJNS5_1CILi128EEES8_NS7_ILi64EEEEEENS_6half_tEfNS_4arch4Sm80ELb0ELb0ELb1ELb1ELb0ELb0ELb0ELb0ELi2ELi4ELi4ELi4ELb0EEENS1_24CollectiveEpilogueBwdGQAISA_fSD_Li256ELb1ELb0EEENS1_19SingleTileSchedulerILb1ELb0ELb0ELi128EEEEEEEEEvNT_6ParamsE,"aw",@nobits
	.sectionflags	@""
	.align	16
	.zero		1024


//--------------------- .nv.shared._ZN7cutlass13device_kernelIN5flash19enable_sm80_to_sm89INS1_16FlashAttnBwdSm80INS1_25CollectiveMainloopBwdSm80ILi2ELi2EN4cute5tupleIJNS5_1CILi128EEES8_NS7_ILi64EEEEEENS_6half_tEfNS_4arch4Sm80ELb0ELb0ELb1ELb1ELb1ELb0ELb0ELb0ELi2ELi4ELi4ELi4ELb0EEENS1_24CollectiveEpilogueBwdGQAISA_fSD_Li256ELb1ELb1EEENS1_19SingleTileSchedulerILb1ELb0ELb0ELi128EEEEEEEEEvNT_6ParamsE --------------------------
	.section	.nv.shared._ZN7cutlass13device_kernelIN5flash19enable_sm80_to_sm89INS1_16FlashAttnBwdSm80INS1_25CollectiveMainloopBwdSm80ILi2ELi2EN4cute5tupleIJNS5_1CILi128EEES8_NS7_ILi64EEEEEENS_6half_tEfNS_4arch4Sm80ELb0ELb0ELb1ELb1ELb1ELb0ELb0ELb0ELi2ELi4ELi4ELi4ELb0EEENS1_24CollectiveEpilogueBwdGQAISA_fSD_Li256ELb1ELb1EEENS1_19SingleTileSchedulerILb1ELb0ELb0ELi128EEEEEEEEEvNT_6ParamsE,"aw",@nobits
	.sectionflags	@""
	.align	16
	.zero		1024


//--------------------- .nv.shared._ZN7cutlass13device_kernelIN5flash19enable_sm80_to_sm89INS1_16FlashAttnBwdSm80INS1_25CollectiveMainloopBwdSm80ILi2ELi2EN4cute5tupleIJNS5_1CILi128EEES8_NS7_ILi64EEEEEENS_6half_tEfNS_4arch4Sm80ELb0ELb1ELb1ELb0ELb0ELb0ELb0ELb0ELi2ELi4ELi4ELi4ELb0EEENS1_21CollectiveEpilogueBwdISA_SB_SD_Li256ELb0ELb0ELi2EEENS1_19SingleTileSchedulerILb0ELb0ELb0ELi128EEEEEEEEEvNT_6ParamsE --------------------------
	.section	.nv.shared._ZN7cutlass13device_kernelIN5flash19enable_sm80_to_sm89INS1_16FlashAttnBwdSm80INS1_25CollectiveMainloopBwdSm80ILi2ELi2EN4cute5tupleIJNS5_1CILi128EEES8_NS7_ILi64EEEEEENS_6half_tEfNS_4arch4Sm80ELb0ELb1ELb1ELb0ELb0ELb0ELb0ELb0ELi2ELi4ELi4ELi4ELb0EEENS1_21CollectiveEpilogueBwdISA_SB_SD_Li256ELb0ELb0ELi2EEENS1_19SingleTileSchedulerILb0ELb0ELb0ELi128EEEEEEEEEvNT_6ParamsE,"aw",@nobits
	.sectionflags	@""
	.align	16
	.zero		1024


//--------------------- .nv.shared._ZN7cutlass13device_kernelIN5flash19enable_sm80_to_sm89INS1_16FlashAttnBwdSm80INS1_25CollectiveMainloopBwdSm80ILi2ELi2EN4cute5tupleIJNS5_1CILi128EEES8_NS7_ILi64EEEEEENS_6half_tEfNS_4arch4Sm80ELb0ELb1ELb1ELb0ELb1ELb0ELb0ELb0ELi2ELi4ELi4ELi4ELb0EEENS1_21CollectiveEpilogueBwdISA_SB_SD_Li256ELb0ELb0ELi2EEENS1_19SingleTileSchedulerILb0ELb0ELb0ELi128EEEEEEEEEvNT_6ParamsE --------------------------
	.section	.nv.shared._ZN7cutlass13device_kernelIN5flash19enable_sm80_to_sm89INS1_16FlashAttnBwdSm80INS1_25CollectiveMainloopBwdSm80ILi2ELi2EN4cute5tupleIJNS5_1CILi128EEES8_NS7_ILi64EEEEEENS_6half_tEfNS_4arch4Sm80ELb0ELb1ELb1ELb0ELb1ELb0ELb0ELb0ELi2ELi4ELi4ELi4ELb0EEENS1_21CollectiveEpilogueBwdISA_SB_SD_Li256ELb0ELb0ELi2EEENS1_19SingleTileSchedulerILb0ELb0ELb0ELi128EEEEEEEEEvNT_6ParamsE,"aw",@nobits
	.sectionflags	@""
	.align	16
	.zero		1024


//--------------------- .nv.shared._ZN7cutlass13device_kernelIN5flash19enable_sm80_to_sm89INS1_16FlashAttnBwdSm80INS1_25CollectiveMainloopBwdSm80ILi2ELi2EN4cute5tupleIJNS5_1CILi128EEES8_NS7_ILi64EEEEEENS_6half_tEfNS_4arch4Sm80ELb0ELb1ELb1ELb0ELb0ELb0ELb0ELb0ELi2ELi4ELi4ELi4ELb0EEENS1_24CollectiveEpilogueBwdGQAISA_fSD_Li256ELb0ELb0EEENS1_19SingleTileSchedulerILb0ELb0ELb0ELi128EEEEEEEEEvNT_6ParamsE --------------------------
	.section	.nv.shared._ZN7cutlass13device_kernelIN5flash19enable_sm80_to_sm89INS1_16FlashAttnBwdSm80INS1_25CollectiveMainloopBwdSm80ILi2ELi2EN4cute5tupleIJNS5_1CILi128EEES8_NS7_ILi64EEEEEENS_6half_tEfNS_4arch4Sm80ELb0ELb1ELb1ELb0ELb0ELb0ELb0ELb0ELi2ELi4ELi4ELi4ELb0EEENS1_24CollectiveEpilogueBwdGQAISA_fSD_Li256ELb0ELb0EEENS1_19SingleTileSchedulerILb0ELb0ELb0ELi128EEEEEEEEEvNT_6ParamsE,"aw",@nobits
	.sectionflags	@""
	.align	16
	.zero		1024


//--------------------- .nv.shared._ZN7cutlass13device_kernelIN5flash19enable_sm80_to_sm89INS1_16FlashAttnBwdSm80INS1_25CollectiveMainloopBwdSm80ILi2ELi2EN4cute5tupleIJNS5_1CILi128EEES8_NS7_ILi64EEEEEENS_6half_tEfNS_4arch4Sm80ELb0ELb1ELb1ELb0ELb1ELb0ELb0ELb0ELi2ELi4ELi4ELi4ELb0EEENS1_24CollectiveEpilogueBwdGQAISA_fSD_Li256ELb0ELb1EEENS1_19SingleTileSchedulerILb0ELb0ELb0ELi128EEEEEEEEEvNT_6ParamsE --------------------------
	.section	.nv.shared._ZN7cutlass13device_kernelIN5flash19enable_sm80_to_sm89INS1_16FlashAttnBwdSm80INS1_25CollectiveMainloopBwdSm80ILi2ELi2EN4cute5tupleIJNS5_1CILi128EEES8_NS7_ILi64EEEEEENS_6half_tEfNS_4arch4Sm80ELb0ELb1ELb1ELb0ELb1ELb0ELb0ELb0ELi2ELi4ELi4ELi4ELb0EEENS1_24CollectiveEpilogueBwdGQAISA_fSD_Li256ELb0ELb1EEENS1_19SingleTileSchedulerILb0ELb0ELb0ELi128EEEEEEEEEvNT_6ParamsE,"aw",@nobits
	.sectionflags	@""
	.align	16
	.zero		1024


//--------------------- .nv.shared._ZN7cutlass13device_kernelIN5flash19enable_sm80_to_sm89INS1_16FlashAttnBwdSm80INS1_25CollectiveMainloopBwdSm80ILi2ELi2EN4cute5tupleIJNS5_1CILi128EEES8_NS7_ILi64EEEEEENS_6half_tEfNS_4arch4Sm80ELb0ELb1ELb1ELb1ELb0ELb0ELb0ELb0ELi2ELi4ELi4ELi4ELb0EEENS1_21CollectiveEpilogueBwdISA_SB_SD_Li256ELb1ELb0ELi2EEENS1_19SingleTileSchedulerILb1ELb0ELb0ELi128EEEEEEEEEvNT_6ParamsE --------------------------
	.section	.nv.shared._ZN7cutlass13device_kernelIN5flash19enable_sm80_to_sm89INS1_16FlashAttnBwdSm80INS1_25CollectiveMainloopBwdSm80ILi2ELi2EN4cute5tupleIJNS5_1CILi128EEES8_NS7_ILi64EEEEEENS_6half_tEfNS_4arch4Sm80ELb0ELb1ELb1ELb1ELb0ELb0ELb0ELb0ELi2ELi4ELi4ELi4ELb0EEENS1_21CollectiveEpilogueBwdISA_SB_SD_Li256ELb1ELb0ELi2EEENS1_19SingleTileSchedulerILb1ELb0ELb0ELi128EEEEEEEEEvNT_6ParamsE,"aw",@nobits
	.sectionflags	@""
	.align	16
	.zero		1024


//--------------------- .nv.shared._ZN7cutlass13device_kernelIN5flash19enable_sm80_to_sm89INS1_16FlashAttnBwdSm80INS1_25CollectiveMainloopBwdSm80ILi2ELi2EN4cute5tupleIJNS5_1CILi128EEES8_NS7_ILi64EEEEEENS_6half_tEfNS_4arch4Sm80ELb0ELb1ELb1ELb1ELb1ELb0ELb0ELb0ELi2ELi4ELi4ELi4ELb0EEENS1_21CollectiveEpilogueBwdISA_SB_SD_Li256ELb1ELb0ELi2EEENS1_19SingleTileSchedulerILb1ELb0ELb0ELi128EEEEEEEEEvNT_6ParamsE --------------------------
	.section	.nv.shared._ZN7cutlass13device_kernelIN5flash19enable_sm80_to_sm89INS1_16FlashAttnBwdSm80INS1_25CollectiveMainloopBwdSm80ILi2ELi2EN4cute5tupleIJNS5_1CILi128EEES8_NS7_ILi64EEEEEENS_6half_tEfNS_4arch4Sm80ELb0ELb1ELb1ELb1ELb1ELb0ELb0ELb0ELi2ELi4ELi4ELi4ELb0EEENS1_21CollectiveEpilogueBwdISA_SB_SD_Li256ELb1ELb0ELi2EEENS1_19SingleTileSchedulerILb1ELb0ELb0ELi128EEEEEEEEEvNT_6ParamsE,"aw",@nobits
	.sectionflags	@""
	.align	16
	.zero		1024


//--------------------- .nv.shared._ZN7cutlass13device_kernelIN5flash19enable_sm80_to_sm89INS1_16FlashAttnBwdSm80INS1_25CollectiveMainloopBwdSm80ILi2ELi2EN4cute5tupleIJNS5_1CILi128EEES8_NS7_ILi64EEEEEENS_6half_tEfNS_4arch4Sm80ELb0ELb1ELb1ELb1ELb0ELb0ELb0ELb0ELi2ELi4ELi4ELi4ELb0EEENS1_24CollectiveEpilogueBwdGQAISA_fSD_Li256ELb1ELb0EEENS1_19SingleTileSchedulerILb1ELb0ELb0ELi128EEEEEEEEEvNT_6ParamsE --------------------------
	.section	.nv.shared._ZN7cutlass13device_kernelIN5flash19enable_sm80_to_sm89INS1_16FlashAttnBwdSm80INS1_25CollectiveMainloopBwdSm80ILi2ELi2EN4cute5tupleIJNS5_1CILi128EEES8_NS7_ILi64EEEEEENS_6half_tEfNS_4arch4Sm80ELb0ELb1ELb1ELb1ELb0ELb0ELb0ELb0ELi2ELi4ELi4ELi4ELb0EEENS1_24CollectiveEpilogueBwdGQAISA_fSD_Li256ELb1ELb0EEENS1_19SingleTileSchedulerILb1ELb0ELb0ELi128EEEEEEEEEvNT_6ParamsE,"aw",@nobits
	.sectionflags	@""
	.align	16
	.zero		1024


//--------------------- .nv.shared._ZN7cutlass13device_kernelIN5flash19enable_sm80_to_sm89INS1_16FlashAttnBwdSm80INS1_25CollectiveMainloopBwdSm80ILi2ELi2EN4cute5tupleIJNS5_1CILi128EEES8_NS7_ILi64EEEEEENS_6half_tEfNS_4arch4Sm80ELb0ELb1ELb1ELb1ELb1ELb0ELb0ELb0ELi2ELi4ELi4ELi4ELb0EEENS1_24CollectiveEpilogueBwdGQAISA_fSD_Li256ELb1ELb1EEENS1_19SingleTileSchedulerILb1ELb0ELb0ELi128EEEEEEEEEvNT_6ParamsE --------------------------
	.section	.nv.shared._ZN7cutlass13device_kernelIN5flash19enable_sm80_to_sm89INS1_16FlashAttnBwdSm80INS1_25CollectiveMainloopBwdSm80ILi2ELi2EN4cute5tupleIJNS5_1CILi128EEES8_NS7_ILi64EEEEEENS_6half_tEfNS_4arch4Sm80ELb0ELb1ELb1ELb1ELb1ELb0ELb0ELb0ELi2ELi4ELi4ELi4ELb0EEENS1_24CollectiveEpilogueBwdGQAISA_fSD_Li256ELb1ELb1EEENS1_19SingleTileSchedulerILb1ELb0ELb0ELi128EEEEEEEEEvNT_6ParamsE,"aw",@nobits
	.sectionflags	@""
	.align	16
	.zero		1024


//--------------------- .nv.shared._ZN7cutlass13device_kernelIN5flash19enable_sm80_to_sm89INS1_16FlashAttnBwdSm80INS1_25CollectiveMainloopBwdSm80ILi2ELi2EN4cute5tupleIJNS5_1CILi128EEES8_NS7_ILi64EEEEEENS_6half_tEfNS_4arch4Sm80ELb1ELb0ELb1ELb0ELb0ELb0ELb0ELb0ELi2ELi4ELi4ELi4ELb0EEENS1_21CollectiveEpilogueBwdISA_SB_SD_Li256ELb0ELb0ELi2EEENS1_25SingleTileBwdLPTSchedulerILb0ELi128ELb0EEEEEEEEEvNT_6ParamsE --------------------------
	.section	.nv.shared._ZN7cutlass13device_kernelIN5flash19enable_sm80_to_sm89INS1_16FlashAttnBwdSm80INS1_25CollectiveMainloopBwdSm80ILi2ELi2EN4cute5tupleIJNS5_1CILi128EEES8_NS7_ILi64EEEEEENS_6half_tEfNS_4arch4Sm80ELb1ELb0ELb1ELb0ELb0ELb0ELb0ELb0ELi2ELi4ELi4ELi4ELb0EEENS1_21CollectiveEpilogueBwdISA_SB_SD_Li256ELb0ELb0ELi2EEENS1_25SingleTileBwdLPTSchedulerILb0ELi128ELb0EEEEEEEEEvNT_6ParamsE,"aw",@nobits
	.sectionflags	@""
	.align	16
	.zero		1024


//--------------------- .nv.shared._ZN7cutlass13device_kernelIN5flash19enable_sm80_to_sm89INS1_16FlashAttnBwdSm80INS1_25CollectiveMainloopBwdSm80ILi2ELi2EN4cute5tupleIJNS5_1CILi128EEES8_NS7_ILi64EEEEEENS_6half_tEfNS_4arch4Sm80ELb1ELb0ELb1ELb0ELb1ELb0ELb0ELb0ELi2ELi4ELi4ELi4ELb0EEENS1_21CollectiveEpilogueBwdISA_SB_SD_Li256ELb0ELb0ELi2EEENS1_25SingleTileBwdLPTSchedulerILb0ELi128ELb1EEEEEEEEEvNT_6ParamsE --------------------------
	.section	.nv.shared._ZN7cutlass13device_kernelIN5flash19enable_sm80_to_sm89INS1_16FlashAttnBwdSm80INS1_25CollectiveMainloopBwdSm80ILi2ELi2EN4cute5tupleIJNS5_1CILi128EEES8_NS7_ILi64EEEEEENS_6half_tEfNS_4arch4Sm80ELb1ELb0ELb1ELb0ELb1ELb0ELb0ELb0ELi2ELi4ELi4ELi4ELb0EEENS1_21CollectiveEpilogueBwdISA_SB_SD_Li256ELb0ELb0ELi2EEENS1_25SingleTileBwdLPTSchedulerILb0ELi128ELb1EEEEEEEEEvNT_6ParamsE,"aw",@nobits
	.sectionflags	@""
	.align	16
	.zero		1024


//--------------------- .nv.shared._ZN7cutlass13device_kernelIN5flash19enable_sm80_to_sm89INS1_16FlashAttnBwdSm80INS1_25CollectiveMainloopBwdSm80ILi2ELi2EN4cute5tupleIJNS5_1CILi128EEES8_NS7_ILi64EEEEEENS_6half_tEfNS_4arch4Sm80ELb1ELb0ELb1ELb0ELb0ELb0ELb0ELb0ELi2ELi4ELi4ELi4ELb0EEENS1_24CollectiveEpilogueBwdGQAISA_fSD_Li256ELb0ELb0EEENS1_25SingleTileBwdLPTSchedulerILb0ELi128ELb0EEEEEEEEEvNT_6ParamsE --------------------------
	.section	.nv.shared._ZN7cutlass13device_kernelIN5flash19enable_sm80_to_sm89INS1_16FlashAttnBwdSm80INS1_25CollectiveMainloopBwdSm80ILi2ELi2EN4cute5tupleIJNS5_1CILi128EEES8_NS7_ILi64EEEEEENS_6half_tEfNS_4arch4Sm80ELb1ELb0ELb1ELb0ELb0ELb0ELb0ELb0ELi2ELi4ELi4ELi4ELb0EEENS1_24CollectiveEpilogueBwdGQAISA_fSD_Li256ELb0ELb0EEENS1_25SingleTileBwdLPTSchedulerILb0ELi128ELb0EEEEEEEEEvNT_6ParamsE,"aw",@nobits
	.sectionflags	@""
	.align	16
	.zero		1024


//--------------------- .nv.shared._ZN7cutlass13device_kernelIN5flash19enable_sm80_to_sm89INS1_16FlashAttnBwdSm80INS1_25CollectiveMainloopBwdSm80ILi2ELi2EN4cute5tupleIJNS5_1CILi128EEES8_NS7_ILi64EEEEEENS_6half_tEfNS_4arch4Sm80ELb1ELb0ELb1ELb0ELb1ELb0ELb0ELb0ELi2ELi4ELi4ELi4ELb0EEENS1_24CollectiveEpilogueBwdGQAISA_fSD_Li256ELb0ELb1EEENS1_25SingleTileBwdLPTSchedulerILb0ELi128ELb1EEEEEEEEEvNT_6ParamsE --------------------------
	.section	.nv.shared._ZN7cutlass13device_kernelIN5flash19enable_sm80_to_sm89INS1_16FlashAttnBwdSm80INS1_25CollectiveMainloopBwdSm80ILi2ELi2EN4cute5tupleIJNS5_1CILi128EEES8_NS7_ILi64EEEEEENS_6half_tEfNS_4arch4Sm80ELb1ELb0ELb1ELb0ELb1ELb0ELb0ELb0ELi2ELi4ELi4ELi4ELb0EEENS1_24CollectiveEpilogueBwdGQAISA_fSD_Li256ELb0ELb1EEENS1_25SingleTileBwdLPTSchedulerILb0ELi128ELb1EEEEEEEEEvNT_6ParamsE,"aw",@nobits
	.sectionflags	@""
	.align	16
	.zero		1024


//--------------------- .nv.shared._ZN7cutlass13device_kernelIN5flash22FlashAttnBwdPreprocessIN4cute5tupleIJNS3_1CILi128EEENS5_ILi64EEEEEENS_6half_tEfNS_4arch4Sm80ELb1ELb0EEEEEvNT_6ParamsE --------------------------
	.section	.nv.shared._ZN7cutlass13device_kernelIN5flash22FlashAttnBwdPreprocessIN4cute5tupleIJNS3_1CILi128EEENS5_ILi64EEEEEENS_6half_tEfNS_4arch4Sm80ELb1ELb0EEEEEvNT_6ParamsE,"aw",@nobits
	.sectionflags	@""
	.align	16
	.zero		1024


//--------------------- .nv.shared._ZN7cutlass13device_kernelIN5flash19enable_sm80_to_sm89INS1_16FlashAttnBwdSm80INS1_25CollectiveMainloopBwdSm80ILi2ELi2EN4cute5tupleIJNS5_1CILi128EEES8_NS7_ILi64EEEEEENS_6half_tEfNS_4arch4Sm80ELb1ELb0ELb1ELb1ELb0ELb0ELb0ELb0ELi2ELi4ELi4ELi4ELb0EEENS1_21CollectiveEpilogueBwdISA_SB_SD_Li256ELb1ELb0ELi2EEENS1_25SingleTileBwdLPTSchedulerILb1ELi128ELb0EEEEEEEEEvNT_6ParamsE --------------------------
	.section	.nv.shared._ZN7cutlass13device_kernelIN5flash19enable_sm80_to_sm89INS1_16FlashAttnBwdSm80INS1_25CollectiveMainloopBwdSm80ILi2ELi2EN4cute5tupleIJNS5_1CILi128EEES8_NS7_ILi64EEEEEENS_6half_tEfNS_4arch4Sm80ELb1ELb0ELb1ELb1ELb0ELb0ELb0ELb0ELi2ELi4ELi4ELi4ELb0EEENS1_21CollectiveEpilogueBwdISA_SB_SD_Li256ELb1ELb0ELi2EEENS1_25SingleTileBwdLPTSchedulerILb1ELi128ELb0EEEEEEEEEvNT_6ParamsE,"aw",@nobits
	.sectionflags	@""
	.align	16
	.zero		1024


//--------------------- .nv.shared._ZN7cutlass13device_kernelIN5flash19enable_sm80_to_sm89INS1_16FlashAttnBwdSm80INS1_25CollectiveMainloopBwdSm80ILi2ELi2EN4cute5tupleIJNS5_1CILi128EEES8_NS7_ILi64EEEEEENS_6half_tEfNS_4arch4Sm80ELb1ELb0ELb1ELb1ELb1ELb0ELb0ELb0ELi2ELi4ELi4ELi4ELb0EEENS1_21CollectiveEpilogueBwdISA_SB_SD_Li256ELb1ELb0ELi2EEENS1_25SingleTileBwdLPTSchedulerILb1ELi128ELb1EEEEEEEEEvNT_6ParamsE --------------------------
	.section	.nv.shared._ZN7cutlass13device_kernelIN5flash19enable_sm80_to_sm89INS1_16FlashAttnBwdSm80INS1_25CollectiveMainloopBwdSm80ILi2ELi2EN4cute5tupleIJNS5_1CILi128EEES8_NS7_ILi64EEEEEENS_6half_tEfNS_4arch4Sm80ELb1ELb0ELb1ELb1ELb1ELb0ELb0ELb0ELi2ELi4ELi4ELi4ELb0EEENS1_21CollectiveEpilogueBwdISA_SB_SD_Li256ELb1ELb0ELi2EEENS1_25SingleTileBwdLPTSchedulerILb1ELi128ELb1EEEEEEEEEvNT_6ParamsE,"aw",@nobits
	.sectionflags	@""
	.align	16
	.zero		1024


//--------------------- .nv.shared._ZN7cutlass13device_kernelIN5flash19enable_sm80_to_sm89INS1_16FlashAttnBwdSm80INS1_25CollectiveMainloopBwdSm80ILi2ELi2EN4cute5tupleIJNS5_1CILi128EEES8_NS7_ILi64EEEEEENS_6half_tEfNS_4arch4Sm80ELb1ELb0ELb1ELb1ELb0ELb0ELb0ELb0ELi2ELi4ELi4ELi4ELb0EEENS1_24CollectiveEpilogueBwdGQAISA_fSD_Li256ELb1ELb0EEENS1_25SingleTileBwdLPTSchedulerILb1ELi128ELb0EEEEEEEEEvNT_6ParamsE --------------------------
	.section	.nv.shared._ZN7cutlass13device_kernelIN5flash19enable_sm80_to_sm89INS1_16FlashAttnBwdSm80INS1_25CollectiveMainloopBwdSm80ILi2ELi2EN4cute5tupleIJNS5_1CILi128EEES8_NS7_ILi64EEEEEENS_6half_tEfNS_4arch4Sm80ELb1ELb0ELb1ELb1ELb0ELb0ELb0ELb0ELi2ELi4ELi4ELi4ELb0EEENS1_24CollectiveEpilogueBwdGQAISA_fSD_Li256ELb1ELb0EEENS1_25SingleTileBwdLPTSchedulerILb1ELi128ELb0EEEEEEEEEvNT_6ParamsE,"aw",@nobits
	.sectionflags	@""
	.align	16
	.zero		1024


//--------------------- .nv.shared._ZN7cutlass13device_kernelIN5flash32FlashAttnBwdPostprocessConvertdQIN4cute5tupleIJNS3_1CILi128EEENS5_ILi64EEEEEENS_6half_tEfNS_4arch4Sm80ELi256ENS3_8TiledMMAINS3_8MMA_AtomIJNS3_28SM80_16x8x16_F32F16F16F32_TNEEEENS3_6LayoutINS4_IJNS5_ILi4EEENS5_ILi2EEENS5_ILi1EEEEEENS4_IJSJ_SH_NS5_ILi0EEEEEEEENS4_IJS7_NS5_ILi32EEENS5_ILi16EEEEEEEELb0EEEEEvNT_6ParamsE --------------------------
	.section	.nv.shared._ZN7cutlass13device_kernelIN5flash32FlashAttnBwdPostprocessConvertdQIN4cute5tupleIJNS3_1CILi128EEENS5_ILi64EEEEEENS_6half_tEfNS_4arch4Sm80ELi256ENS3_8TiledMMAINS3_8MMA_AtomIJNS3_28SM80_16x8x16_F32F16F16F32_TNEEEENS3_6LayoutINS4_IJNS5_ILi4EEENS5_ILi2EEENS5_ILi1EEEEEENS4_IJSJ_SH_NS5_ILi0EEEEEEEENS4_IJS7_NS5_ILi32EEENS5_ILi16EEEEEEEELb0EEEEEvNT_6ParamsE,"aw",@nobits
	.sectionflags	@""
	.align	16
	.zero		1024


//--------------------- .nv.shared._ZN7cutlass13device_kernelIN5flash19enable_sm80_to_sm89INS1_16FlashAttnBwdSm80INS1_25CollectiveMainloopBwdSm80ILi2ELi2EN4cute5tupleIJNS5_1CILi128EEES8_NS7_ILi64EEEEEENS_6half_tEfNS_4arch4Sm80ELb1ELb0ELb1ELb1ELb1ELb0ELb0ELb0ELi2ELi4ELi4ELi4ELb0EEENS1_24CollectiveEpilogueBwdGQAISA_fSD_Li256ELb1ELb1EEENS1_25SingleTileBwdLPTSchedulerILb1ELi128ELb1EEEEEEEEEvNT_6ParamsE --------------------------
	.section	.nv.shared._ZN7cutlass13device_kernelIN5flash19enable_sm80_to_sm89INS1_16FlashAttnBwdSm80INS1_25CollectiveMainloopBwdSm80ILi2ELi2EN4cute5tupleIJNS5_1CILi128EEES8_NS7_ILi64EEEEEENS_6half_tEfNS_4arch4Sm80ELb1ELb0ELb1ELb1ELb1ELb0ELb0ELb0ELi2ELi4ELi4ELi4ELb0EEENS1_24CollectiveEpilogueBwdGQAISA_fSD_Li256ELb1ELb1EEENS1_25SingleTileBwdLPTSchedulerILb1ELi128ELb1EEEEEEEEEvNT_6ParamsE,"aw",@nobits
	.sectionflags	@""
	.align	16
	.zero		1024


//--------------------- .nv.shared._ZN7cutlass13device_kernelIN5flash22FlashAttnBwdPreprocessIN4cute5tupleIJNS3_1CILi128EEENS5_ILi64EEEEEENS_6half_tEfNS_4arch4Sm80ELb1ELb1EEEEEvNT_6ParamsE --------------------------
	.section	.nv.shared._ZN7cutlass13device_kernelIN5flash22FlashAttnBwdPreprocessIN4cute5tupleIJNS3_1CILi128EEENS5_ILi64EEEEEENS_6half_tEfNS_4arch4Sm80ELb1ELb1EEEEEvNT_6ParamsE,"aw",@nobits
	.sectionflags	@""
	.align	16
	.zero		1024


//--------------------- .nv.constant0._ZN7cutlass13device_kernelIN5flash19enable_sm80_to_sm89INS1_16FlashAttnBwdSm80INS1_25CollectiveMainloopBwdSm80ILi2ELi2EN4cute5tupleIJNS5_1CILi64EEENS7_ILi128EEES8_EEENS_6half_tEfNS_4arch4Sm80ELb0ELb0ELb1ELb0ELb0ELb0ELb0ELb0ELi2ELi2ELi4ELi2ELb1EEENS1_21CollectiveEpilogueBwdISA_SB_SD_Li256ELb0ELb0ELi2EEENS1_19SingleTileSchedulerILb0ELb0ELb0ELi128EEEEEEEEEvNT_6ParamsE --------------------------
	.section	.nv.constant0._ZN7cutlass13device_kernelIN5flash19enable_sm80_to_sm89INS1_16FlashAttnBwdSm80INS1_25CollectiveMainloopBwdSm80ILi2ELi2EN4cute5tupleIJNS5_1CILi64EEENS7_ILi128EEES8_EEENS_6half_tEfNS_4arch4Sm80ELb0ELb0ELb1ELb0ELb0ELb0ELb0ELb0ELi2ELi2ELi4ELi2ELb1EEENS1_21CollectiveEpilogueBwdISA_SB_SD_Li256ELb0ELb0ELi2EEENS1_19SingleTileSchedulerILb0ELb0ELb0ELi128EEEEEEEEEvNT_6ParamsE,"a",@progbits
	.sectionflags	@""
	.align	4
.nv.constant0._ZN7cutlass13device_kernelIN5flash19enable_sm80_to_sm89INS1_16FlashAttnBwdSm80INS1_25CollectiveMainloopBwdSm80ILi2ELi2EN4cute5tupleIJNS5_1CILi64EEENS7_ILi128EEES8_EEENS_6half_tEfNS_4arch4Sm80ELb0ELb0ELb1ELb0ELb0ELb0ELb0ELb0ELi2ELi2ELi4ELi2ELb1EEENS1_21CollectiveEpilogueBwdISA_SB_SD_Li256ELb0ELb0ELi2EEENS1_19SingleTileSchedulerILb0ELb0ELb0ELi128EEEEEEEEEvNT_6ParamsE:
	.zero		1520


//--------------------- .nv.constant0._ZN7cutlass13device_kernelIN5flash19enable_sm80_to_sm89INS1_16FlashAttnBwdSm80INS1_25CollectiveMainloopBwdSm80ILi2ELi2EN4cute5tupleIJNS5_1CILi64EEENS7_ILi128EEES8_EEENS_6half_tEfNS_4arch4Sm80ELb0ELb0ELb1ELb0ELb1ELb0ELb0ELb0ELi2ELi2ELi4ELi2ELb1EEENS1_21CollectiveEpilogueBwdISA_SB_SD_Li256ELb0ELb0ELi2EEENS1_19SingleTileSchedulerILb0ELb0ELb0ELi128EEEEEEEEEvNT_6ParamsE --------------------------
	.section	.nv.constant0._ZN7cutlass13device_kernelIN5flash19enable_sm80_to_sm89INS1_16FlashAttnBwdSm80INS1_25CollectiveMainloopBwdSm80ILi2ELi2EN4cute5tupleIJNS5_1CILi64EEENS7_ILi128EEES8_EEENS_6half_tEfNS_4arch4Sm80ELb0ELb0ELb1ELb0ELb1ELb0ELb0ELb0ELi2ELi2ELi4ELi2ELb1EEENS1_21CollectiveEpilogueBwdISA_SB_SD_Li256ELb0ELb0ELi2EEENS1_19SingleTileSchedulerILb0ELb0ELb0ELi128EEEEEEEEEvNT_6ParamsE,"a",@progbits
	.sectionflags	@""
	.align	4
.nv.constant0._ZN7cutlass13device_kernelIN5flash19enable_sm80_to_sm89INS1_16FlashAttnBwdSm80INS1_25CollectiveMainloopBwdSm80ILi2ELi2EN4cute5tupleIJNS5_1CILi64EEENS7_ILi128EEES8_EEENS_6half_tEfNS_4arch4Sm80ELb0ELb0ELb1ELb0ELb1ELb0ELb0ELb0ELi2ELi2ELi4ELi2ELb1EEENS1_21CollectiveEpilogueBwdISA_SB_SD_Li256ELb0ELb0ELi2EEENS1_19SingleTileSchedulerILb0ELb0ELb0ELi128EEEEEEEEEvNT_6ParamsE:
	.zero		1520


//--------------------- .nv.constant0._ZN7cutlass13device_kernelIN5flash19enable_sm80_to_sm89INS1_16FlashAttnBwdSm80INS1_25CollectiveMainloopBwdSm80ILi2ELi2EN4cute5tupleIJNS5_1CILi64EEENS7_ILi128EEES8_EEENS_6half_tEfNS_4arch4Sm80ELb0ELb0ELb1ELb0ELb0ELb0ELb0ELb0ELi2ELi2ELi4ELi2ELb1EEENS1_24CollectiveEpilogueBwdGQAISA_fSD_Li256ELb0ELb0EEENS1_19SingleTileSchedulerILb0ELb0ELb0ELi128EEEEEEEEEvNT_6ParamsE --------------------------
	.section	.nv.constant0._ZN7cutlass13device_kernelIN5flash19enable_sm80_to_sm89INS1_16FlashAttnBwdSm80INS1_25CollectiveMainloopBwdSm80ILi2ELi2EN4cute5tupleIJNS5_1CILi64EEENS7_ILi128EEES8_EEENS_6half_tEfNS_4arch4Sm80ELb0ELb0ELb1ELb0ELb0ELb0ELb0ELb0ELi2ELi2ELi4ELi2ELb1EEENS1_24CollectiveEpilogueBwdGQAISA_fSD_Li256ELb0ELb0EEENS1_19SingleTileSchedulerILb0ELb0ELb0ELi128EEEEEEEEEvNT_6ParamsE,"a",@progbits
	.sectionflags	@""
	.align	4
.nv.constant0._ZN7cutlass13device_kernelIN5flash19enable_sm80_to_sm89INS1_16FlashAttnBwdSm80INS1_25CollectiveMainloopBwdSm80ILi2ELi2EN4cute5tupleIJNS5_1CILi64EEENS7_ILi128EEES8_EEENS_6half_tEfNS_4arch4Sm80ELb0ELb0ELb1ELb0ELb0ELb0ELb0ELb0ELi2ELi2ELi4ELi2ELb1EEENS1_24CollectiveEpilogueBwdGQAISA_fSD_Li256ELb0ELb0EEENS1_19SingleTileSchedulerILb0ELb0ELb0ELi128EEEEEEEEEvNT_6ParamsE:
	.zero		1528


//--------------------- .nv.constant0._ZN7cutlass13device_kernelIN5flash19enable_sm80_to_sm89INS1_16FlashAttnBwdSm80INS1_25CollectiveMainloopBwdSm80ILi2ELi2EN4cute5tupleIJNS5_1CILi64EEENS7_ILi128EEES8_EEENS_6half_tEfNS_4arch4Sm80ELb0ELb0ELb1ELb0ELb1ELb0ELb0ELb0ELi2ELi2ELi4ELi2ELb1EEENS1_24CollectiveEpilogueBwdGQAISA_fSD_Li256ELb0ELb1EEENS1_19SingleTileSchedulerILb0ELb0ELb0ELi128EEEEEEEEEvNT_6ParamsE --------------------------
	.section	.nv.constant0._ZN7cutlass13device_kernelIN5flash19enable_sm80_to_sm89INS1_16FlashAttnBwdSm80INS1_25CollectiveMainloopBwdSm80ILi2ELi2EN4cute5tupleIJNS5_1CILi64EEENS7_ILi128EEES8_EEENS_6half_tEfNS_4arch4Sm80ELb0ELb0ELb1ELb0ELb1ELb0ELb0ELb0ELi2ELi2ELi4ELi2ELb1EEENS1_24CollectiveEpilogueBwdGQAISA_fSD_Li256ELb0ELb1EEENS1_19SingleTileSchedulerILb0ELb0ELb0ELi128EEEEEEEEEvNT_6ParamsE,"a",@progbits
	.sectionflags	@""
	.align	4
.nv.constant0._ZN7cutlass13device_kernelIN5flash19enable_sm80_to_sm89INS1_16FlashAttnBwdSm80INS1_25CollectiveMainloopBwdSm80ILi2ELi2EN4cute5tupleIJNS5_1CILi64EEENS7_ILi128EEES8_EEENS_6half_tEfNS_4arch4Sm80ELb0ELb0ELb1ELb0ELb1ELb0ELb0ELb0ELi2ELi2ELi4ELi2ELb1EEENS1_24CollectiveEpilogueBwdGQAISA_fSD_Li256ELb0ELb1EEENS1_19SingleTileSchedulerILb0ELb0ELb0ELi128EEEEEEEEEvNT_6ParamsE:
	.zero		1528


//--------------------- .nv.constant0._ZN7cutlass13device_kernelIN5flash19enable_sm80_to_sm89INS1_16FlashAttnBwdSm80INS1_25CollectiveMainloopBwdSm80ILi2ELi2EN4cute5tupleIJNS5_1CILi64EEENS7_ILi128EEES8_EEENS_6half_tEfNS_4arch4Sm80ELb0ELb0ELb1ELb1ELb0ELb0ELb0ELb0ELi2ELi2ELi4ELi2ELb1EEENS1_21CollectiveEpilogueBwdISA_SB_SD_Li256ELb1ELb0ELi2EEENS1_19SingleTileSchedulerILb1ELb0ELb0ELi128EEEEEEEEEvNT_6ParamsE --------------------------
	.section	.nv.constant0._ZN7cutlass13device_kernelIN5flash19enable_sm80_to_sm89INS1_16FlashAttnBwdSm80INS1_25CollectiveMainloopBwdSm80ILi2ELi2EN4cute5tupleIJNS5_1CILi64EEENS7_ILi128EEES8_EEENS_6half_tEfNS_4arch4Sm80ELb0ELb0ELb1ELb1ELb0ELb0ELb0ELb0ELi2ELi2ELi4ELi2ELb1EEENS1_21CollectiveEpilogueBwdISA_SB_SD_Li256ELb1ELb0ELi2EEENS1_19SingleTileSchedulerILb1ELb0ELb0ELi128EEEEEEEEEvNT_6ParamsE,"a",@progbits
	.sectionflags	@""
	.align	4
.nv.constant0._ZN7cutlass13device_kernelIN5flash19enable_sm80_to_sm89INS1_16FlashAttnBwdSm80INS1_25CollectiveMainloopBwdSm80ILi2ELi2EN4cute5tupleIJNS5_1CILi64EEENS7_ILi128EEES8_EEENS_6half_tEfNS_4arch4Sm80ELb0ELb0ELb1ELb1ELb0ELb0ELb0ELb0ELi2ELi2ELi4ELi2ELb1EEENS1_21CollectiveEpilogueBwdISA_SB_SD_Li256ELb1ELb0ELi2EEENS1_19SingleTileSchedulerILb1ELb0ELb0ELi128EEEEEEEEEvNT_6ParamsE:
	.zero		1520


//--------------------- .nv.constant0._ZN7cutlass13device_kernelIN5flash19enable_sm80_to_sm89INS1_16FlashAttnBwdSm80INS1_25CollectiveMainloopBwdSm80ILi2ELi2EN4cute5tupleIJNS5_1CILi64EEENS7_ILi128EEES8_EEENS_6half_tEfNS_4arch4Sm80ELb0ELb0ELb1ELb1ELb1ELb0ELb0ELb0ELi2ELi2ELi4ELi2ELb1EEENS1_21CollectiveEpilogueBwdISA_SB_SD_Li256ELb1ELb0ELi2EEENS1_19SingleTileSchedulerILb1ELb0ELb0ELi128EEEEEEEEEvNT_6ParamsE --------------------------
	.section	.nv.constant0._ZN7cutlass13device_kernelIN5flash19enable_sm80_to_sm89INS1_16FlashAttnBwdSm80INS1_25CollectiveMainloopBwdSm80ILi2ELi2EN4cute5tupleIJNS5_1CILi64EEENS7_ILi128EEES8_EEENS_6half_tEfNS_4arch4Sm80ELb0ELb0ELb1ELb1ELb1ELb0ELb0ELb0ELi2ELi2ELi4ELi2ELb1EEENS1_21CollectiveEpilogueBwdISA_SB_SD_Li256ELb1ELb0ELi2EEENS1_19SingleTileSchedulerILb1ELb0ELb0ELi128EEEEEEEEEvNT_6ParamsE,"a",@progbits
	.sectionflags	@""
	.align	4
.nv.constant0._ZN7cutlass13device_kernelIN5flash19enable_sm80_to_sm89INS1_16FlashAttnBwdSm80INS1_25CollectiveMainloopBwdSm80ILi2ELi2EN4cute5tupleIJNS5_1CILi64EEENS7_ILi128EEES8_EEENS_6half_tEfNS_4arch4Sm80ELb0ELb0ELb1ELb1ELb1ELb0ELb0ELb0ELi2ELi2ELi4ELi2ELb1EEENS1_21CollectiveEpilogueBwdISA_SB_SD_Li256ELb1ELb0ELi2EEENS1_19SingleTileSchedulerILb1ELb0ELb0ELi128EEEEEEEEEvNT_6ParamsE:
	.zero		1520


//--------------------- .nv.constant0._ZN7cutlass13device_kernelIN5flash19enable_sm80_to_sm89INS1_16FlashAttnBwdSm80INS1_25CollectiveMainloopBwdSm80ILi2ELi2EN4cute5tupleIJNS5_1CILi64EEENS7_ILi128EEES8_EEENS_6half_tEfNS_4arch4Sm80ELb0ELb0ELb1ELb1ELb0ELb0ELb0ELb0ELi2ELi2ELi4ELi2ELb1EEENS1_24CollectiveEpilogueBwdGQAISA_fSD_Li256ELb1ELb0EEENS1_19SingleTileSchedulerILb1ELb0ELb0ELi128EEEEEEEEEvNT_6ParamsE --------------------------
	.section	.nv.constant0._ZN7cutlass13device_kernelIN5flash19enable_sm80_to_sm89INS1_16FlashAttnBwdSm80INS1_25CollectiveMainloopBwdSm80ILi2ELi2EN4cute5tupleIJNS5_1CILi64EEENS7_ILi128EEES8_EEENS_6half_tEfNS_4arch4Sm80ELb0ELb0ELb1ELb1ELb0ELb0ELb0ELb0ELi2ELi2ELi4ELi2ELb1EEENS1_24CollectiveEpilogueBwdGQAISA_fSD_Li256ELb1ELb0EEENS1_19SingleTileSchedulerILb1ELb0ELb0ELi128EEEEEEEEEvNT_6ParamsE,"a",@progbits
	.sectionflags	@""
	.align	4
.nv.constant0._ZN7cutlass13device_kernelIN5flash19enable_sm80_to_sm89INS1_16FlashAttnBwdSm80INS1_25CollectiveMainloopBwdSm80ILi2ELi2EN4cute5tupleIJNS5_1CILi64EEENS7_ILi128EEES8_EEENS_6half_tEfNS_4arch4Sm80ELb0ELb0ELb1ELb1ELb0ELb0ELb0ELb0ELi2ELi2ELi4ELi2ELb1EEENS1_24CollectiveEpilogueBwdGQAISA_fSD_Li256ELb1ELb0EEENS1_19SingleTileSchedulerILb1ELb0ELb0ELi128EEEEEEEEEvNT_6ParamsE:
	.zero		1528


//--------------------- .nv.constant0._ZN7cutlass13device_kernelIN5flash19enable_sm80_to_sm89INS1_16FlashAttnBwdSm80INS1_25CollectiveMainloopBwdSm80ILi2ELi2EN4cute5tupleIJNS5_1CILi64EEENS7_ILi128EEES8_EEENS_6half_tEfNS_4arch4Sm80ELb0ELb0ELb1ELb1ELb1ELb0ELb0ELb0ELi2ELi2ELi4ELi2ELb1EEENS1_24CollectiveEpilogueBwdGQAISA_fSD_Li256ELb1ELb1EEENS1_19SingleTileSchedulerILb1ELb0ELb0ELi128EEEEEEEEEvNT_6ParamsE --------------------------
	.section	.nv.constant0._ZN7cutlass13device_kernelIN5flash19enable_sm80_to_sm89INS1_16FlashAttnBwdSm80INS1_25CollectiveMainloopBwdSm80ILi2ELi2EN4cute5tupleIJNS5_1CILi64EEENS7_ILi128EEES8_EEENS_6half_tEfNS_4arch4Sm80ELb0ELb0ELb1ELb1ELb1ELb0ELb0ELb0ELi2ELi2ELi4ELi2ELb1EEENS1_24CollectiveEpilogueBwdGQAISA_fSD_Li256ELb1ELb1EEENS1_19SingleTileSchedulerILb1ELb0ELb0ELi128EEEEEEEEEvNT_6ParamsE,"a",@progbits
	.sectionflags	@""
	.align	4
.nv.constant0._ZN7cutlass13device_kernelIN5flash19enable_sm80_to_sm89INS1_16FlashAttnBwdSm80INS1_25CollectiveMainloopBwdSm80ILi2ELi2EN4cute5tupleIJNS5_1CILi64EEENS7_ILi128EEES8_EEENS_6half_tEfNS_4arch4Sm80ELb0ELb0ELb1ELb1ELb1ELb0ELb0ELb0ELi2ELi2ELi4ELi2ELb1EEENS1_24CollectiveEpilogueBwdGQAISA_fSD_Li256ELb1ELb1EEENS1_19SingleTileSchedulerILb1ELb0ELb0ELi128EEEEEEEEEvNT_6ParamsE:
	.zero		1528


//--------------------- .nv.constant0._ZN7cutlass13device_kernelIN5flash19enable_sm80_to_sm89INS1_16FlashAttnBwdSm80INS1_25CollectiveMainloopBwdSm80ILi2ELi2EN4cute5tupleIJNS5_1CILi64EEENS7_ILi128EEES8_EEENS_6half_tEfNS_4arch4Sm80ELb0ELb1ELb1ELb0ELb0ELb0ELb0ELb0ELi2ELi2ELi4ELi2ELb1EEENS1_21CollectiveEpilogueBwdISA_SB_SD_Li256ELb0ELb0ELi2EEENS1_19SingleTileSchedulerILb0ELb0ELb0ELi128EEEEEEEEEvNT_6ParamsE --------------------------
	.section	.nv.constant0._ZN7cutlass13device_kernelIN5flash19enable_sm80_to_sm89INS1_16FlashAttnBwdSm80INS1_25CollectiveMainloopBwdSm80ILi2ELi2EN4cute5tupleIJNS5_1CILi64EEENS7_ILi128EEES8_EEENS_6half_tEfNS_4arch4Sm80ELb0ELb1ELb1ELb0ELb0ELb0ELb0ELb0ELi2ELi2ELi4ELi2ELb1EEENS1_21CollectiveEpilogueBwdISA_SB_SD_Li256ELb0ELb0ELi2EEENS1_19SingleTileSchedulerILb0ELb0ELb0ELi128EEEEEEEEEvNT_6ParamsE,"a",@progbits
	.sectionflags	@""
	.align	4
.nv.constant0._ZN7cutlass13device_kernelIN5flash19enable_sm80_to_sm89INS1_16FlashAttnBwdSm80INS1_25CollectiveMainloopBwdSm80ILi2ELi2EN4cute5tupleIJNS5_1CILi64EEENS7_ILi128EEES8_EEENS_6half_tEfNS_4arch4Sm80ELb0ELb1ELb1ELb0ELb0ELb0ELb0ELb0ELi2ELi2ELi4ELi2ELb1EEENS1_21CollectiveEpilogueBwdISA_SB_SD_Li256ELb0ELb0ELi2EEENS1_19SingleTileSchedulerILb0ELb0ELb0ELi128EEEEEEEEEvNT_6ParamsE:
	.zero		1520


//--------------------- .nv.constant0._ZN7cutlass13device_kernelIN5flash19enable_sm80_to_sm89INS1_16FlashAttnBwdSm80INS1_25CollectiveMainloopBwdSm80ILi2ELi2EN4cute5tupleIJNS5_1CILi64EEENS7_ILi128EEES8_EEENS_6half_tEfNS_4arch4Sm80ELb0ELb1ELb1ELb0ELb1ELb0ELb0ELb0ELi2ELi2ELi4ELi2ELb1EEENS1_21CollectiveEpilogueBwdISA_SB_SD_Li256ELb0ELb0ELi2EEENS1_19SingleTileSchedulerILb0ELb0ELb0ELi128EEEEEEEEEvNT_6ParamsE --------------------------
	.section	.nv.constant0._ZN7cutlass13device_kernelIN5flash19enable_sm80_to_sm89INS1_16FlashAttnBwdSm80INS1_25CollectiveMainloopBwdSm80ILi2ELi2EN4cute5tupleIJNS5_1CILi64EEENS7_ILi128EEES8_EEENS_6half_tEfNS_4arch4Sm80ELb0ELb1ELb1ELb0ELb1ELb0ELb0ELb0ELi2ELi2ELi4ELi2ELb1EEENS1_21CollectiveEpilogueBwdISA_SB_SD_Li256ELb0ELb0ELi2EEENS1_19SingleTileSchedulerILb0ELb0ELb0ELi128EEEEEEEEEvNT_6ParamsE,"a",@progbits
	.sectionflags	@""
	.align	4
.nv.constant0._ZN7cutlass13device_kernelIN5flash19enable_sm80_to_sm89INS1_16FlashAttnBwdSm80INS1_25CollectiveMainloopBwdSm80ILi2ELi2EN4cute5tupleIJNS5_1CILi64EEENS7_ILi128EEES8_EEENS_6half_tEfNS_4arch4Sm80ELb0ELb1ELb1ELb0ELb1ELb0ELb0ELb0ELi2ELi2ELi4ELi2ELb1EEENS1_21CollectiveEpilogueBwdISA_SB_SD_Li256ELb0ELb0ELi2EEENS1_19SingleTileSchedulerILb0ELb0ELb0ELi128EEEEEEEEEvNT_6ParamsE:
	.zero		1520


//--------------------- .nv.constant0._ZN7cutlass13device_kernelIN5flash19enable_sm80_to_sm89INS1_16FlashAttnBwdSm80INS1_25CollectiveMainloopBwdSm80ILi2ELi2EN4cute5tupleIJNS5_1CILi64EEENS7_ILi128EEES8_EEENS_6half_tEfNS_4arch4Sm80ELb0ELb1ELb1ELb0ELb0ELb0ELb0ELb0ELi2ELi2ELi4ELi2ELb1EEENS1_24CollectiveEpilogueBwdGQAISA_fSD_Li256ELb0ELb0EEENS1_19SingleTileSchedulerILb0ELb0ELb0ELi128EEEEEEEEEvNT_6ParamsE --------------------------
	.section	.nv.constant0._ZN7cutlass13device_kernelIN5flash19enable_sm80_to_sm89INS1_16FlashAttnBwdSm80INS1_25CollectiveMainloopBwdSm80ILi2ELi2EN4cute5tupleIJNS5_1CILi64EEENS7_ILi128EEES8_EEENS_6half_tEfNS_4arch4Sm80ELb0ELb1ELb1ELb0ELb0ELb0ELb0ELb0ELi2ELi2ELi4ELi2ELb1EEENS1_24CollectiveEpilogueBwdGQAISA_fSD_Li256ELb0ELb0EEENS1_19SingleTileSchedulerILb0ELb0ELb0ELi128EEEEEEEEEvNT_6ParamsE,"a",@progbits
	.sectionflags	@""
	.align	4
.nv.constant0._ZN7cutlass13device_kernelIN5flash19enable_sm80_to_sm89INS1_16FlashAttnBwdSm80INS1_25CollectiveMainloopBwdSm80ILi2ELi2EN4cute5tupleIJNS5_1CILi64EEENS7_ILi128EEES8_EEENS_6half_tEfNS_4arch4Sm80ELb0ELb1ELb1ELb0ELb0ELb0ELb0ELb0ELi2ELi2ELi4ELi2ELb1EEENS1_24CollectiveEpilogueBwdGQAISA_fSD_Li256ELb0ELb0EEENS1_19SingleTileSchedulerILb0ELb0ELb0ELi128EEEEEEEEEvNT_6ParamsE:
	.zero		1528


//--------------------- .nv.constant0._ZN7cutlass13device_kernelIN5flash19enable_sm80_to_sm89INS1_16FlashAttnBwdSm80INS1_25CollectiveMainloopBwdSm80ILi2ELi2EN4cute5tupleIJNS5_1CILi64EEENS7_ILi128EEES8_EEENS_6half_tEfNS_4arch4Sm80ELb0ELb1ELb1ELb0ELb1ELb0ELb0ELb0ELi2ELi2ELi4ELi2ELb1EEENS1_24CollectiveEpilogueBwdGQAISA_fSD_Li256ELb0ELb1EEENS1_19SingleTileSchedulerILb0ELb0ELb0ELi128EEEEEEEEEvNT_6ParamsE --------------------------
	.section	.nv.constant0._ZN7cutlass13device_kernelIN5flash19enable_sm80_to_sm89INS1_16FlashAttnBwdSm80INS1_25CollectiveMainloopBwdSm80ILi2ELi2EN4cute5tupleIJNS5_1CILi64EEENS7_ILi128EEES8_EEENS_6half_tEfNS_4arch4Sm80ELb0ELb1ELb1ELb0ELb1ELb0ELb0ELb0ELi2ELi2ELi4ELi2ELb1EEENS1_24CollectiveEpilogueBwdGQAISA_fSD_Li256ELb0ELb1EEENS1_19SingleTileSchedulerILb0ELb0ELb0ELi128EEEEEEEEEvNT_6ParamsE,"a",@progbits
	.sectionflags	@""
	.align	4
.nv.constant0._ZN7cutlass13device_kernelIN5flash19enable_sm80_to_sm89INS1_16FlashAttnBwdSm80INS1_25CollectiveMainloopBwdSm80ILi2ELi2EN4cute5tupleIJNS5_1CILi64EEENS7_ILi128EEES8_EEENS_6half_tEfNS_4arch4Sm80ELb0ELb1ELb1ELb0ELb1ELb0ELb0ELb0ELi2ELi2ELi4ELi2ELb1EEENS1_24CollectiveEpilogueBwdGQAISA_fSD_Li256ELb0ELb1EEENS1_19SingleTileSchedulerILb0ELb0ELb0ELi128EEEEEEEEEvNT_6ParamsE:
	.zero		1528


//--------------------- .nv.constant0._ZN7cutlass13device_kernelIN5flash19enable_sm80_to_sm89INS1_16FlashAttnBwdSm80INS1_25CollectiveMainloopBwdSm80ILi2ELi2EN4cute5tupleIJNS5_1CILi64EEENS7_ILi128EEES8_EEENS_6half_tEfNS_4arch4Sm80ELb0ELb1ELb1ELb1ELb0ELb0ELb0ELb0ELi2ELi2ELi4ELi2ELb1EEENS1_21CollectiveEpilogueBwdISA_SB_SD_Li256ELb1ELb0ELi2EEENS1_19SingleTileSchedulerILb1ELb0ELb0ELi128EEEEEEEEEvNT_6ParamsE --------------------------
	.section	.nv.constant0._ZN7cutlass13device_kernelIN5flash19enable_sm80_to_sm89INS1_16FlashAttnBwdSm80INS1_25CollectiveMainloopBwdSm80ILi2ELi2EN4cute5tupleIJNS5_1CILi64EEENS7_ILi128EEES8_EEENS_6half_tEfNS_4arch4Sm80ELb0ELb1ELb1ELb1ELb0ELb0ELb0ELb0ELi2ELi2ELi4ELi2ELb1EEENS1_21CollectiveEpilogueBwdISA_SB_SD_Li256ELb1ELb0ELi2EEENS1_19SingleTileSchedulerILb1ELb0ELb0ELi128EEEEEEEEEvNT_6ParamsE,"a",@progbits
	.sectionflags	@""
	.align	4
.nv.constant0._ZN7cutlass13device_kernelIN5flash19enable_sm80_to_sm89INS1_16FlashAttnBwdSm80INS1_25CollectiveMainloopBwdSm80ILi2ELi2EN4cute5tupleIJNS5_1CILi64EEENS7_ILi128EEES8_EEENS_6half_tEfNS_4arch4Sm80ELb0ELb1ELb1ELb1ELb0ELb0ELb0ELb0ELi2ELi2ELi4ELi2ELb1EEENS1_21CollectiveEpilogueBwdISA_SB_SD_Li256ELb1ELb0ELi2EEENS1_19SingleTileSchedulerILb1ELb0ELb0ELi128EEEEEEEEEvNT_6ParamsE:
	.zero		1520


//--------------------- .nv.constant0._ZN7cutlass13device_kernelIN5flash19enable_sm80_to_sm89INS1_16FlashAttnBwdSm80INS1_25CollectiveMainloopBwdSm80ILi2ELi2EN4cute5tupleIJNS5_1CILi64EEENS7_ILi128EEES8_EEENS_6half_tEfNS_4arch4Sm80ELb0ELb1ELb1ELb1ELb1ELb0ELb0ELb0ELi2ELi2ELi4ELi2ELb1EEENS1_21CollectiveEpilogueBwdISA_SB_SD_Li256ELb1ELb0ELi2EEENS1_19SingleTileSchedulerILb1ELb0ELb0ELi128EEEEEEEEEvNT_6ParamsE --------------------------
	.section	.nv.constant0._ZN7cutlass13device_kernelIN5flash19enable_sm80_to_sm89INS1_16FlashAttnBwdSm80INS1_25CollectiveMainloopBwdSm80ILi2ELi2EN4cute5tupleIJNS5_1CILi64EEENS7_ILi128EEES8_EEENS_6half_tEfNS_4arch4Sm80ELb0ELb1ELb1ELb1ELb1ELb0ELb0ELb0ELi2ELi2ELi4ELi2ELb1EEENS1_21CollectiveEpilogueBwdISA_SB_SD_Li256ELb1ELb0ELi2EEENS1_19SingleTileSchedulerILb1ELb0ELb0ELi128EEEEEEEEEvNT_6ParamsE,"a",@progbits
	.sectionflags	@""
	.align	4
.nv.constant0._ZN7cutlass13device_kernelIN5flash19enable_sm80_to_sm89INS1_16FlashAttnBwdSm80INS1_25CollectiveMainloopBwdSm80ILi2ELi2EN4cute5tupleIJNS5_1CILi64EEENS7_ILi128EEES8_EEENS_6half_tEfNS_4arch4Sm80ELb0ELb1ELb1ELb1ELb1ELb0ELb0ELb0ELi2ELi2ELi4ELi2ELb1EEENS1_21CollectiveEpilogueBwdISA_SB_SD_Li256ELb1ELb0ELi2EEENS1_19SingleTileSchedulerILb1ELb0ELb0ELi128EEEEEEEEEvNT_6ParamsE:
	.zero		1520


//--------------------- .nv.constant0._ZN7cutlass13device_kernelIN5flash19enable_sm80_to_sm89INS1_16FlashAttnBwdSm80INS1_25CollectiveMainloopBwdSm80ILi2ELi2EN4cute5tupleIJNS5_1CILi64EEENS7_ILi128EEES8_EEENS_6half_tEfNS_4arch4Sm80ELb0ELb1ELb1ELb1ELb0ELb0ELb0ELb0ELi2ELi2ELi4ELi2ELb1EEENS1_24CollectiveEpilogueBwdGQAISA_fSD_Li256ELb1ELb0EEENS1_19SingleTileSchedulerILb1ELb0ELb0ELi128EEEEEEEEEvNT_6ParamsE --------------------------
	.section	.nv.constant0._ZN7cutlass13device_kernelIN5flash19enable_sm80_to_sm89INS1_16FlashAttnBwdSm80INS1_25CollectiveMainloopBwdSm80ILi2ELi2EN4cute5tupleIJNS5_1CILi64EEENS7_ILi128EEES8_EEENS_6half_tEfNS_4arch4Sm80ELb0ELb1ELb1ELb1ELb0ELb0ELb0ELb0ELi2ELi2ELi4ELi2ELb1EEENS1_24CollectiveEpilogueBwdGQAISA_fSD_Li256ELb1ELb0EEENS1_19SingleTileSchedulerILb1ELb0ELb0ELi128EEEEEEEEEvNT_6ParamsE,"a",@progbits
	.sectionflags	@""
	.align	4
.nv.constant0._ZN7cutlass13device_kernelIN5flash19enable_sm80_to_sm89INS1_16FlashAttnBwdSm80INS1_25CollectiveMainloopBwdSm80ILi2ELi2EN4cute5tupleIJNS5_1CILi64EEENS7_ILi128EEES8_EEENS_6half_tEfNS_4arch4Sm80ELb0ELb1ELb1ELb1ELb0ELb0ELb0ELb0ELi2ELi2ELi4ELi2ELb1EEENS1_24CollectiveEpilogueBwdGQAISA_fSD_Li256ELb1ELb0EEENS1_19SingleTileSchedulerILb1ELb0ELb0ELi128EEEEEEEEEvNT_6ParamsE:
	.zero		1528


//--------------------- .nv.constant0._ZN7cutlass13device_kernelIN5flash19enable_sm80_to_sm89INS1_16FlashAttnBwdSm80INS1_25CollectiveMainloopBwdSm80ILi2ELi2EN4cute5tupleIJNS5_1CILi64EEENS7_ILi128EEES8_EEENS_6half_tEfNS_4arch4Sm80ELb0ELb1ELb1ELb1ELb1ELb0ELb0ELb0ELi2ELi2ELi4ELi2ELb1EEENS1_24CollectiveEpilogueBwdGQAISA_fSD_Li256ELb1ELb1EEENS1_19SingleTileSchedulerILb1ELb0ELb0ELi128EEEEEEEEEvNT_6ParamsE --------------------------
	.section	.nv.constant0._ZN7cutlass13device_kernelIN5flash19enable_sm80_to_sm89INS1_16FlashAttnBwdSm80INS1_25CollectiveMainloopBwdSm80ILi2ELi2EN4cute5tupleIJNS5_1CILi64EEENS7_ILi128EEES8_EEENS_6half_tEfNS_4arch4Sm80ELb0ELb1ELb1ELb1ELb1ELb0ELb0ELb0ELi2ELi2ELi4ELi2ELb1EEENS1_24CollectiveEpilogueBwdGQAISA_fSD_Li256ELb1ELb1EEENS1_19SingleTileSchedulerILb1ELb0ELb0ELi128EEEEEEEEEvNT_6ParamsE,"a",@progbits
	.sectionflags	@""
	.align	4
.nv.constant0._ZN7cutlass13device_kernelIN5flash19enable_sm80_to_sm89INS1_16FlashAttnBwdSm80INS1_25CollectiveMainloopBwdSm80ILi2ELi2EN4cute5tupleIJNS5_1CILi64EEENS7_ILi128EEES8_EEENS_6half_tEfNS_4arch4Sm80ELb0ELb1ELb1ELb1ELb1ELb0ELb0ELb0ELi2ELi2ELi4ELi2ELb1EEENS1_24CollectiveEpilogueBwdGQAISA_fSD_Li256ELb1ELb1EEENS1_19SingleTileSchedulerILb1ELb0ELb0ELi128EEEEEEEEEvNT_6ParamsE:
	.zero		1528


//--------------------- .nv.constant0._ZN7cutlass13device_kernelIN5flash19enable_sm80_to_sm89INS1_16FlashAttnBwdSm80INS1_25CollectiveMainloopBwdSm80ILi2ELi2EN4cute5tupleIJNS5_1CILi64EEENS7_ILi128EEES8_EEENS_6half_tEfNS_4arch4Sm80ELb1ELb0ELb1ELb0ELb0ELb0ELb0ELb0ELi2ELi2ELi4ELi2ELb1EEENS1_21CollectiveEpilogueBwdISA_SB_SD_Li256ELb0ELb0ELi2EEENS1_25SingleTileBwdLPTSchedulerILb0ELi128ELb0EEEEEEEEEvNT_6ParamsE --------------------------
	.section	.nv.constant0._ZN7cutlass13device_kernelIN5flash19enable_sm80_to_sm89INS1_16FlashAttnBwdSm80INS1_25CollectiveMainloopBwdSm80ILi2ELi2EN4cute5tupleIJNS5_1CILi64EEENS7_ILi128EEES8_EEENS_6half_tEfNS_4arch4Sm80ELb1ELb0ELb1ELb0ELb0ELb0ELb0ELb0ELi2ELi2ELi4ELi2ELb1EEENS1_21CollectiveEpilogueBwdISA_SB_SD_Li256ELb0ELb0ELi2EEENS1_25SingleTileBwdLPTSchedulerILb0ELi128ELb0EEEEEEEEEvNT_6ParamsE,"a",@progbits
	.sectionflags	@""
	.align	4
.nv.constant0._ZN7cutlass13device_kernelIN5flash19enable_sm80_to_sm89INS1_16FlashAttnBwdSm80INS1_25CollectiveMainloopBwdSm80ILi2ELi2EN4cute5tupleIJNS5_1CILi64EEENS7_ILi128EEES8_EEENS_6half_tEfNS_4arch4Sm80ELb1ELb0ELb1ELb0ELb0ELb0ELb0ELb0ELi2ELi2ELi4ELi2ELb1EEENS1_21CollectiveEpilogueBwdISA_SB_SD_Li256ELb0ELb0ELi2EEENS1_25SingleTileBwdLPTSchedulerILb0ELi128ELb0EEEEEEEEEvNT_6ParamsE:
	.zero		1544


//--------------------- .nv.constant0._ZN7cutlass13device_kernelIN5flash19enable_sm80_to_sm89INS1_16FlashAttnBwdSm80INS1_25CollectiveMainloopBwdSm80ILi2ELi2EN4cute5tupleIJNS5_1CILi64EEENS7_ILi128EEES8_EEENS_6half_tEfNS_4arch4Sm80ELb1ELb0ELb1ELb0ELb1ELb0ELb0ELb0ELi2ELi2ELi4ELi2ELb1EEENS1_21CollectiveEpilogueBwdISA_SB_SD_Li256ELb0ELb0ELi2EEENS1_25SingleTileBwdLPTSchedulerILb0ELi128ELb1EEEEEEEEEvNT_6ParamsE --------------------------
	.section	.nv.constant0._ZN7cutlass13device_kernelIN5flash19enable_sm80_to_sm89INS1_16FlashAttnBwdSm80INS1_25CollectiveMainloopBwdSm80ILi2ELi2EN4cute5tupleIJNS5_1CILi64EEENS7_ILi128EEES8_EEENS_6half_tEfNS_4arch4Sm80ELb1ELb0ELb1ELb0ELb1ELb0ELb0ELb0ELi2ELi2ELi4ELi2ELb1EEENS1_21CollectiveEpilogueBwdISA_SB_SD_Li256ELb0ELb0ELi2EEENS1_25SingleTileBwdLPTSchedulerILb0ELi128ELb1EEEEEEEEEvNT_6ParamsE,"a",@progbits
	.sectionflags	@""
	.align	4
.nv.constant0._ZN7cutlass13device_kernelIN5flash19enable_sm80_to_sm89INS1_16FlashAttnBwdSm80INS1_25CollectiveMainloopBwdSm80ILi2ELi2EN4cute5tupleIJNS5_1CILi64EEENS7_ILi128EEES8_EEENS_6half_tEfNS_4arch4Sm80ELb1ELb0ELb1ELb0ELb1ELb0ELb0ELb0ELi2ELi2ELi4ELi2ELb1EEENS1_21CollectiveEpilogueBwdISA_SB_SD_Li256ELb0ELb0ELi2EEENS1_25SingleTileBwdLPTSchedulerILb0ELi128ELb1EEEEEEEEEvNT_6ParamsE:
	.zero		1544


//--------------------- .nv.constant0._ZN7cutlass13device_kernelIN5flash19enable_sm80_to_sm89INS1_16FlashAttnBwdSm80INS1_25CollectiveMainloopBwdSm80ILi2ELi2EN4cute5tupleIJNS5_1CILi64EEENS7_ILi128EEES8_EEENS_6half_tEfNS_4arch4Sm80ELb1ELb0ELb1ELb0ELb0ELb0ELb0ELb0ELi2ELi2ELi4ELi2ELb1EEENS1_24CollectiveEpilogueBwdGQAISA_fSD_Li256ELb0ELb0EEENS1_25SingleTileBwdLPTSchedulerILb0ELi128ELb0EEEEEEEEEvNT_6ParamsE --------------------------
	.section	.nv.constant0._ZN7cutlass13device_kernelIN5flash19enable_sm80_to_sm89INS1_16FlashAttnBwdSm80INS1_25CollectiveMainloopBwdSm80ILi2ELi2EN4cute5tupleIJNS5_1CILi64EEENS7_ILi128EEES8_EEENS_6half_tEfNS_4arch4Sm80ELb1ELb0ELb1ELb0ELb0ELb0ELb0ELb0ELi2ELi2ELi4ELi2ELb1EEENS1_24CollectiveEpilogueBwdGQAISA_fSD_Li256ELb0ELb0EEENS1_25SingleTileBwdLPTSchedulerILb0ELi128ELb0EEEEEEEEEvNT_6ParamsE,"a",@progbits
	.sectionflags	@""
	.align	4
.nv.constant0._ZN7cutlass13device_kernelIN5flash19enable_sm80_to_sm89INS1_16FlashAttnBwdSm80INS1_25CollectiveMainloopBwdSm80ILi2ELi2EN4cute5tupleIJNS5_1CILi64EEENS7_ILi128EEES8_EEENS_6half_tEfNS_4arch4Sm80ELb1ELb0ELb1ELb0ELb0ELb0ELb0ELb0ELi2ELi2ELi4ELi2ELb1EEENS1_24CollectiveEpilogueBwdGQAISA_fSD_Li256ELb0ELb0EEENS1_25SingleTileBwdLPTSchedulerILb0ELi128ELb0EEEEEEEEEvNT_6ParamsE:
	.zero		1552


//--------------------- .nv.constant0._ZN7cutlass13device_kernelIN5flash19enable_sm80_to_sm89INS1_16FlashAttnBwdSm80INS1_25CollectiveMainloopBwdSm80ILi2ELi2EN4cute5tupleIJNS5_1CILi64EEENS7_ILi128EEES8_EEENS_6half_tEfNS_4arch4Sm80ELb1ELb0ELb1ELb0ELb1ELb0ELb0ELb0ELi2ELi2ELi4ELi2ELb1EEENS1_24CollectiveEpilogueBwdGQAISA_fSD_Li256ELb0ELb1EEENS1_25SingleTileBwdLPTSchedulerILb0ELi128ELb1EEEEEEEEEvNT_6ParamsE --------------------------
	.section	.nv.constant0._ZN7cutlass13device_kernelIN5flash19enable_sm80_to_sm89INS1_16FlashAttnBwdSm80INS1_25CollectiveMainloopBwdSm80ILi2ELi2EN4cute5tupleIJNS5_1CILi64EEENS7_ILi128EEES8_EEENS_6half_tEfNS_4arch4Sm80ELb1ELb0ELb1ELb0ELb1ELb0ELb0ELb0ELi2ELi2ELi4ELi2ELb1EEENS1_24CollectiveEpilogueBwdGQAISA_fSD_Li256ELb0ELb1EEENS1_25SingleTileBwdLPTSchedulerILb0ELi128ELb1EEEEEEEEEvNT_6ParamsE,"a",@progbits
	.sectionflags	@""
	.align	4
.nv.constant0._ZN7cutlass13device_kernelIN5flash19enable_sm80_to_sm89INS1_16FlashAttnBwdSm80INS1_25CollectiveMainloopBwdSm80ILi2ELi2EN4cute5tupleIJNS5_1CILi64EEENS7_ILi128EEES8_EEENS_6half_tEfNS_4arch4Sm80ELb1ELb0ELb1ELb0ELb1ELb0ELb0ELb0ELi2ELi2ELi4ELi2ELb1EEENS1_24CollectiveEpilogueBwdGQAISA_fSD_Li256ELb0ELb1EEENS1_25SingleTileBwdLPTSchedulerILb0ELi128ELb1EEEEEEEEEvNT_6ParamsE:
	.zero		1552


//--------------------- .nv.constant0._ZN7cutlass13device_kernelIN5flash22FlashAttnBwdPreprocessIN4cute5tupleIJNS3_1CILi64EEES6_EEENS_6half_tEfNS_4arch4Sm80ELb1ELb0EEEEEvNT_6ParamsE --------------------------
	.section	.nv.constant0._ZN7cutlass13device_kernelIN5flash22FlashAttnBwdPreprocessIN4cute5tupleIJNS3_1CILi64EEES6_EEENS_6half_tEfNS_4arch4Sm80ELb1ELb0EEEEEvNT_6ParamsE,"a",@progbits
	.sectionflags	@""
	.align	4
.nv.constant0._ZN7cutlass13device_kernelIN5flash22FlashAttnBwdPreprocessIN4cute5tupleIJNS3_1CILi64EEES6_EEENS_6half_tEfNS_4arch4Sm80ELb1ELb0EEEEEvNT_6ParamsE:
	.zero		1136


//--------------------- .nv.constant0._ZN7cutlass13device_kernelIN5flash19enable_sm80_to_sm89INS1_16FlashAttnBwdSm80INS1_25CollectiveMainloopBwdSm80ILi2ELi2EN4cute5tupleIJNS5_1CILi64EEENS7_ILi128EEES8_EEENS_6half_tEfNS_4arch4Sm80ELb1ELb0ELb1ELb1ELb0ELb0ELb0ELb0ELi2ELi2ELi4ELi2ELb1EEENS1_21CollectiveEpilogueBwdISA_SB_SD_Li256ELb1ELb0ELi2EEENS1_25SingleTileBwdLPTSchedulerILb1ELi128ELb0EEEEEEEEEvNT_6ParamsE --------------------------
	.section	.nv.constant0._ZN7cutlass13device_kernelIN5flash19enable_sm80_to_sm89INS1_16FlashAttnBwdSm80INS1_25CollectiveMainloopBwdSm80ILi2ELi2EN4cute5tupleIJNS5_1CILi64EEENS7_ILi128EEES8_EEENS_6half_tEfNS_4arch4Sm80ELb1ELb0ELb1ELb1ELb0ELb0ELb0ELb0ELi2ELi2ELi4ELi2ELb1EEENS1_21CollectiveEpilogueBwdISA_SB_SD_Li256ELb1ELb0ELi2EEENS1_25SingleTileBwdLPTSchedulerILb1ELi128ELb0EEEEEEEEEvNT_6ParamsE,"a",@progbits
	.sectionflags	@""
	.align	4
.nv.constant0._ZN7cutlass13device_kernelIN5flash19enable_sm80_to_sm89INS1_16FlashAttnBwdSm80INS1_25CollectiveMainloopBwdSm80ILi2ELi2EN4cute5tupleIJNS5_1CILi64EEENS7_ILi128EEES8_EEENS_6half_tEfNS_4arch4Sm80ELb1ELb0ELb1ELb1ELb0ELb0ELb0ELb0ELi2ELi2ELi4ELi2ELb1EEENS1_21CollectiveEpilogueBwdISA_SB_SD_Li256ELb1ELb0ELi2EEENS1_25SingleTileBwdLPTSchedulerILb1ELi128ELb0EEEEEEEEEvNT_6ParamsE:
	.zero		1544


//--------------------- .nv.constant0._ZN7cutlass13device_kernelIN5flash19enable_sm80_to_sm89INS1_16FlashAttnBwdSm80INS1_25CollectiveMainloopBwdSm80ILi2ELi2EN4cute5tupleIJNS5_1CILi64EEENS7_ILi128EEES8_EEENS_6half_tEfNS_4arch4Sm80ELb1ELb0ELb1ELb1ELb1ELb0ELb0ELb0ELi2ELi2ELi4ELi2ELb1EEENS1_21CollectiveEpilogueBwdISA_SB_SD_Li256ELb1ELb0ELi2EEENS1_25SingleTileBwdLPTSchedulerILb1ELi128ELb1EEEEEEEEEvNT_6ParamsE --------------------------
	.section	.nv.constant0._ZN7cutlass13device_kernelIN5flash19enable_sm80_to_sm89INS1_16FlashAttnBwdSm80INS1_25CollectiveMainloopBwdSm80ILi2ELi2EN4cute5tupleIJNS5_1CILi64EEENS7_ILi128EEES8_EEENS_6half_tEfNS_4arch4Sm80ELb1ELb0ELb1ELb1ELb1ELb0ELb0ELb0ELi2ELi2ELi4ELi2ELb1EEENS1_21CollectiveEpilogueBwdISA_SB_SD_Li256ELb1ELb0ELi2EEENS1_25SingleTileBwdLPTSchedulerILb1ELi128ELb1EEEEEEEEEvNT_6ParamsE,"a",@progbits
	.sectionflags	@""
	.align	4
.nv.constant0._ZN7cutlass13device_kernelIN5flash19enable_sm80_to_sm89INS1_16FlashAttnBwdSm80INS1_25CollectiveMainloopBwdSm80ILi2ELi2EN4cute5tupleIJNS5_1CILi64EEENS7_ILi128EEES8_EEENS_6half_tEfNS_4arch4Sm80ELb1ELb0ELb1ELb1ELb1ELb0ELb0ELb0ELi2ELi2ELi4ELi2ELb1EEENS1_21CollectiveEpilogueBwdISA_SB_SD_Li256ELb1ELb0ELi2EEENS1_25SingleTileBwdLPTSchedulerILb1ELi128ELb1EEEEEEEEEvNT_6ParamsE:
	.zero		1544


//--------------------- .nv.constant0._ZN7cutlass13device_kernelIN5flash19enable_sm80_to_sm89INS1_16FlashAttnBwdSm80INS1_25CollectiveMainloopBwdSm80ILi2ELi2EN4cute5tupleIJNS5_1CILi64EEENS7_ILi128EEES8_EEENS_6half_tEfNS_4arch4Sm80ELb1ELb0ELb1ELb1ELb0ELb0ELb0ELb0ELi2ELi2ELi4ELi2ELb1EEENS1_24CollectiveEpilogueBwdGQAISA_fSD_Li256ELb1ELb0EEENS1_25SingleTileBwdLPTSchedulerILb1ELi128ELb0EEEEEEEEEvNT_6ParamsE --------------------------
	.section	.nv.constant0._ZN7cutlass13device_kernelIN5flash19enable_sm80_to_sm89INS1_16FlashAttnBwdSm80INS1_25CollectiveMainloopBwdSm80ILi2ELi2EN4cute5tupleIJNS5_1CILi64EEENS7_ILi128EEES8_EEENS_6half_tEfNS_4arch4Sm80ELb1ELb0ELb1ELb1ELb0ELb0ELb0ELb0ELi2ELi2ELi4ELi2ELb1EEENS1_24CollectiveEpilogueBwdGQAISA_fSD_Li256ELb1ELb0EEENS1_25SingleTileBwdLPTSchedulerILb1ELi128ELb0EEEEEEEEEvNT_6ParamsE,"a",@progbits
	.sectionflags	@""
	.align	4
.nv.constant0._ZN7cutlass13device_kernelIN5flash19enable_sm80_to_sm89INS1_16FlashAttnBwdSm80INS1_25CollectiveMainloopBwdSm80ILi2ELi2EN4cute5tupleIJNS5_1CILi64EEENS7_ILi128EEES8_EEENS_6half_tEfNS_4arch4Sm80ELb1ELb0ELb1ELb1ELb0ELb0ELb0ELb0ELi2ELi2ELi4ELi2ELb1EEENS1_24CollectiveEpilogueBwdGQAISA_fSD_Li256ELb1ELb0EEENS1_25SingleTileBwdLPTSchedulerILb1ELi128ELb0EEEEEEEEEvNT_6ParamsE:
	.zero		1552


//--------------------- .nv.constant0._ZN7cutlass13device_kernelIN5flash32FlashAttnBwdPostprocessConvertdQIN4cute5tupleIJNS3_1CILi64EEES6_EEENS_6half_tEfNS_4arch4Sm80ELi256ENS3_8TiledMMAINS3_8MMA_AtomIJNS3_28SM80_16x8x16_F32F16F16F32_TNEEEENS3_6LayoutINS4_IJNS5_ILi2EEENS5_ILi4EEENS5_ILi1EEEEEENS4_IJSI_SG_NS5_ILi0EEEEEEEENS4_IJNS5_ILi32EEES6_NS5_ILi16EEEEEEEELb0EEEEEvNT_6ParamsE --------------------------
	.section	.nv.constant0._ZN7cutlass13device_kernelIN5flash32FlashAttnBwdPostprocessConvertdQIN4cute5tupleIJNS3_1CILi64EEES6_EEENS_6half_tEfNS_4arch4Sm80ELi256ENS3_8TiledMMAINS3_8MMA_AtomIJNS3_28SM80_16x8x16_F32F16F16F32_TNEEEENS3_6LayoutINS4_IJNS5_ILi2EEENS5_ILi4EEENS5_ILi1EEEEEENS4_IJSI_SG_NS5_ILi0EEEEEEEENS4_IJNS5_ILi32EEES6_NS5_ILi16EEEEEEEELb0EEEEEvNT_6ParamsE,"a",@progbits
	.sectionflags	@""
	.align	4
.nv.constant0._ZN7cutlass13device_kernelIN5flash32FlashAttnBwdPostprocessConvertdQIN4cute5tupleIJNS3_1CILi64EEES6_EEENS_6half_tEfNS_4arch4Sm80ELi256ENS3_8TiledMMAINS3_8MMA_AtomIJNS3_28SM80_16x8x16_F32F16F16F32_TNEEEENS3_6LayoutINS4_IJNS5_ILi2EEENS5_ILi4EEENS5_ILi1EEEEEENS4_IJSI_SG_NS5_ILi0EEEEEEEENS4_IJNS5_ILi32EEES6_NS5_ILi16EEEEEEEELb0EEEEEvNT_6ParamsE:
	.zero		1008


//--------------------- .nv.constant0._ZN7cutlass13device_kernelIN5flash19enable_sm80_to_sm89INS1_16FlashAttnBwdSm80INS1_25CollectiveMainloopBwdSm80ILi2ELi2EN4cute5tupleIJNS5_1CILi64EEENS7_ILi128EEES8_EEENS_6half_tEfNS_4arch4Sm80ELb1ELb0ELb1ELb1ELb1ELb0ELb0ELb0ELi2ELi2ELi4ELi2ELb1EEENS1_24CollectiveEpilogueBwdGQAISA_fSD_Li256ELb1ELb1EEENS1_25SingleTileBwdLPTSchedulerILb1ELi128ELb1EEEEEEEEEvNT_6ParamsE --------------------------
	.section	.nv.constant0._ZN7cutlass13device_kernelIN5flash19enable_sm80_to_sm89INS1_16FlashAttnBwdSm80INS1_25CollectiveMainloopBwdSm80ILi2ELi2EN4cute5tupleIJNS5_1CILi64EEENS7_ILi128EEES8_EEENS_6half_tEfNS_4arch4Sm80ELb1ELb0ELb1ELb1ELb1ELb0ELb0ELb0ELi2ELi2ELi4ELi2ELb1EEENS1_24CollectiveEpilogueBwdGQAISA_fSD_Li256ELb1ELb1EEENS1_25SingleTileBwdLPTSchedulerILb1ELi128ELb1EEEEEEEEEvNT_6ParamsE,"a",@progbits
	.sectionflags	@""
	.align	4
.nv.constant0._ZN7cutlass13device_kernelIN5flash19enable_sm80_to_sm89INS1_16FlashAttnBwdSm80INS1_25CollectiveMainloopBwdSm80ILi2ELi2EN4cute5tupleIJNS5_1CILi64EEENS7_ILi128EEES8_EEENS_6half_tEfNS_4arch4Sm80ELb1ELb0ELb1ELb1ELb1ELb0ELb0ELb0ELi2ELi2ELi4ELi2ELb1EEENS1_24CollectiveEpilogueBwdGQAISA_fSD_Li256ELb1ELb1EEENS1_25SingleTileBwdLPTSchedulerILb1ELi128ELb1EEEEEEEEEvNT_6ParamsE:
	.zero		1552


//--------------------- .nv.constant0._ZN7cutlass13device_kernelIN5flash22FlashAttnBwdPreprocessIN4cute5tupleIJNS3_1CILi64EEES6_EEENS_6half_tEfNS_4arch4Sm80ELb1ELb1EEEEEvNT_6ParamsE --------------------------
	.section	.nv.constant0._ZN7cutlass13device_kernelIN5flash22FlashAttnBwdPreprocessIN4cute5tupleIJNS3_1CILi64EEES6_EEENS_6half_tEfNS_4arch4Sm80ELb1ELb1EEEEEvNT_6ParamsE,"a",@progbits
	.sectionflags	@""
	.align	4
.nv.constant0._ZN7cutlass13device_kernelIN5flash22FlashAttnBwdPreprocessIN4cute5tupleIJNS3_1CILi64EEES6_EEENS_6half_tEfNS_4arch4Sm80ELb1ELb1EEEEEvNT_6ParamsE:
	.zero		1136


//--------------------- .nv.constant0._ZN7cutlass13device_kernelIN5flash19enable_sm80_to_sm89INS1_16FlashAttnBwdSm80INS1_25CollectiveMainloopBwdSm80ILi2ELi2EN4cute5tupleIJNS5_1CILi128EEES8_NS7_ILi64EEEEEENS_6half_tEfNS_4arch4Sm80ELb0ELb0ELb1ELb0ELb0ELb0ELb0ELb0ELi2ELi4ELi4ELi4ELb0EEENS1_21CollectiveEpilogueBwdISA_SB_SD_Li256ELb0ELb0ELi2EEENS1_19SingleTileSchedulerILb0ELb0ELb0ELi128EEEEEEEEEvNT_6ParamsE --------------------------
	.section	.nv.constant0._ZN7cutlass13device_kernelIN5flash19enable_sm80_to_sm89INS1_16FlashAttnBwdSm80INS1_25CollectiveMainloopBwdSm80ILi2ELi2EN4cute5tupleIJNS5_1CILi128EEES8_NS7_ILi64EEEEEENS_6half_tEfNS_4arch4Sm80ELb0ELb0ELb1ELb0ELb0ELb0ELb0ELb0ELi2ELi4ELi4ELi4ELb0EEENS1_21CollectiveEpilogueBwdISA_SB_SD_Li256ELb0ELb0ELi2EEENS1_19SingleTileSchedulerILb0ELb0ELb0ELi128EEEEEEEEEvNT_6ParamsE,"a",@progbits
	.sectionflags	@""
	.align	4
.nv.constant0._ZN7cutlass13device_kernelIN5flash19enable_sm80_to_sm89INS1_16FlashAttnBwdSm80INS1_25CollectiveMainloopBwdSm80ILi2ELi2EN4cute5tupleIJNS5_1CILi128EEES8_NS7_ILi64EEEEEENS_6half_tEfNS_4arch4Sm80ELb0ELb0ELb1ELb0ELb0ELb0ELb0ELb0ELi2ELi4ELi4ELi4ELb0EEENS1_21CollectiveEpilogueBwdISA_SB_SD_Li256ELb0ELb0ELi2EEENS1_19SingleTileSchedulerILb0ELb0ELb0ELi128EEEEEEEEEvNT_6ParamsE:
	.zero		1520


//--------------------- .nv.constant0._ZN7cutlass13device_kernelIN5flash19enable_sm80_to_sm89INS1_16FlashAttnBwdSm80INS1_25CollectiveMainloopBwdSm80ILi2ELi2EN4cute5tupleIJNS5_1CILi128EEES8_NS7_ILi64EEEEEENS_6half_tEfNS_4arch4Sm80ELb0ELb0ELb1ELb0ELb1ELb0ELb0ELb0ELi2ELi4ELi4ELi4ELb0EEENS1_21CollectiveEpilogueBwdISA_SB_SD_Li256ELb0ELb0ELi2EEENS1_19SingleTileSchedulerILb0ELb0ELb0ELi128EEEEEEEEEvNT_6ParamsE --------------------------
	.section	.nv.constant0._ZN7cutlass13device_kernelIN5flash19enable_sm80_to_sm89INS1_16FlashAttnBwdSm80INS1_25CollectiveMainloopBwdSm80ILi2ELi2EN4cute5tupleIJNS5_1CILi128EEES8_NS7_ILi64EEEEEENS_6half_tEfNS_4arch4Sm80ELb0ELb0ELb1ELb0ELb1ELb0ELb0ELb0ELi2ELi4ELi4ELi4ELb0EEENS1_21CollectiveEpilogueBwdISA_SB_SD_Li256ELb0ELb0ELi2EEENS1_19SingleTileSchedulerILb0ELb0ELb0ELi128EEEEEEEEEvNT_6ParamsE,"a",@progbits
	.sectionflags	@""
	.align	4
.nv.constant0._ZN7cutlass13device_kernelIN5flash19enable_sm80_to_sm89INS1_16FlashAttnBwdSm80INS1_25CollectiveMainloopBwdSm80ILi2ELi2EN4cute5tupleIJNS5_1CILi128EEES8_NS7_ILi64EEEEEENS_6half_tEfNS_4arch4Sm80ELb0ELb0ELb1ELb0ELb1ELb0ELb0ELb0ELi2ELi4ELi4ELi4ELb0EEENS1_21CollectiveEpilogueBwdISA_SB_SD_Li256ELb0ELb0ELi2EEENS1_19SingleTileSchedulerILb0ELb0ELb0ELi128EEEEEEEEEvNT_6ParamsE:
	.zero		1520


//--------------------- .nv.constant0._ZN7cutlass13device_kernelIN5flash19enable_sm80_to_sm89INS1_16FlashAttnBwdSm80INS1_25CollectiveMainloopBwdSm80ILi2ELi2EN4cute5tupleIJNS5_1CILi128EEES8_NS7_ILi64EEEEEENS_6half_tEfNS_4arch4Sm80ELb0ELb0ELb1ELb0ELb0ELb0ELb0ELb0ELi2ELi4ELi4ELi4ELb0EEENS1_24CollectiveEpilogueBwdGQAISA_fSD_Li256ELb0ELb0EEENS1_19SingleTileSchedulerILb0ELb0ELb0ELi128EEEEEEEEEvNT_6ParamsE --------------------------
	.section	.nv.constant0._ZN7cutlass13device_kernelIN5flash19enable_sm80_to_sm89INS1_16FlashAttnBwdSm80INS1_25CollectiveMainloopBwdSm80ILi2ELi2EN4cute5tupleIJNS5_1CILi128EEES8_NS7_ILi64EEEEEENS_6half_tEfNS_4arch4Sm80ELb0ELb0ELb1ELb0ELb0ELb0ELb0ELb0ELi2ELi4ELi4ELi4ELb0EEENS1_24CollectiveEpilogueBwdGQAISA_fSD_Li256ELb0ELb0EEENS1_19SingleTileSchedulerILb0ELb0ELb0ELi128EEEEEEEEEvNT_6ParamsE,"a",@progbits
	.sectionflags	@""
	.align	4
.nv.constant0._ZN7cutlass13device_kernelIN5flash19enable_sm80_to_sm89INS1_16FlashAttnBwdSm80INS1_25CollectiveMainloopBwdSm80ILi2ELi2EN4cute5tupleIJNS5_1CILi128EEES8_NS7_ILi64EEEEEENS_6half_tEfNS_4arch4Sm80ELb0ELb0ELb1ELb0ELb0ELb0ELb0ELb0ELi2ELi4ELi4ELi4ELb0EEENS1_24CollectiveEpilogueBwdGQAISA_fSD_Li256ELb0ELb0EEENS1_19SingleTileSchedulerILb0ELb0ELb0ELi128EEEEEEEEEvNT_6ParamsE:
	.zero		1528


//--------------------- .nv.constant0._ZN7cutlass13device_kernelIN5flash19enable_sm80_to_sm89INS1_16FlashAttnBwdSm80INS1_25CollectiveMainloopBwdSm80ILi2ELi2EN4cute5tupleIJNS5_1CILi128EEES8_NS7_ILi64EEEEEENS_6half_tEfNS_4arch4Sm80ELb0ELb0ELb1ELb0ELb1ELb0ELb0ELb0ELi2ELi4ELi4ELi4ELb0EEENS1_24CollectiveEpilogueBwdGQAISA_fSD_Li256ELb0ELb1EEENS1_19SingleTileSchedulerILb0ELb0ELb0ELi128EEEEEEEEEvNT_6ParamsE --------------------------
	.section	.nv.constant0._ZN7cutlass13device_kernelIN5flash19enable_sm80_to_sm89INS1_16FlashAttnBwdSm80INS1_25CollectiveMainloopBwdSm80ILi2ELi2EN4cute5tupleIJNS5_1CILi128EEES8_NS7_ILi64EEEEEENS_6half_tEfNS_4arch4Sm80ELb0ELb0ELb1ELb0ELb1ELb0ELb0ELb0ELi2ELi4ELi4ELi4ELb0EEENS1_24CollectiveEpilogueBwdGQAISA_fSD_Li256ELb0ELb1EEENS1_19SingleTileSchedulerILb0ELb0ELb0ELi128EEEEEEEEEvNT_6ParamsE,"a",@progbits
	.sectionflags	@""
	.align	4
.nv.constant0._ZN7cutlass13device_kernelIN5flash19enable_sm80_to_sm89INS1_16FlashAttnBwdSm80INS1_25CollectiveMainloopBwdSm80ILi2ELi2EN4cute5tupleIJNS5_1CILi128EEES8_NS7_ILi64EEEEEENS_6half_tEfNS_4arch4Sm80ELb0ELb0ELb1ELb0ELb1ELb0ELb0ELb0ELi2ELi4ELi4ELi4ELb0EEENS1_24CollectiveEpilogueBwdGQAISA_fSD_Li256ELb0ELb1EEENS1_19SingleTileSchedulerILb0ELb0ELb0ELi128EEEEEEEEEvNT_6ParamsE:
	.zero		1528


//--------------------- .nv.constant0._ZN7cutlass13device_kernelIN5flash19enable_sm80_to_sm89INS1_16FlashAttnBwdSm80INS1_25CollectiveMainloopBwdSm80ILi2ELi2EN4cute5tupleIJNS5_1CILi128EEES8_NS7_ILi64EEEEEENS_6half_tEfNS_4arch4Sm80ELb0ELb0ELb1ELb1ELb0ELb0ELb0ELb0ELi2ELi4ELi4ELi4ELb0EEENS1_21CollectiveEpilogueBwdISA_SB_SD_Li256ELb1ELb0ELi2EEENS1_19SingleTileSchedulerILb1ELb0ELb0ELi128EEEEEEEEEvNT_6ParamsE --------------------------
	.section	.nv.constant0._ZN7cutlass13device_kernelIN5flash19enable_sm80_to_sm89INS1_16FlashAttnBwdSm80INS1_25CollectiveMainloopBwdSm80ILi2ELi2EN4cute5tupleIJNS5_1CILi128EEES8_NS7_ILi64EEEEEENS_6half_tEfNS_4arch4Sm80ELb0ELb0ELb1ELb1ELb0ELb0ELb0ELb0ELi2ELi4ELi4ELi4ELb0EEENS1_21CollectiveEpilogueBwdISA_SB_SD_Li256ELb1ELb0ELi2EEENS1_19SingleTileSchedulerILb1ELb0ELb0ELi128EEEEEEEEEvNT_6ParamsE,"a",@progbits
	.sectionflags	@""
	.align	4
.nv.constant0._ZN7cutlass13device_kernelIN5flash19enable_sm80_to_sm89INS1_16FlashAttnBwdSm80INS1_25CollectiveMainloopBwdSm80ILi2ELi2EN4cute5tupleIJNS5_1CILi128EEES8_NS7_ILi64EEEEEENS_6half_tEfNS_4arch4Sm80ELb0ELb0ELb1ELb1ELb0ELb0ELb0ELb0ELi2ELi4ELi4ELi4ELb0EEENS1_21CollectiveEpilogueBwdISA_SB_SD_Li256ELb1ELb0ELi2EEENS1_19SingleTileSchedulerILb1ELb0ELb0ELi128EEEEEEEEEvNT_6ParamsE:
	.zero		1520


//--------------------- .nv.constant0._ZN7cutlass13device_kernelIN5flash19enable_sm80_to_sm89INS1_16FlashAttnBwdSm80INS1_25CollectiveMainloopBwdSm80ILi2ELi2EN4cute5tupleIJNS5_1CILi128EEES8_NS7_ILi64EEEEEENS_6half_tEfNS_4arch4Sm80ELb0ELb0ELb1ELb1ELb1ELb0ELb0ELb0ELi2ELi4ELi4ELi4ELb0EEENS1_21CollectiveEpilogueBwdISA_SB_SD_Li256ELb1ELb0ELi2EEENS1_19SingleTileSchedulerILb1ELb0ELb0ELi128EEEEEEEEEvNT_6ParamsE --------------------------
	.section	.nv.constant0._ZN7cutlass13device_kernelIN5flash19enable_sm80_to_sm89INS1_16FlashAttnBwdSm80INS1_25CollectiveMainloopBwdSm80ILi2ELi2EN4cute5tupleIJNS5_1CILi128EEES8_NS7_ILi64EEEEEENS_6half_tEfNS_4arch4Sm80ELb0ELb0ELb1ELb1ELb1ELb0ELb0ELb0ELi2ELi4ELi4ELi4ELb0EEENS1_21CollectiveEpilogueBwdISA_SB_SD_Li256ELb1ELb0ELi2EEENS1_19SingleTileSchedulerILb1ELb0ELb0ELi128EEEEEEEEEvNT_6ParamsE,"a",@progbits
	.sectionflags	@""
	.align	4
.nv.constant0._ZN7cutlass13device_kernelIN5flash19enable_sm80_to_sm89INS1_16FlashAttnBwdSm80INS1_25CollectiveMainloopBwdSm80ILi2ELi2EN4cute5tupleIJNS5_1CILi128EEES8_NS7_ILi64EEEEEENS_6half_tEfNS_4arch4Sm80ELb0ELb0ELb1ELb1ELb1ELb0ELb0ELb0ELi2ELi4ELi4ELi4ELb0EEENS1_21CollectiveEpilogueBwdISA_SB_SD_Li256ELb1ELb0ELi2EEENS1_19SingleTileSchedulerILb1ELb0ELb0ELi128EEEEEEEEEvNT_6ParamsE:
	.zero		1520


//--------------------- .nv.constant0._ZN7cutlass13device_kernelIN5flash19enable_sm80_to_sm89INS1_16FlashAttnBwdSm80INS1_25CollectiveMainloopBwdSm80ILi2ELi2EN4cute5tupleIJNS5_1CILi128EEES8_NS7_ILi64EEEEEENS_6half_tEfNS_4arch4Sm80ELb0ELb0ELb1ELb1ELb0ELb0ELb0ELb0ELi2ELi4ELi4ELi4ELb0EEENS1_24CollectiveEpilogueBwdGQAISA_fSD_Li256ELb1ELb0EEENS1_19SingleTileSchedulerILb1ELb0ELb0ELi128EEEEEEEEEvNT_6ParamsE --------------------------
	.section	.nv.constant0._ZN7cutlass13device_kernelIN5flash19enable_sm80_to_sm89INS1_16FlashAttnBwdSm80INS1_25CollectiveMainloopBwdSm80ILi2ELi2EN4cute5tupleIJNS5_1CILi128EEES8_NS7_ILi64EEEEEENS_6half_tEfNS_4arch4Sm80ELb0ELb0ELb1ELb1ELb0ELb0ELb0ELb0ELi2ELi4ELi4ELi4ELb0EEENS1_24CollectiveEpilogueBwdGQAISA_fSD_Li256ELb1ELb0EEENS1_19SingleTileSchedulerILb1ELb0ELb0ELi128EEEEEEEEEvNT_6ParamsE,"a",@progbits
	.sectionflags	@""
	.align	4
.nv.constant0._ZN7cutlass13device_kernelIN5flash19enable_sm80_to_sm89INS1_16FlashAttnBwdSm80INS1_25CollectiveMainloopBwdSm80ILi2ELi2EN4cute5tupleIJNS5_1CILi128EEES8_NS7_ILi64EEEEEENS_6half_tEfNS_4arch4Sm80ELb0ELb0ELb1ELb1ELb0ELb0ELb0ELb0ELi2ELi4ELi4ELi4ELb0EEENS1_24CollectiveEpilogueBwdGQAISA_fSD_Li256ELb1ELb0EEENS1_19SingleTileSchedulerILb1ELb0ELb0ELi128EEEEEEEEEvNT_6ParamsE:
	.zero		1528


//--------------------- .nv.constant0._ZN7cutlass13device_kernelIN5flash19enable_sm80_to_sm89INS1_16FlashAttnBwdSm80INS1_25CollectiveMainloopBwdSm80ILi2ELi2EN4cute5tupleIJNS5_1CILi128EEES8_NS7_ILi64EEEEEENS_6half_tEfNS_4arch4Sm80ELb0ELb0ELb1ELb1ELb1ELb0ELb0ELb0ELi2ELi4ELi4ELi4ELb0EEENS1_24CollectiveEpilogueBwdGQAISA_fSD_Li256ELb1ELb1EEENS1_19SingleTileSchedulerILb1ELb0ELb0ELi128EEEEEEEEEvNT_6ParamsE --------------------------
	.section	.nv.constant0._ZN7cutlass13device_kernelIN5flash19enable_sm80_to_sm89INS1_16FlashAttnBwdSm80INS1_25CollectiveMainloopBwdSm80ILi2ELi2EN4cute5tupleIJNS5_1CILi128EEES8_NS7_ILi64EEEEEENS_6half_tEfNS_4arch4Sm80ELb0ELb0ELb1ELb1ELb1ELb0ELb0ELb0ELi2ELi4ELi4ELi4ELb0EEENS1_24CollectiveEpilogueBwdGQAISA_fSD_Li256ELb1ELb1EEENS1_19SingleTileSchedulerILb1ELb0ELb0ELi128EEEEEEEEEvNT_6ParamsE,"a",@progbits
	.sectionflags	@""
	.align	4
.nv.constant0._ZN7cutlass13device_kernelIN5flash19enable_sm80_to_sm89INS1_16FlashAttnBwdSm80INS1_25CollectiveMainloopBwdSm80ILi2ELi2EN4cute5tupleIJNS5_1CILi128EEES8_NS7_ILi64EEEEEENS_6half_tEfNS_4arch4Sm80ELb0ELb0ELb1ELb1ELb1ELb0ELb0ELb0ELi2ELi4ELi4ELi4ELb0EEENS1_24CollectiveEpilogueBwdGQAISA_fSD_Li256ELb1ELb1EEENS1_19SingleTileSchedulerILb1ELb0ELb0ELi128EEEEEEEEEvNT_6ParamsE:
	.zero		1528


//--------------------- .nv.constant0._ZN7cutlass13device_kernelIN5flash19enable_sm80_to_sm89INS1_16FlashAttnBwdSm80INS1_25CollectiveMainloopBwdSm80ILi2ELi2EN4cute5tupleIJNS5_1CILi128EEES8_NS7_ILi64EEEEEENS_6half_tEfNS_4arch4Sm80ELb0ELb1ELb1ELb0ELb0ELb0ELb0ELb0ELi2ELi4ELi4ELi4ELb0EEENS1_21CollectiveEpilogueBwdISA_SB_SD_Li256ELb0ELb0ELi2EEENS1_19SingleTileSchedulerILb0ELb0ELb0ELi128EEEEEEEEEvNT_6ParamsE --------------------------
	.section	.nv.constant0._ZN7cutlass13device_kernelIN5flash19enable_sm80_to_sm89INS1_16FlashAttnBwdSm80INS1_25CollectiveMainloopBwdSm80ILi2ELi2EN4cute5tupleIJNS5_1CILi128EEES8_NS7_ILi64EEEEEENS_6half_tEfNS_4arch4Sm80ELb0ELb1ELb1ELb0ELb0ELb0ELb0ELb0ELi2ELi4ELi4ELi4ELb0EEENS1_21CollectiveEpilogueBwdISA_SB_SD_Li256ELb0ELb0ELi2EEENS1_19SingleTileSchedulerILb0ELb0ELb0ELi128EEEEEEEEEvNT_6ParamsE,"a",@progbits
	.sectionflags	@""
	.align	4
.nv.constant0._ZN7cutlass13device_kernelIN5flash19enable_sm80_to_sm89INS1_16FlashAttnBwdSm80INS1_25CollectiveMainloopBwdSm80ILi2ELi2EN4cute5tupleIJNS5_1CILi128EEES8_NS7_ILi64EEEEEENS_6half_tEfNS_4arch4Sm80ELb0ELb1ELb1ELb0ELb0ELb0ELb0ELb0ELi2ELi4ELi4ELi4ELb0EEENS1_21CollectiveEpilogueBwdISA_SB_SD_Li256ELb0ELb0ELi2EEENS1_19SingleTileSchedulerILb0ELb0ELb0ELi128EEEEEEEEEvNT_6ParamsE:
	.zero		1520


//--------------------- .nv.constant0._ZN7cutlass13device_kernelIN5flash19enable_sm80_to_sm89INS1_16FlashAttnBwdSm80INS1_25CollectiveMainloopBwdSm80ILi2ELi2EN4cute5tupleIJNS5_1CILi128EEES8_NS7_ILi64EEEEEENS_6half_tEfNS_4arch4Sm80ELb0ELb1ELb1ELb0ELb1ELb0ELb0ELb0ELi2ELi4ELi4ELi4ELb0EEENS1_21CollectiveEpilogueBwdISA_SB_SD_Li256ELb0ELb0ELi2EEENS1_19SingleTileSchedulerILb0ELb0ELb0ELi128EEEEEEEEEvNT_6ParamsE --------------------------
	.section	.nv.constant0._ZN7cutlass13device_kernelIN5flash19enable_sm80_to_sm89INS1_16FlashAttnBwdSm80INS1_25CollectiveMainloopBwdSm80ILi2ELi2EN4cute5tupleIJNS5_1CILi128EEES8_NS7_ILi64EEEEEENS_6half_tEfNS_4arch4Sm80ELb0ELb1ELb1ELb0ELb1ELb0ELb0ELb0ELi2ELi4ELi4ELi4ELb0EEENS1_21CollectiveEpilogueBwdISA_SB_SD_Li256ELb0ELb0ELi2EEENS1_19SingleTileSchedulerILb0ELb0ELb0ELi128EEEEEEEEEvNT_6ParamsE,"a",@progbits
	.sectionflags	@""
	.align	4
.nv.constant0._ZN7cutlass13device_kernelIN5flash19enable_sm80_to_sm89INS1_16FlashAttnBwdSm80INS1_25CollectiveMainloopBwdSm80ILi2ELi2EN4cute5tupleIJNS5_1CILi128EEES8_NS7_ILi64EEEEEENS_6half_tEfNS_4arch4Sm80ELb0ELb1ELb1ELb0ELb1ELb0ELb0ELb0ELi2ELi4ELi4ELi4ELb0EEENS1_21CollectiveEpilogueBwdISA_SB_SD_Li256ELb0ELb0ELi2EEENS1_19SingleTileSchedulerILb0ELb0ELb0ELi128EEEEEEEEEvNT_6ParamsE:
	.zero		1520


//--------------------- .nv.constant0._ZN7cutlass13device_kernelIN5flash19enable_sm80_to_sm89INS1_16FlashAttnBwdSm80INS1_25CollectiveMainloopBwdSm80ILi2ELi2EN4cute5tupleIJNS5_1CILi128EEES8_NS7_ILi64EEEEEENS_6half_tEfNS_4arch4Sm80ELb0ELb1ELb1ELb0ELb0ELb0ELb0ELb0ELi2ELi4ELi4ELi4ELb0EEENS1_24CollectiveEpilogueBwdGQAISA_fSD_Li256ELb0ELb0EEENS1_19SingleTileSchedulerILb0ELb0ELb0ELi128EEEEEEEEEvNT_6ParamsE --------------------------
	.section	.nv.constant0._ZN7cutlass13device_kernelIN5flash19enable_sm80_to_sm89INS1_16FlashAttnBwdSm80INS1_25CollectiveMainloopBwdSm80ILi2ELi2EN4cute5tupleIJNS5_1CILi128EEES8_NS7_ILi64EEEEEENS_6half_tEfNS_4arch4Sm80ELb0ELb1ELb1ELb0ELb0ELb0ELb0ELb0ELi2ELi4ELi4ELi4ELb0EEENS1_24CollectiveEpilogueBwdGQAISA_fSD_Li256ELb0ELb0EEENS1_19SingleTileSchedulerILb0ELb0ELb0ELi128EEEEEEEEEvNT_6ParamsE,"a",@progbits
	.sectionflags	@""
	.align	4
.nv.constant0._ZN7cutlass13device_kernelIN5flash19enable_sm80_to_sm89INS1_16FlashAttnBwdSm80INS1_25CollectiveMainloopBwdSm80ILi2ELi2EN4cute5tupleIJNS5_1CILi128EEES8_NS7_ILi64EEEEEENS_6half_tEfNS_4arch4Sm80ELb0ELb1ELb1ELb0ELb0ELb0ELb0ELb0ELi2ELi4ELi4ELi4ELb0EEENS1_24CollectiveEpilogueBwdGQAISA_fSD_Li256ELb0ELb0EEENS1_19SingleTileSchedulerILb0ELb0ELb0ELi128EEEEEEEEEvNT_6ParamsE:
	.zero		1528


//--------------------- .nv.constant0._ZN7cutlass13device_kernelIN5flash19enable_sm80_to_sm89INS1_16FlashAttnBwdSm80INS1_25CollectiveMainloopBwdSm80ILi2ELi2EN4cute5tupleIJNS5_1CILi128EEES8_NS7_ILi64EEEEEENS_6half_tEfNS_4arch4Sm80ELb0ELb1ELb1ELb0ELb1ELb0ELb0ELb0ELi2ELi4ELi4ELi4ELb0EEENS1_24CollectiveEpilogueBwdGQAISA_fSD_Li256ELb0ELb1EEENS1_19SingleTileSchedulerILb0ELb0ELb0ELi128EEEEEEEEEvNT_6ParamsE --------------------------
	.section	.nv.constant0._ZN7cutlass13device_kernelIN5flash19enable_sm80_to_sm89INS1_16FlashAttnBwdSm80INS1_25CollectiveMainloopBwdSm80ILi2ELi2EN4cute5tupleIJNS5_1CILi128EEES8_NS7_ILi64EEEEEENS_6half_tEfNS_4arch4Sm80ELb0ELb1ELb1ELb0ELb1ELb0ELb0ELb0ELi2ELi4ELi4ELi4ELb0EEENS1_24CollectiveEpilogueBwdGQAISA_fSD_Li256ELb0ELb1EEENS1_19SingleTileSchedulerILb0ELb0ELb0ELi128EEEEEEEEEvNT_6ParamsE,"a",@progbits
	.sectionflags	@""
	.align	4
.nv.constant0._ZN7cutlass13device_kernelIN5flash19enable_sm80_to_sm89INS1_16FlashAttnBwdSm80INS1_25CollectiveMainloopBwdSm80ILi2ELi2EN4cute5tupleIJNS5_1CILi128EEES8_NS7_ILi64EEEEEENS_6half_tEfNS_4arch4Sm80ELb0ELb1ELb1ELb0ELb1ELb0ELb0ELb0ELi2ELi4ELi4ELi4ELb0EEENS1_24CollectiveEpilogueBwdGQAISA_fSD_Li256ELb0ELb1EEENS1_19SingleTileSchedulerILb0ELb0ELb0ELi128EEEEEEEEEvNT_6ParamsE:
	.zero		1528


//--------------------- .nv.constant0._ZN7cutlass13device_kernelIN5flash19enable_sm80_to_sm89INS1_16FlashAttnBwdSm80INS1_25CollectiveMainloopBwdSm80ILi2ELi2EN4cute5tupleIJNS5_1CILi128EEES8_NS7_ILi64EEEEEENS_6half_tEfNS_4arch4Sm80ELb0ELb1ELb1ELb1ELb0ELb0ELb0ELb0ELi2ELi4ELi4ELi4ELb0EEENS1_21CollectiveEpilogueBwdISA_SB_SD_Li256ELb1ELb0ELi2EEENS1_19SingleTileSchedulerILb1ELb0ELb0ELi128EEEEEEEEEvNT_6ParamsE --------------------------
	.section	.nv.constant0._ZN7cutlass13device_kernelIN5flash19enable_sm80_to_sm89INS1_16FlashAttnBwdSm80INS1_25CollectiveMainloopBwdSm80ILi2ELi2EN4cute5tupleIJNS5_1CILi128EEES8_NS7_ILi64EEEEEENS_6half_tEfNS_4arch4Sm80ELb0ELb1ELb1ELb1ELb0ELb0ELb0ELb0ELi2ELi4ELi4ELi4ELb0EEENS1_21CollectiveEpilogueBwdISA_SB_SD_Li256ELb1ELb0ELi2EEENS1_19SingleTileSchedulerILb1ELb0ELb0ELi128EEEEEEEEEvNT_6ParamsE,"a",@progbits
	.sectionflags	@""
	.align	4
.nv.constant0._ZN7cutlass13device_kernelIN5flash19enable_sm80_to_sm89INS1_16FlashAttnBwdSm80INS1_25CollectiveMainloopBwdSm80ILi2ELi2EN4cute5tupleIJNS5_1CILi128EEES8_NS7_ILi64EEEEEENS_6half_tEfNS_4arch4Sm80ELb0ELb1ELb1ELb1ELb0ELb0ELb0ELb0ELi2ELi4ELi4ELi4ELb0EEENS1_21CollectiveEpilogueBwdISA_SB_SD_Li256ELb1ELb0ELi2EEENS1_19SingleTileSchedulerILb1ELb0ELb0ELi128EEEEEEEEEvNT_6ParamsE:
	.zero		1520


//--------------------- .nv.constant0._ZN7cutlass13device_kernelIN5flash19enable_sm80_to_sm89INS1_16FlashAttnBwdSm80INS1_25CollectiveMainloopBwdSm80ILi2ELi2EN4cute5tupleIJNS5_1CILi128EEES8_NS7_ILi64EEEEEENS_6half_tEfNS_4arch4Sm80ELb0ELb1ELb1ELb1ELb1ELb0ELb0ELb0ELi2ELi4ELi4ELi4ELb0EEENS1_21CollectiveEpilogueBwdISA_SB_SD_Li256ELb1ELb0ELi2EEENS1_19SingleTileSchedulerILb1ELb0ELb0ELi128EEEEEEEEEvNT_6ParamsE --------------------------
	.section	.nv.constant0._ZN7cutlass13device_kernelIN5flash19enable_sm80_to_sm89INS1_16FlashAttnBwdSm80INS1_25CollectiveMainloopBwdSm80ILi2ELi2EN4cute5tupleIJNS5_1CILi128EEES8_NS7_ILi64EEEEEENS_6half_tEfNS_4arch4Sm80ELb0ELb1ELb1ELb1ELb1ELb0ELb0ELb0ELi2ELi4ELi4ELi4ELb0EEENS1_21CollectiveEpilogueBwdISA_SB_SD_Li256ELb1ELb0ELi2EEENS1_19SingleTileSchedulerILb1ELb0ELb0ELi128EEEEEEEEEvNT_6ParamsE,"a",@progbits
	.sectionflags	@""
	.align	4
.nv.constant0._ZN7cutlass13device_kernelIN5flash19enable_sm80_to_sm89INS1_16FlashAttnBwdSm80INS1_25CollectiveMainloopBwdSm80ILi2ELi2EN4cute5tupleIJNS5_1CILi128EEES8_NS7_ILi64EEEEEENS_6half_tEfNS_4arch4Sm80ELb0ELb1ELb1ELb1ELb1ELb0ELb0ELb0ELi2ELi4ELi4ELi4ELb0EEENS1_21CollectiveEpilogueBwdISA_SB_SD_Li256ELb1ELb0ELi2EEENS1_19SingleTileSchedulerILb1ELb0ELb0ELi128EEEEEEEEEvNT_6ParamsE:
	.zero		1520


//--------------------- .nv.constant0._ZN7cutlass13device_kernelIN5flash19enable_sm80_to_sm89INS1_16FlashAttnBwdSm80INS1_25CollectiveMainloopBwdSm80ILi2ELi2EN4cute5tupleIJNS5_1CILi128EEES8_NS7_ILi64EEEEEENS_6half_tEfNS_4arch4Sm80ELb0ELb1ELb1ELb1ELb0ELb0ELb0ELb0ELi2ELi4ELi4ELi4ELb0EEENS1_24CollectiveEpilogueBwdGQAISA_fSD_Li256ELb1ELb0EEENS1_19SingleTileSchedulerILb1ELb0ELb0ELi128EEEEEEEEEvNT_6ParamsE --------------------------
	.section	.nv.constant0._ZN7cutlass13device_kernelIN5flash19enable_sm80_to_sm89INS1_16FlashAttnBwdSm80INS1_25CollectiveMainloopBwdSm80ILi2ELi2EN4cute5tupleIJNS5_1CILi128EEES8_NS7_ILi64EEEEEENS_6half_tEfNS_4arch4Sm80ELb0ELb1ELb1ELb1ELb0ELb0ELb0ELb0ELi2ELi4ELi4ELi4ELb0EEENS1_24CollectiveEpilogueBwdGQAISA_fSD_Li256ELb1ELb0EEENS1_19SingleTileSchedulerILb1ELb0ELb0ELi128EEEEEEEEEvNT_6ParamsE,"a",@progbits
	.sectionflags	@""
	.align	4
.nv.constant0._ZN7cutlass13device_kernelIN5flash19enable_sm80_to_sm89INS1_16FlashAttnBwdSm80INS1_25CollectiveMainloopBwdSm80ILi2ELi2EN4cute5tupleIJNS5_1CILi128EEES8_NS7_ILi64EEEEEENS_6half_tEfNS_4arch4Sm80ELb0ELb1ELb1ELb1ELb0ELb0ELb0ELb0ELi2ELi4ELi4ELi4ELb0EEENS1_24CollectiveEpilogueBwdGQAISA_fSD_Li256ELb1ELb0EEENS1_19SingleTileSchedulerILb1ELb0ELb0ELi128EEEEEEEEEvNT_6ParamsE:
	.zero		1528


//--------------------- .nv.constant0._ZN7cutlass13device_kernelIN5flash19enable_sm80_to_sm89INS1_16FlashAttnBwdSm80INS1_25CollectiveMainloopBwdSm80ILi2ELi2EN4cute5tupleIJNS5_1CILi128EEES8_NS7_ILi64EEEEEENS_6half_tEfNS_4arch4Sm80ELb0ELb1ELb1ELb1ELb1ELb0ELb0ELb0ELi2ELi4ELi4ELi4ELb0EEENS1_24CollectiveEpilogueBwdGQAISA_fSD_Li256ELb1ELb1EEENS1_19SingleTileSchedulerILb1ELb0ELb0ELi128EEEEEEEEEvNT_6ParamsE --------------------------
	.section	.nv.constant0._ZN7cutlass13device_kernelIN5flash19enable_sm80_to_sm89INS1_16FlashAttnBwdSm80INS1_25CollectiveMainloopBwdSm80ILi2ELi2EN4cute5tupleIJNS5_1CILi128EEES8_NS7_ILi64EEEEEENS_6half_tEfNS_4arch4Sm80ELb0ELb1ELb1ELb1ELb1ELb0ELb0ELb0ELi2ELi4ELi4ELi4ELb0EEENS1_24CollectiveEpilogueBwdGQAISA_fSD_Li256ELb1ELb1EEENS1_19SingleTileSchedulerILb1ELb0ELb0ELi128EEEEEEEEEvNT_6ParamsE,"a",@progbits
	.sectionflags	@""
	.align	4
.nv.constant0._ZN7cutlass13device_kernelIN5flash19enable_sm80_to_sm89INS1_16FlashAttnBwdSm80INS1_25CollectiveMainloopBwdSm80ILi2ELi2EN4cute5tupleIJNS5_1CILi128EEES8_NS7_ILi64EEEEEENS_6half_tEfNS_4arch4Sm80ELb0ELb1ELb1ELb1ELb1ELb0ELb0ELb0ELi2ELi4ELi4ELi4ELb0EEENS1_24CollectiveEpilogueBwdGQAISA_fSD_Li256ELb1ELb1EEENS1_19SingleTileSchedulerILb1ELb0ELb0ELi128EEEEEEEEEvNT_6ParamsE:
	.zero		1528


//--------------------- .nv.constant0._ZN7cutlass13device_kernelIN5flash19enable_sm80_to_sm89INS1_16FlashAttnBwdSm80INS1_25CollectiveMainloopBwdSm80ILi2ELi2EN4cute5tupleIJNS5_1CILi128EEES8_NS7_ILi64EEEEEENS_6half_tEfNS_4arch4Sm80ELb1ELb0ELb1ELb0ELb0ELb0ELb0ELb0ELi2ELi4ELi4ELi4ELb0EEENS1_21CollectiveEpilogueBwdISA_SB_SD_Li256ELb0ELb0ELi2EEENS1_25SingleTileBwdLPTSchedulerILb0ELi128ELb0EEEEEEEEEvNT_6ParamsE --------------------------
	.section	.nv.constant0._ZN7cutlass13device_kernelIN5flash19enable_sm80_to_sm89INS1_16FlashAttnBwdSm80INS1_25CollectiveMainloopBwdSm80ILi2ELi2EN4cute5tupleIJNS5_1CILi128EEES8_NS7_ILi64EEEEEENS_6half_tEfNS_4arch4Sm80ELb1ELb0ELb1ELb0ELb0ELb0ELb0ELb0ELi2ELi4ELi4ELi4ELb0EEENS1_21CollectiveEpilogueBwdISA_SB_SD_Li256ELb0ELb0ELi2EEENS1_25SingleTileBwdLPTSchedulerILb0ELi128ELb0EEEEEEEEEvNT_6ParamsE,"a",@progbits
	.sectionflags	@""
	.align	4
.nv.constant0._ZN7cutlass13device_kernelIN5flash19enable_sm80_to_sm89INS1_16FlashAttnBwdSm80INS1_25CollectiveMainloopBwdSm80ILi2ELi2EN4cute5tupleIJNS5_1CILi128EEES8_NS7_ILi64EEEEEENS_6half_tEfNS_4arch4Sm80ELb1ELb0ELb1ELb0ELb0ELb0ELb0ELb0ELi2ELi4ELi4ELi4ELb0EEENS1_21CollectiveEpilogueBwdISA_SB_SD_Li256ELb0ELb0ELi2EEENS1_25SingleTileBwdLPTSchedulerILb0ELi128ELb0EEEEEEEEEvNT_6ParamsE:
	.zero		1544


//--------------------- .nv.constant0._ZN7cutlass13device_kernelIN5flash19enable_sm80_to_sm89INS1_16FlashAttnBwdSm80INS1_25CollectiveMainloopBwdSm80ILi2ELi2EN4cute5tupleIJNS5_1CILi128EEES8_NS7_ILi64EEEEEENS_6half_tEfNS_4arch4Sm80ELb1ELb0ELb1ELb0ELb1ELb0ELb0ELb0ELi2ELi4ELi4ELi4ELb0EEENS1_21CollectiveEpilogueBwdISA_SB_SD_Li256ELb0ELb0ELi2EEENS1_25SingleTileBwdLPTSchedulerILb0ELi128ELb1EEEEEEEEEvNT_6ParamsE --------------------------
	.section	.nv.constant0._ZN7cutlass13device_kernelIN5flash19enable_sm80_to_sm89INS1_16FlashAttnBwdSm80INS1_25CollectiveMainloopBwdSm80ILi2ELi2EN4cute5tupleIJNS5_1CILi128EEES8_NS7_ILi64EEEEEENS_6half_tEfNS_4arch4Sm80ELb1ELb0ELb1ELb0ELb1ELb0ELb0ELb0ELi2ELi4ELi4ELi4ELb0EEENS1_21CollectiveEpilogueBwdISA_SB_SD_Li256ELb0ELb0ELi2EEENS1_25SingleTileBwdLPTSchedulerILb0ELi128ELb1EEEEEEEEEvNT_6ParamsE,"a",@progbits
	.sectionflags	@""
	.align	4
.nv.constant0._ZN7cutlass13device_kernelIN5flash19enable_sm80_to_sm89INS1_16FlashAttnBwdSm80INS1_25CollectiveMainloopBwdSm80ILi2ELi2EN4cute5tupleIJNS5_1CILi128EEES8_NS7_ILi64EEEEEENS_6half_tEfNS_4arch4Sm80ELb1ELb0ELb1ELb0ELb1ELb0ELb0ELb0ELi2ELi4ELi4ELi4ELb0EEENS1_21CollectiveEpilogueBwdISA_SB_SD_Li256ELb0ELb0ELi2EEENS1_25SingleTileBwdLPTSchedulerILb0ELi128ELb1EEEEEEEEEvNT_6ParamsE:
	.zero		1544


//--------------------- .nv.constant0._ZN7cutlass13device_kernelIN5flash19enable_sm80_to_sm89INS1_16FlashAttnBwdSm80INS1_25CollectiveMainloopBwdSm80ILi2ELi2EN4cute5tupleIJNS5_1CILi128EEES8_NS7_ILi64EEEEEENS_6half_tEfNS_4arch4Sm80ELb1ELb0ELb1ELb0ELb0ELb0ELb0ELb0ELi2ELi4ELi4ELi4ELb0EEENS1_24CollectiveEpilogueBwdGQAISA_fSD_Li256ELb0ELb0EEENS1_25SingleTileBwdLPTSchedulerILb0ELi128ELb0EEEEEEEEEvNT_6ParamsE --------------------------
	.section	.nv.constant0._ZN7cutlass13device_kernelIN5flash19enable_sm80_to_sm89INS1_16FlashAttnBwdSm80INS1_25CollectiveMainloopBwdSm80ILi2ELi2EN4cute5tupleIJNS5_1CILi128EEES8_NS7_ILi64EEEEEENS_6half_tEfNS_4arch4Sm80ELb1ELb0ELb1ELb0ELb0ELb0ELb0ELb0ELi2ELi4ELi4ELi4ELb0EEENS1_24CollectiveEpilogueBwdGQAISA_fSD_Li256ELb0ELb0EEENS1_25SingleTileBwdLPTSchedulerILb0ELi128ELb0EEEEEEEEEvNT_6ParamsE,"a",@progbits
	.sectionflags	@""
	.align	4
.nv.constant0._ZN7cutlass13device_kernelIN5flash19enable_sm80_to_sm89INS1_16FlashAttnBwdSm80INS1_25CollectiveMainloopBwdSm80ILi2ELi2EN4cute5tupleIJNS5_1CILi128EEES8_NS7_ILi64EEEEEENS_6half_tEfNS_4arch4Sm80ELb1ELb0ELb1ELb0ELb0ELb0ELb0ELb0ELi2ELi4ELi4ELi4ELb0EEENS1_24CollectiveEpilogueBwdGQAISA_fSD_Li256ELb0ELb0EEENS1_25SingleTileBwdLPTSchedulerILb0ELi128ELb0EEEEEEEEEvNT_6ParamsE:
	.zero		1552


//--------------------- .nv.constant0._ZN7cutlass13device_kernelIN5flash19enable_sm80_to_sm89INS1_16FlashAttnBwdSm80INS1_25CollectiveMainloopBwdSm80ILi2ELi2EN4cute5tupleIJNS5_1CILi128EEES8_NS7_ILi64EEEEEENS_6half_tEfNS_4arch4Sm80ELb1ELb0ELb1ELb0ELb1ELb0ELb0ELb0ELi2ELi4ELi4ELi4ELb0EEENS1_24CollectiveEpilogueBwdGQAISA_fSD_Li256ELb0ELb1EEENS1_25SingleTileBwdLPTSchedulerILb0ELi128ELb1EEEEEEEEEvNT_6ParamsE --------------------------
	.section	.nv.constant0._ZN7cutlass13device_kernelIN5flash19enable_sm80_to_sm89INS1_16FlashAttnBwdSm80INS1_25CollectiveMainloopBwdSm80ILi2ELi2EN4cute5tupleIJNS5_1CILi128EEES8_NS7_ILi64EEEEEENS_6half_tEfNS_4arch4Sm80ELb1ELb0ELb1ELb0ELb1ELb0ELb0ELb0ELi2ELi4ELi4ELi4ELb0EEENS1_24CollectiveEpilogueBwdGQAISA_fSD_Li256ELb0ELb1EEENS1_25SingleTileBwdLPTSchedulerILb0ELi128ELb1EEEEEEEEEvNT_6ParamsE,"a",@progbits
	.sectionflags	@""
	.align	4
.nv.constant0._ZN7cutlass13device_kernelIN5flash19enable_sm80_to_sm89INS1_16FlashAttnBwdSm80INS1_25CollectiveMainloopBwdSm80ILi2ELi2EN4cute5tupleIJNS5_1CILi128EEES8_NS7_ILi64EEEEEENS_6half_tEfNS_4arch4Sm80ELb1ELb0ELb1ELb0ELb1ELb0ELb0ELb0ELi2ELi4ELi4ELi4ELb0EEENS1_24CollectiveEpilogueBwdGQAISA_fSD_Li256ELb0ELb1EEENS1_25SingleTileBwdLPTSchedulerILb0ELi128ELb1EEEEEEEEEvNT_6ParamsE:
	.zero		1552


//--------------------- .nv.constant0._ZN7cutlass13device_kernelIN5flash22FlashAttnBwdPreprocessIN4cute5tupleIJNS3_1CILi128EEENS5_ILi64EEEEEENS_6half_tEfNS_4arch4Sm80ELb1ELb0EEEEEvNT_6ParamsE --------------------------
	.section	.nv.constant0._ZN7cutlass13device_kernelIN5flash22FlashAttnBwdPreprocessIN4cute5tupleIJNS3_1CILi128EEENS5_ILi64EEEEEENS_6half_tEfNS_4arch4Sm80ELb1ELb0EEEEEvNT_6ParamsE,"a",@progbits
	.sectionflags	@""
	.align	4
.nv.constant0._ZN7cutlass13device_kernelIN5flash22FlashAttnBwdPreprocessIN4cute5tupleIJNS3_1CILi128EEENS5_ILi64EEEEEENS_6half_tEfNS_4arch4Sm80ELb1ELb0EEEEEvNT_6ParamsE:
	.zero		1136


//--------------------- .nv.constant0._ZN7cutlass13device_kernelIN5flash19enable_sm80_to_sm89INS1_16FlashAttnBwdSm80INS1_25CollectiveMainloopBwdSm80ILi2ELi2EN4cute5tupleIJNS5_1CILi128EEES8_NS7_ILi64EEEEEENS_6half_tEfNS_4arch4Sm80ELb1ELb0ELb1ELb1ELb0ELb0ELb0ELb0ELi2ELi4ELi4ELi4ELb0EEENS1_21CollectiveEpilogueBwdISA_SB_SD_Li256ELb1ELb0ELi2EEENS1_25SingleTileBwdLPTSchedulerILb1ELi128ELb0EEEEEEEEEvNT_6ParamsE --------------------------
	.section	.nv.constant0._ZN7cutlass13device_kernelIN5flash19enable_sm80_to_sm89INS1_16FlashAttnBwdSm80INS1_25CollectiveMainloopBwdSm80ILi2ELi2EN4cute5tupleIJNS5_1CILi128EEES8_NS7_ILi64EEEEEENS_6half_tEfNS_4arch4Sm80ELb1ELb0ELb1ELb1ELb0ELb0ELb0ELb0ELi2ELi4ELi4ELi4ELb0EEENS1_21CollectiveEpilogueBwdISA_SB_SD_Li256ELb1ELb0ELi2EEENS1_25SingleTileBwdLPTSchedulerILb1ELi128ELb0EEEEEEEEEvNT_6ParamsE,"a",@progbits
	.sectionflags	@""
	.align	4
.nv.constant0._ZN7cutlass13device_kernelIN5flash19enable_sm80_to_sm89INS1_16FlashAttnBwdSm80INS1_25CollectiveMainloopBwdSm80ILi2ELi2EN4cute5tupleIJNS5_1CILi128EEES8_NS7_ILi64EEEEEENS_6half_tEfNS_4arch4Sm80ELb1ELb0ELb1ELb1ELb0ELb0ELb0ELb0ELi2ELi4ELi4ELi4ELb0EEENS1_21CollectiveEpilogueBwdISA_SB_SD_Li256ELb1ELb0ELi2EEENS1_25SingleTileBwdLPTSchedulerILb1ELi128ELb0EEEEEEEEEvNT_6ParamsE:
	.zero		1544


//--------------------- .nv.constant0._ZN7cutlass13device_kernelIN5flash19enable_sm80_to_sm89INS1_16FlashAttnBwdSm80INS1_25CollectiveMainloopBwdSm80ILi2ELi2EN4cute5tupleIJNS5_1CILi128EEES8_NS7_ILi64EEEEEENS_6half_tEfNS_4arch4Sm80ELb1ELb0ELb1ELb1ELb1ELb0ELb0ELb0ELi2ELi4ELi4ELi4ELb0EEENS1_21CollectiveEpilogueBwdISA_SB_SD_Li256ELb1ELb0ELi2EEENS1_25SingleTileBwdLPTSchedulerILb1ELi128ELb1EEEEEEEEEvNT_6ParamsE --------------------------
	.section	.nv.constant0._ZN7cutlass13device_kernelIN5flash19enable_sm80_to_sm89INS1_16FlashAttnBwdSm80INS1_25CollectiveMainloopBwdSm80ILi2ELi2EN4cute5tupleIJNS5_1CILi128EEES8_NS7_ILi64EEEEEENS_6half_tEfNS_4arch4Sm80ELb1ELb0ELb1ELb1ELb1ELb0ELb0ELb0ELi2ELi4ELi4ELi4ELb0EEENS1_21CollectiveEpilogueBwdISA_SB_SD_Li256ELb1ELb0ELi2EEENS1_25SingleTileBwdLPTSchedulerILb1ELi128ELb1EEEEEEEEEvNT_6ParamsE,"a",@progbits
	.sectionflags	@""
	.align	4
.nv.constant0._ZN7cutlass13device_kernelIN5flash19enable_sm80_to_sm89INS1_16FlashAttnBwdSm80INS1_25CollectiveMainloopBwdSm80ILi2ELi2EN4cute5tupleIJNS5_1CILi128EEES8_NS7_ILi64EEEEEENS_6half_tEfNS_4arch4Sm80ELb1ELb0ELb1ELb1ELb1ELb0ELb0ELb0ELi2ELi4ELi4ELi4ELb0EEENS1_21CollectiveEpilogueBwdISA_SB_SD_Li256ELb1ELb0ELi2EEENS1_25SingleTileBwdLPTSchedulerILb1ELi128ELb1EEEEEEEEEvNT_6ParamsE:
	.zero		1544


//--------------------- .nv.constant0._ZN7cutlass13device_kernelIN5flash19enable_sm80_to_sm89INS1_16FlashAttnBwdSm80INS1_25CollectiveMainloopBwdSm80ILi2ELi2EN4cute5tupleIJNS5_1CILi128EEES8_NS7_ILi64EEEEEENS_6half_tEfNS_4arch4Sm80ELb1ELb0ELb1ELb1ELb0ELb0ELb0ELb0ELi2ELi4ELi4ELi4ELb0EEENS1_24CollectiveEpilogueBwdGQAISA_fSD_Li256ELb1ELb0EEENS1_25SingleTileBwdLPTSchedulerILb1ELi128ELb0EEEEEEEEEvNT_6ParamsE --------------------------
	.section	.nv.constant0._ZN7cutlass13device_kernelIN5flash19enable_sm80_to_sm89INS1_16FlashAttnBwdSm80INS1_25CollectiveMainloopBwdSm80ILi2ELi2EN4cute5tupleIJNS5_1CILi128EEES8_NS7_ILi64EEEEEENS_6half_tEfNS_4arch4Sm80ELb1ELb0ELb1ELb1ELb0ELb0ELb0ELb0ELi2ELi4ELi4ELi4ELb0EEENS1_24CollectiveEpilogueBwdGQAISA_fSD_Li256ELb1ELb0EEENS1_25SingleTileBwdLPTSchedulerILb1ELi128ELb0EEEEEEEEEvNT_6ParamsE,"a",@progbits
	.sectionflags	@""
	.align	4
.nv.constant0._ZN7cutlass13device_kernelIN5flash19enable_sm80_to_sm89INS1_16FlashAttnBwdSm80INS1_25CollectiveMainloopBwdSm80ILi2ELi2EN4cute5tupleIJNS5_1CILi128EEES8_NS7_ILi64EEEEEENS_6half_tEfNS_4arch4Sm80ELb1ELb0ELb1ELb1ELb0ELb0ELb0ELb0ELi2ELi4ELi4ELi4ELb0EEENS1_24CollectiveEpilogueBwdGQAISA_fSD_Li256ELb1ELb0EEENS1_25SingleTileBwdLPTSchedulerILb1ELi128ELb0EEEEEEEEEvNT_6ParamsE:
	.zero		1552


//--------------------- .nv.constant0._ZN7cutlass13device_kernelIN5flash32FlashAttnBwdPostprocessConvertdQIN4cute5tupleIJNS3_1CILi128EEENS5_ILi64EEEEEENS_6half_tEfNS_4arch4Sm80ELi256ENS3_8TiledMMAINS3_8MMA_AtomIJNS3_28SM80_16x8x16_F32F16F16F32_TNEEEENS3_6LayoutINS4_IJNS5_ILi4EEENS5_ILi2EEENS5_ILi1EEEEEENS4_IJSJ_SH_NS5_ILi0EEEEEEEENS4_IJS7_NS5_ILi32EEENS5_ILi16EEEEEEEELb0EEEEEvNT_6ParamsE --------------------------
	.section	.nv.constant0._ZN7cutlass13device_kernelIN5flash32FlashAttnBwdPostprocessConvertdQIN4cute5tupleIJNS3_1CILi128EEENS5_ILi64EEEEEENS_6half_tEfNS_4arch4Sm80ELi256ENS3_8TiledMMAINS3_8MMA_AtomIJNS3_28SM80_16x8x16_F32F16F16F32_TNEEEENS3_6LayoutINS4_IJNS5_ILi4EEENS5_ILi2EEENS5_ILi1EEEEEENS4_IJSJ_SH_NS5_ILi0EEEEEEEENS4_IJS7_NS5_ILi32EEENS5_ILi16EEEEEEEELb0EEEEEvNT_6ParamsE,"a",@progbits
	.sectionflags	@""
	.align	4
.nv.constant0._ZN7cutlass13device_kernelIN5flash32FlashAttnBwdPostprocessConvertdQIN4cute5tupleIJNS3_1CILi128EEENS5_ILi64EEEEEENS_6half_tEfNS_4arch4Sm80ELi256ENS3_8TiledMMAINS3_8MMA_AtomIJNS3_28SM80_16x8x16_F32F16F16F32_TNEEEENS3_6LayoutINS4_IJNS5_ILi4EEENS5_ILi2EEENS5_ILi1EEEEEENS4_IJSJ_SH_NS5_ILi0EEEEEEEENS4_IJS7_NS5_ILi32EEENS5_ILi16EEEEEEEELb0EEEEEvNT_6ParamsE:
	.zero		1008


//--------------------- .nv.constant0._ZN7cutlass13device_kernelIN5flash19enable_sm80_to_sm89INS1_16FlashAttnBwdSm80INS1_25CollectiveMainloopBwdSm80ILi2ELi2EN4cute5tupleIJNS5_1CILi128EEES8_NS7_ILi64EEEEEENS_6half_tEfNS_4arch4Sm80ELb1ELb0ELb1ELb1ELb1ELb0ELb0ELb0ELi2ELi4ELi4ELi4ELb0EEENS1_24CollectiveEpilogueBwdGQAISA_fSD_Li256ELb1ELb1EEENS1_25SingleTileBwdLPTSchedulerILb1ELi128ELb1EEEEEEEEEvNT_6ParamsE --------------------------
	.section	.nv.constant0._ZN7cutlass13device_kernelIN5flash19enable_sm80_to_sm89INS1_16FlashAttnBwdSm80INS1_25CollectiveMainloopBwdSm80ILi2ELi2EN4cute5tupleIJNS5_1CILi128EEES8_NS7_ILi64EEEEEENS_6half_tEfNS_4arch4Sm80ELb1ELb0ELb1ELb1ELb1ELb0ELb0ELb0ELi2ELi4ELi4ELi4ELb0EEENS1_24CollectiveEpilogueBwdGQAISA_fSD_Li256ELb1ELb1EEENS1_25SingleTileBwdLPTSchedulerILb1ELi128ELb1EEEEEEEEEvNT_6ParamsE,"a",@progbits
	.sectionflags	@""
	.align	4
.nv.constant0._ZN7cutlass13device_kernelIN5flash19enable_sm80_to_sm89INS1_16FlashAttnBwdSm80INS1_25CollectiveMainloopBwdSm80ILi2ELi2EN4cute5tupleIJNS5_1CILi128EEES8_NS7_ILi64EEEEEENS_6half_tEfNS_4arch4Sm80ELb1ELb0ELb1ELb1ELb1ELb0ELb0ELb0ELi2ELi4ELi4ELi4ELb0EEENS1_24CollectiveEpilogueBwdGQAISA_fSD_Li256ELb1ELb1EEENS1_25SingleTileBwdLPTSchedulerILb1ELi128ELb1EEEEEEEEEvNT_6ParamsE:
	.zero		1552


//--------------------- .nv.constant0._ZN7cutlass13device_kernelIN5flash22FlashAttnBwdPreprocessIN4cute5tupleIJNS3_1CILi128EEENS5_ILi64EEEEEENS_6half_tEfNS_4arch4Sm80ELb1ELb1EEEEEvNT_6ParamsE --------------------------
	.section	.nv.constant0._ZN7cutlass13device_kernelIN5flash22FlashAttnBwdPreprocessIN4cute5tupleIJNS3_1CILi128EEENS5_ILi64EEEEEENS_6half_tEfNS_4arch4Sm80ELb1ELb1EEEEEvNT_6ParamsE,"a",@progbits
	.sectionflags	@""
	.align	4
.nv.constant0._ZN7cutlass13device_kernelIN5flash22FlashAttnBwdPreprocessIN4cute5tupleIJNS3_1CILi128EEENS5_ILi64EEEEEENS_6half_tEfNS_4arch4Sm80ELb1ELb1EEEEEvNT_6ParamsE:
	.zero		1136


//--------------------- SYMBOLS --------------------------

	.type		.nv.reservedSmem.offset0,@object
	.size		.nv.reservedSmem.offset0,0x4
	.type		.nv.reservedSmem.cap,@object
	.size		.nv.reservedSmem.cap,0x4
